	.target	sm_100a

	.elftype	@"ET_EXEC"


//--------------------- .note.nv.tkinfo           --------------------------
	.section	.note.nv.tkinfo,"",@"SHT_NOTE"
	.sectionflags	@"SHF_NOTE_NV_TKINFO"
	.tkinfo
        /*0018*/ 	.word	0x00000002
        /*0030*/ 	.string	""
        /*0030*/ 	.string	"ptxas"
        /*0030*/ 	.string	"Cuda compilation tools, release 13.0, V13.0.88"
        /*0030*/ 	.string	"Build cuda_13.0.r13.0/compiler.36424714_0"
        /*0030*/ 	.string	"-arch sm_100a -m 64 "



//--------------------- .note.nv.cuinfo           --------------------------
	.section	.note.nv.cuinfo,"",@"SHT_NOTE"
	.sectionflags	@"SHF_NOTE_NV_CUINFO"
        /*0018*/ 	.short	0x0002
        /*001a*/ 	.short	0x0064
        /*001c*/ 	.short	0x0082
	.zero		2


//--------------------- .nv.info                  --------------------------
	.section	.nv.info,"",@"SHT_CUDA_INFO"
	.align	4


	//----- nvinfo : EIATTR_REGCOUNT
	.align		4
        /*0000*/ 	.byte	0x04, 0x2f
        /*0002*/ 	.short	(.L_19 - .L_18)
	.align		4
.L_18:
        /*0004*/ 	.word	index@(_ZN7cutlass13device_kernelINS_4conv6kernel13ConvUniversalINS1_16ConvProblemShapeILNS1_8OperatorE0ELi2EEENS1_10collective14CollectiveConvINS1_47MainloopSm100TmaUmmaWarpSpecializedImplicitGemmILS5_0ELi4ELi2ELi1ELi2EN4cute5tupleIJNSA_1CILi1EEESD_SD_EEEEENSB_IJNSC_ILi64EEENSC_ILi128EEENSB_IJSG_EEEEEENS_10tfloat32_tESK_NSA_8TiledMMAINSA_8MMA_AtomIJNSA_17SM100_MMA_TF32_SSISK_SK_fLi64ELi128ELNSA_4UMMA5MajorE0ELSP_0ELNSO_7ScaleInE0ELSQ_0EEEEEENSA_6LayoutISE_NSB_IJNSC_ILi0EEESU_SU_EEEEENSB_IJNSA_10UnderscoreESX_SX_EEEEENS7_6detail27Sm100ImplicitGemmTileTraitsINSA_20SM90_TMA_LOAD_IM2COLENSA_14ComposedLayoutINSA_7SwizzleILi3ELi4ELi3EEENSA_18smem_ptr_flag_bitsILi32EEENST_INSB_IJNSC_ILi8EEENSC_ILi32EEEEEENSB_IJS19_SD_EEEEEEEvEENS11_INSA_13SM90_TMA_LOADES1D_vEEEENS_8epilogue10collective18CollectiveEpilogueINS1I_23Sm100TmaWarpSpecializedILi4ELi2ELi16ELb1ELb0EEEJSJ_NSB_IJNST_ISG_SD_EENST_IS19_SD_EEEEESK_NSB_IJNSB_IJlllEEESD_SU_EEESK_S1R_NS1I_6fusion15FusionCallbacksIS1M_NS1S_17LinearCombinationISK_fSK_fLNS_15FloatRoundStyleE2EEESJ_S1P_JEEENSA_5SM1004TMEM4LOAD26SM100_TMEM_LOAD_16dp128b8xES12_S1D_NSA_17SM75_U32x4_LDSM_NENSA_21SM90_TMA_STORE_IM2COLES1D_NSA_17SM90_U32x4_STSM_NENSA_39AutoVectorizingCopyWithAssumedAlignmentILi128EEEEEEvvEEEEvNT_6ParamsE)
        /*0008*/ 	.word	0x0000005a


	//----- nvinfo : EIATTR_FRAME_SIZE
	.align		4
.L_19:
        /*000c*/ 	.byte	0x04, 0x11
        /*000e*/ 	.short	(.L_21 - .L_20)
	.align		4
.L_20:
        /*0010*/ 	.word	index@($__internal_2_$__cuda_sm10x_tcgen05_guardrail_trap_unallocated_columns_being_dealloced)
        /*0014*/ 	.word	0x00000008


	//----- nvinfo : EIATTR_FRAME_SIZE
	.align		4
.L_21:
        /*0018*/ 	.byte	0x04, 0x11
        /*001a*/ 	.short	(.L_23 - .L_22)
	.align		4
.L_22:
        /*001c*/ 	.word	index@($__internal_1_$__cuda_sm10x_tcgen05_guardrail_trap_phase_invalid_during_alloc)
        /*0020*/ 	.word	0x00000008


	//----- nvinfo : EIATTR_FRAME_SIZE
	.align		4
.L_23:
        /*0024*/ 	.byte	0x04, 0x11
        /*0026*/ 	.short	(.L_25 - .L_24)
	.align		4
.L_24:
        /*0028*/ 	.word	index@($__internal_0_$__cuda_sm10x_tcgen05_guardrail_trap_col_being_dealloced_not_returned_by_alloc)
        /*002c*/ 	.word	0x00000008


	//----- nvinfo : EIATTR_FRAME_SIZE
	.align		4
.L_25:
        /*0030*/ 	.byte	0x04, 0x11
        /*0032*/ 	.short	(.L_27 - .L_26)
	.align		4
.L_26:
        /*0034*/ 	.word	index@(_ZN7cutlass13device_kernelINS_4conv6kernel13ConvUniversalINS1_16ConvProblemShapeILNS1_8OperatorE0ELi2EEENS1_10collective14CollectiveConvINS1_47MainloopSm100TmaUmmaWarpSpecializedImplicitGemmILS5_0ELi4ELi2ELi1ELi2EN4cute5tupleIJNSA_1CILi1EEESD_SD_EEEEENSB_IJNSC_ILi64EEENSC_ILi128EEENSB_IJSG_EEEEEENS_10tfloat32_tESK_NSA_8TiledMMAINSA_8MMA_AtomIJNSA_17SM100_MMA_TF32_SSISK_SK_fLi64ELi128ELNSA_4UMMA5MajorE0ELSP_0ELNSO_7ScaleInE0ELSQ_0EEEEEENSA_6LayoutISE_NSB_IJNSC_ILi0EEESU_SU_EEEEENSB_IJNSA_10UnderscoreESX_SX_EEEEENS7_6detail27Sm100ImplicitGemmTileTraitsINSA_20SM90_TMA_LOAD_IM2COLENSA_14ComposedLayoutINSA_7SwizzleILi3ELi4ELi3EEENSA_18smem_ptr_flag_bitsILi32EEENST_INSB_IJNSC_ILi8EEENSC_ILi32EEEEEENSB_IJS19_SD_EEEEEEEvEENS11_INSA_13SM90_TMA_LOADES1D_vEEEENS_8epilogue10collective18CollectiveEpilogueINS1I_23Sm100TmaWarpSpecializedILi4ELi2ELi16ELb1ELb0EEEJSJ_NSB_IJNST_ISG_SD_EENST_IS19_SD_EEEEESK_NSB_IJNSB_IJlllEEESD_SU_EEESK_S1R_NS1I_6fusion15FusionCallbacksIS1M_NS1S_17LinearCombinationISK_fSK_fLNS_15FloatRoundStyleE2EEESJ_S1P_JEEENSA_5SM1004TMEM4LOAD26SM100_TMEM_LOAD_16dp128b8xES12_S1D_NSA_17SM75_U32x4_LDSM_NENSA_21SM90_TMA_STORE_IM2COLES1D_NSA_17SM90_U32x4_STSM_NENSA_39AutoVectorizingCopyWithAssumedAlignmentILi128EEEEEEvvEEEEvNT_6ParamsE)
        /*0038*/ 	.word	0x00000008


	//----- nvinfo : EIATTR_MIN_STACK_SIZE
	.align		4
.L_27:
        /*003c*/ 	.byte	0x04, 0x12
        /*003e*/ 	.short	(.L_29 - .L_28)
	.align		4
.L_28:
        /*0040*/ 	.word	index@(_ZN7cutlass13device_kernelINS_4conv6kernel13ConvUniversalINS1_16ConvProblemShapeILNS1_8OperatorE0ELi2EEENS1_10collective14CollectiveConvINS1_47MainloopSm100TmaUmmaWarpSpecializedImplicitGemmILS5_0ELi4ELi2ELi1ELi2EN4cute5tupleIJNSA_1CILi1EEESD_SD_EEEEENSB_IJNSC_ILi64EEENSC_ILi128EEENSB_IJSG_EEEEEENS_10tfloat32_tESK_NSA_8TiledMMAINSA_8MMA_AtomIJNSA_17SM100_MMA_TF32_SSISK_SK_fLi64ELi128ELNSA_4UMMA5MajorE0ELSP_0ELNSO_7ScaleInE0ELSQ_0EEEEEENSA_6LayoutISE_NSB_IJNSC_ILi0EEESU_SU_EEEEENSB_IJNSA_10UnderscoreESX_SX_EEEEENS7_6detail27Sm100ImplicitGemmTileTraitsINSA_20SM90_TMA_LOAD_IM2COLENSA_14ComposedLayoutINSA_7SwizzleILi3ELi4ELi3EEENSA_18smem_ptr_flag_bitsILi32EEENST_INSB_IJNSC_ILi8EEENSC_ILi32EEEEEENSB_IJS19_SD_EEEEEEEvEENS11_INSA_13SM90_TMA_LOADES1D_vEEEENS_8epilogue10collective18CollectiveEpilogueINS1I_23Sm100TmaWarpSpecializedILi4ELi2ELi16ELb1ELb0EEEJSJ_NSB_IJNST_ISG_SD_EENST_IS19_SD_EEEEESK_NSB_IJNSB_IJlllEEESD_SU_EEESK_S1R_NS1I_6fusion15FusionCallbacksIS1M_NS1S_17LinearCombinationISK_fSK_fLNS_15FloatRoundStyleE2EEESJ_S1P_JEEENSA_5SM1004TMEM4LOAD26SM100_TMEM_LOAD_16dp128b8xES12_S1D_NSA_17SM75_U32x4_LDSM_NENSA_21SM90_TMA_STORE_IM2COLES1D_NSA_17SM90_U32x4_STSM_NENSA_39AutoVectorizingCopyWithAssumedAlignmentILi128EEEEEEvvEEEEvNT_6ParamsE)
        /*0044*/ 	.word	0x00000008
.L_29:


//--------------------- .nv.compat                --------------------------
	.section	.nv.compat,"",@"SHT_CUDA_COMPAT_INFO"
	.align	4
        /*0000*/ 	.byte	0x02, 0x09, 0x01, 0x00, 0x02, 0x02, 0x02, 0x00, 0x02, 0x05, 0x05, 0x00, 0x03, 0x07, 0x01, 0x01
        /*0010*/ 	.byte	0x02, 0x03, 0x01, 0x00, 0x02, 0x06, 0x01, 0x00, 0x04, 0x0b, 0x08, 0x00, 0x09, 0x00, 0x00, 0x00
        /*0020*/ 	.byte	0x00, 0x00, 0x00, 0x00


//--------------------- .nv.info._ZN7cutlass13device_kernelINS_4conv6kernel13ConvUniversalINS1_16ConvProblemShapeILNS1_8OperatorE0ELi2EEENS1_10collective14CollectiveConvINS1_47MainloopSm100TmaUmmaWarpSpecializedImplicitGemmILS5_0ELi4ELi2ELi1ELi2EN4cute5tupleIJNSA_1CILi1EEESD_SD_EEEEENSB_IJNSC_ILi64EEENSC_ILi128EEENSB_IJSG_EEEEEENS_10tfloat32_tESK_NSA_8TiledMMAINSA_8MMA_AtomIJNSA_17SM100_MMA_TF32_SSISK_SK_fLi64ELi128ELNSA_4UMMA5MajorE0ELSP_0ELNSO_7ScaleInE0ELSQ_0EEEEEENSA_6LayoutISE_NSB_IJNSC_ILi0EEESU_SU_EEEEENSB_IJNSA_10UnderscoreESX_SX_EEEEENS7_6detail27Sm100ImplicitGemmTileTraitsINSA_20SM90_TMA_LOAD_IM2COLENSA_14ComposedLayoutINSA_7SwizzleILi3ELi4ELi3EEENSA_18smem_ptr_flag_bitsILi32EEENST_INSB_IJNSC_ILi8EEENSC_ILi32EEEEEENSB_IJS19_SD_EEEEEEEvEENS11_INSA_13SM90_TMA_LOADES1D_vEEEENS_8epilogue10collective18CollectiveEpilogueINS1I_23Sm100TmaWarpSpecializedILi4ELi2ELi16ELb1ELb0EEEJSJ_NSB_IJNST_ISG_SD_EENST_IS19_SD_EEEEESK_NSB_IJNSB_IJlllEEESD_SU_EEESK_S1R_NS1I_6fusion15FusionCallbacksIS1M_NS1S_17LinearCombinationISK_fSK_fLNS_15FloatRoundStyleE2EEESJ_S1P_JEEENSA_5SM1004TMEM4LOAD26SM100_TMEM_LOAD_16dp128b8xES12_S1D_NSA_17SM75_U32x4_LDSM_NENSA_21SM90_TMA_STORE_IM2COLES1D_NSA_17SM90_U32x4_STSM_NENSA_39AutoVectorizingCopyWithAssumedAlignmentILi128EEEEEEvvEEEEvNT_6ParamsE --------------------------
	.section	.nv.info._ZN7cutlass13device_kernelINS_4conv6kernel13ConvUniversalINS1_16ConvProblemShapeILNS1_8OperatorE0ELi2EEENS1_10collective14CollectiveConvINS1_47MainloopSm100TmaUmmaWarpSpecializedImplicitGemmILS5_0ELi4ELi2ELi1ELi2EN4cute5tupleIJNSA_1CILi1EEESD_SD_EEEEENSB_IJNSC_ILi64EEENSC_ILi128EEENSB_IJSG_EEEEEENS_10tfloat32_tESK_NSA_8TiledMMAINSA_8MMA_AtomIJNSA_17SM100_MMA_TF32_SSISK_SK_fLi64ELi128ELNSA_4UMMA5MajorE0ELSP_0ELNSO_7ScaleInE0ELSQ_0EEEEEENSA_6LayoutISE_NSB_IJNSC_ILi0EEESU_SU_EEEEENSB_IJNSA_10UnderscoreESX_SX_EEEEENS7_6detail27Sm100ImplicitGemmTileTraitsINSA_20SM90_TMA_LOAD_IM2COLENSA_14ComposedLayoutINSA_7SwizzleILi3ELi4ELi3EEENSA_18smem_ptr_flag_bitsILi32EEENST_INSB_IJNSC_ILi8EEENSC_ILi32EEEEEENSB_IJS19_SD_EEEEEEEvEENS11_INSA_13SM90_TMA_LOADES1D_vEEEENS_8epilogue10collective18CollectiveEpilogueINS1I_23Sm100TmaWarpSpecializedILi4ELi2ELi16ELb1ELb0EEEJSJ_NSB_IJNST_ISG_SD_EENST_IS19_SD_EEEEESK_NSB_IJNSB_IJlllEEESD_SU_EEESK_S1R_NS1I_6fusion15FusionCallbacksIS1M_NS1S_17LinearCombinationISK_fSK_fLNS_15FloatRoundStyleE2EEESJ_S1P_JEEENSA_5SM1004TMEM4LOAD26SM100_TMEM_LOAD_16dp128b8xES12_S1D_NSA_17SM75_U32x4_LDSM_NENSA_21SM90_TMA_STORE_IM2COLES1D_NSA_17SM90_U32x4_STSM_NENSA_39AutoVectorizingCopyWithAssumedAlignmentILi128EEEEEEvvEEEEvNT_6ParamsE,"",@"SHT_CUDA_INFO"
	.sectionflags	@""
	.align	4


	//----- nvinfo : EIATTR_CUDA_API_VERSION
	.align		4
        /*0000*/ 	.byte	0x04, 0x37
        /*0002*/ 	.short	(.L_31 - .L_30)
.L_30:
        /*0004*/ 	.word	0x00000082


	//----- nvinfo : EIATTR_KPARAM_INFO
	.align		4
.L_31:
        /*0008*/ 	.byte	0x04, 0x17
        /*000a*/ 	.short	(.L_33 - .L_32)
.L_32:
        /*000c*/ 	.word	0x00000000
        /*0010*/ 	.short	0x0000
        /*0012*/ 	.short	0x0000
        /*0014*/ 	.byte	0x00, 0xf0, 0x01, 0x20


	//----- nvinfo : EIATTR_AT_ENTRY_FRAGMENTS
	.align		4
.L_33:
        /*0018*/ 	.byte	0x04, 0x4f
        /*001a*/ 	.short	(.L_35 - .L_34)


	//   ....[0]....
.L_34:
        /*001c*/ 	.word	0x00000006


	//----- nvinfo : EIATTR_RESERVED_SMEM_USED
	.align		4
.L_35:
        /*0020*/ 	.byte	0x01, 0x41
	.zero		2


	//----- nvinfo : EIATTR_SPARSE_MMA_MASK
	.align		4
        /*0024*/ 	.byte	0x03, 0x50
        /*0026*/ 	.short	0x0000


	//----- nvinfo : EIATTR_TCGEN05_1CTA_USED
	.align		4
        /*0028*/ 	.byte	0x01, 0x51
	.zero		2


	//----- nvinfo : EIATTR_MAXREG_COUNT
	.align		4
        /*002c*/ 	.byte	0x03, 0x1b
        /*002e*/ 	.short	0x00ff


	//----- nvinfo : EIATTR_NUM_BARRIERS
	.align		4
        /*0030*/ 	.byte	0x02, 0x4c
        /*0032*/ 	.byte	0x07
	.zero		1


	//----- nvinfo : EIATTR_EXTERNS
	.align		4
        /*0034*/ 	.byte	0x04, 0x0f
        /*0036*/ 	.short	(.L_37 - .L_36)


	//   ....[0]....
	.align		4
.L_36:
        /*0038*/ 	.word	index@(__assertfail)


	//----- nvinfo : EIATTR_MERCURY_ISA_VERSION
	.align		4
.L_37:
        /*003c*/ 	.byte	0x03, 0x5f
        /*003e*/ 	.short	0x0101


	//----- nvinfo : EIATTR_INT_WARP_WIDE_INSTR_OFFSETS
	.align		4
        /*0040*/ 	.byte	0x04, 0x31
        /*0042*/ 	.short	(.L_39 - .L_38)


	//   ....[0]....
.L_38:
        /*0044*/ 	.word	0x00007240


	//   ....[1]....
        /*0048*/ 	.word	0x00007260


	//   ....[2]....
        /*004c*/ 	.word	0x00007290


	//   ....[3]....
        /*0050*/ 	.word	0x00007f60


	//   ....[4]....
        /*0054*/ 	.word	0x00007fe0


	//   ....[5]....
        /*0058*/ 	.word	0x000080a0


	//   ....[6]....
        /*005c*/ 	.word	0x00008160


	//   ....[7]....
        /*0060*/ 	.word	0x00008220


	//   ....[8]....
        /*0064*/ 	.word	0x00008300


	//   ....[9]....
        /*0068*/ 	.word	0x000083c0


	//   ....[10]....
        /*006c*/ 	.word	0x000084b0


	//----- nvinfo : EIATTR_COOP_GROUP_MASK_REGIDS
	.align		4
.L_39:
        /*0070*/ 	.byte	0x04, 0x29
        /*0072*/ 	.short	(.L_41 - .L_40)


	//   ....[0]....
.L_40:
        /*0074*/ 	.word	0xffffffff


	//   ....[1]....
        /*0078*/ 	.word	0xffffffff


	//   ....[2]....
        /*007c*/ 	.word	0xffffffff


	//   ....[3]....
        /*0080*/ 	.word	0xffffffff


	//   ....[4]....
        /*0084*/ 	.word	0xffffffff


	//   ....[5]....
        /*0088*/ 	.word	0xffffffff


	//   ....[6]....
        /*008c*/ 	.word	0xffffffff


	//   ....[7]....
        /*0090*/ 	.word	0xffffffff


	//   ....[8]....
        /*0094*/ 	.word	0xffffffff


	//   ....[9]....
        /*0098*/ 	.word	0xffffffff


	//   ....[10]....
        /*009c*/ 	.word	0xffffffff


	//   ....[11]....
        /*00a0*/ 	.word	0xffffffff


	//----- nvinfo : EIATTR_COOP_GROUP_INSTR_OFFSETS
	.align		4
.L_41:
        /*00a4*/ 	.byte	0x04, 0x28
        /*00a6*/ 	.short	(.L_43 - .L_42)


	//   ....[0]....
.L_42:
        /*00a8*/ 	.word	0x00000090


	//   ....[1]....
        /*00ac*/ 	.word	0x000004f0


	//   ....[2]....
        /*00b0*/ 	.word	0x00000660


	//   ....[3]....
        /*00b4*/ 	.word	0x00000800


	//   ....[4]....
        /*00b8*/ 	.word	0x00000900


	//   ....[5]....
        /*00bc*/ 	.word	0x00000a50


	//   ....[6]....
        /*00c0*/ 	.word	0x000056b0


	//   ....[7]....
        /*00c4*/ 	.word	0x000063a0


	//   ....[8]....
        /*00c8*/ 	.word	0x000065b0


	//   ....[9]....
        /*00cc*/ 	.word	0x000065e0


	//   ....[10]....
        /*00d0*/ 	.word	0x00007120


	//   ....[11]....
        /*00d4*/ 	.word	0x00007360


	//----- nvinfo : EIATTR_VRC_CTA_INIT_COUNT
	.align		4
.L_43:
        /*00d8*/ 	.byte	0x02, 0x4a
        /*00da*/ 	.byte	0x80
	.zero		1


	//----- nvinfo : EIATTR_SYSCALL_OFFSETS
	.align		4
        /*00dc*/ 	.byte	0x04, 0x46
        /*00de*/ 	.short	(.L_45 - .L_44)


	//   ....[0]....
.L_44:
        /*00e0*/ 	.word	0x00009160


	//   ....[1]....
        /*00e4*/ 	.word	0x00009250


	//   ....[2]....
        /*00e8*/ 	.word	0x00009c10


	//   ....[3]....
        /*00ec*/ 	.word	0x0000a5f0


	//   ....[4]....
        /*00f0*/ 	.word	0x0000af70


	//   ....[5]....
        /*00f4*/ 	.word	0x0000b8e0


	//----- nvinfo : EIATTR_MBARRIER_INSTR_OFFSETS
	.align		4
.L_45:
        /*00f8*/ 	.byte	0x04, 0x39
        /*00fa*/ 	.short	(.L_47 - .L_46)


	//   ....[0]....
.L_46:
        /*00fc*/ 	.word	0x000005d0
        /*0100*/ 	.word	0x000000ff
        /*0104*/ 	.word	0x00000000
        /*0108*/ 	.short	0x0100
        /*010a*/ 	.byte	0x04
	.zero		1


	//   ....[1]....
        /*010c*/ 	.word	0x000005e0
        /*0110*/ 	.word	0x000000ff
        /*0114*/ 	.word	0x00000020
        /*0118*/ 	.short	0x0100
        /*011a*/ 	.byte	0x04
	.zero		1


	//   ....[2]....
        /*011c*/ 	.word	0x000005f0
        /*0120*/ 	.word	0x000000ff
        /*0124*/ 	.word	0x00000008
        /*0128*/ 	.short	0x0100
        /*012a*/ 	.byte	0x04
	.zero		1


	//   ....[3]....
        /*012c*/ 	.word	0x00000600
        /*0130*/ 	.word	0x000000ff
        /*0134*/ 	.word	0x00000028
        /*0138*/ 	.short	0x0100
        /*013a*/ 	.byte	0x04
	.zero		1


	//   ....[4]....
        /*013c*/ 	.word	0x00000610
        /*0140*/ 	.word	0x000000ff
        /*0144*/ 	.word	0x00000010
        /*0148*/ 	.short	0x0100
        /*014a*/ 	.byte	0x04
	.zero		1


	//   ....[5]....
        /*014c*/ 	.word	0x00000620
        /*0150*/ 	.word	0x000000ff
        /*0154*/ 	.word	0x00000030
        /*0158*/ 	.short	0x0100
        /*015a*/ 	.byte	0x04
	.zero		1


	//   ....[6]....
        /*015c*/ 	.word	0x00000630
        /*0160*/ 	.word	0x000000ff
        /*0164*/ 	.word	0x00000018
        /*0168*/ 	.short	0x0100
        /*016a*/ 	.byte	0x04
	.zero		1


	//   ....[7]....
        /*016c*/ 	.word	0x00000640
        /*0170*/ 	.word	0x000000ff
        /*0174*/ 	.word	0x00000038
        /*0178*/ 	.short	0x0100
        /*017a*/ 	.byte	0x04
	.zero		1


	//   ....[8]....
        /*017c*/ 	.word	0x00000770
        /*0180*/ 	.word	0x000000ff
        /*0184*/ 	.word	0x00000040
        /*0188*/ 	.short	0x0100
        /*018a*/ 	.byte	0x04
	.zero		1


	//   ....[9]....
        /*018c*/ 	.word	0x00000780
        /*0190*/ 	.word	0x000000ff
        /*0194*/ 	.word	0x00000060
        /*0198*/ 	.short	0x0100
        /*019a*/ 	.byte	0x04
	.zero		1


	//   ....[10]....
        /*019c*/ 	.word	0x00000790
        /*01a0*/ 	.word	0x000000ff
        /*01a4*/ 	.word	0x00000048
        /*01a8*/ 	.short	0x0100
        /*01aa*/ 	.byte	0x04
	.zero		1


	//   ....[11]....
        /*01ac*/ 	.word	0x000007a0
        /*01b0*/ 	.word	0x000000ff
        /*01b4*/ 	.word	0x00000068
        /*01b8*/ 	.short	0x0100
        /*01ba*/ 	.byte	0x04
	.zero		1


	//   ....[12]....
        /*01bc*/ 	.word	0x000007b0
        /*01c0*/ 	.word	0x000000ff
        /*01c4*/ 	.word	0x00000050
        /*01c8*/ 	.short	0x0100
        /*01ca*/ 	.byte	0x04
	.zero		1


	//   ....[13]....
        /*01cc*/ 	.word	0x000007c0
        /*01d0*/ 	.word	0x000000ff
        /*01d4*/ 	.word	0x00000070
        /*01d8*/ 	.short	0x0100
        /*01da*/ 	.byte	0x04
	.zero		1


	//   ....[14]....
        /*01dc*/ 	.word	0x000007d0
        /*01e0*/ 	.word	0x000000ff
        /*01e4*/ 	.word	0x00000058
        /*01e8*/ 	.short	0x0100
        /*01ea*/ 	.byte	0x04
	.zero		1


	//   ....[15]....
        /*01ec*/ 	.word	0x000007e0
        /*01f0*/ 	.word	0x000000ff
        /*01f4*/ 	.word	0x00000078
        /*01f8*/ 	.short	0x0100
        /*01fa*/ 	.byte	0x04
	.zero		1


	//   ....[16]....
        /*01fc*/ 	.word	0x000008d0
        /*0200*/ 	.word	0x000000ff
        /*0204*/ 	.word	0x00000080
        /*0208*/ 	.short	0x0100
        /*020a*/ 	.byte	0x06
	.zero		1


	//   ....[17]....
        /*020c*/ 	.word	0x000008e0
        /*0210*/ 	.word	0x000000ff
        /*0214*/ 	.word	0x00000088
        /*0218*/ 	.short	0x0100
        /*021a*/ 	.byte	0x06
	.zero		1


	//   ....[18]....
        /*021c*/ 	.word	0x00000a20
        /*0220*/ 	.word	0x000000ff
        /*0224*/ 	.word	0x00000090
        /*0228*/ 	.short	0x0100
        /*022a*/ 	.byte	0x06
	.zero		1


	//   ....[19]....
        /*022c*/ 	.word	0x00000a30
        /*0230*/ 	.word	0x000000ff
        /*0234*/ 	.word	0x00000098
        /*0238*/ 	.short	0x0100
        /*023a*/ 	.byte	0x06
	.zero		1


	//   ....[20]....
        /*023c*/ 	.word	0x00000b80
        /*0240*/ 	.word	0x000000ff
        /*0244*/ 	.word	0x000000a0
        /*0248*/ 	.short	0x0100
        /*024a*/ 	.byte	0x04
	.zero		1


	//   ....[21]....
        /*024c*/ 	.word	0x00000b90
        /*0250*/ 	.word	0x000000ff
        /*0254*/ 	.word	0x000000b0
        /*0258*/ 	.short	0x0100
        /*025a*/ 	.byte	0x04
	.zero		1


	//   ....[22]....
        /*025c*/ 	.word	0x00000ba0
        /*0260*/ 	.word	0x000000ff
        /*0264*/ 	.word	0x000000a8
        /*0268*/ 	.short	0x0100
        /*026a*/ 	.byte	0x04
	.zero		1


	//   ....[23]....
        /*026c*/ 	.word	0x00000bb0
        /*0270*/ 	.word	0x000000ff
        /*0274*/ 	.word	0x000000b8
        /*0278*/ 	.short	0x0100
        /*027a*/ 	.byte	0x04
	.zero		1


	//   ....[24]....
        /*027c*/ 	.word	0x00001560
        /*0280*/ 	.word	0x000000ff
        /*0284*/ 	.word	0x00000020
        /*0288*/ 	.short	0x010a
        /*028a*/ 	.byte	0x04
	.zero		1


	//   ....[25]....
        /*028c*/ 	.word	0x00002190
        /*0290*/ 	.word	0x000000ff
        /*0294*/ 	.word	0x00000020
        /*0298*/ 	.short	0x010a
        /*029a*/ 	.byte	0x06
	.zero		1


	//   ....[26]....
        /*029c*/ 	.word	0x00002430
        /*02a0*/ 	.word	0x000000ff
        /*02a4*/ 	.word	0x00000020
        /*02a8*/ 	.short	0x010a
        /*02aa*/ 	.byte	0x08
	.zero		1


	//   ....[27]....
        /*02ac*/ 	.word	0x00003550
        /*02b0*/ 	.word	0x000000ff
        /*02b4*/ 	.word	0x00000088
        /*02b8*/ 	.short	0x0101
        /*02ba*/ 	.byte	0x27
	.zero		1


	//   ....[28]....
        /*02bc*/ 	.word	0x00003580
        /*02c0*/ 	.word	0x000000ff
        /*02c4*/ 	.word	0x00000020
        /*02c8*/ 	.short	0x010a
        /*02ca*/ 	.byte	0x04
	.zero		1


	//   ....[29]....
        /*02cc*/ 	.word	0x00004140
        /*02d0*/ 	.word	0x000000ff
        /*02d4*/ 	.word	0x00000020
        /*02d8*/ 	.short	0x010a
        /*02da*/ 	.byte	0x06
	.zero		1


	//   ....[30]....
        /*02dc*/ 	.word	0x000043f0
        /*02e0*/ 	.word	0x000000ff
        /*02e4*/ 	.word	0x00000020
        /*02e8*/ 	.short	0x010a
        /*02ea*/ 	.byte	0x08
	.zero		1


	//   ....[31]....
        /*02ec*/ 	.word	0x000056c0
        /*02f0*/ 	.word	0x000000ff
        /*02f4*/ 	.word	0x00000090
        /*02f8*/ 	.short	0x010a
        /*02fa*/ 	.byte	0x27
	.zero		1


	//   ....[32]....
        /*02fc*/ 	.word	0x00005790
        /*0300*/ 	.word	0x000000ff
        /*0304*/ 	.word	0x00000000
        /*0308*/ 	.short	0x0101
        /*030a*/ 	.byte	0x04
	.zero		1


	//   ....[33]....
        /*030c*/ 	.word	0x00005e10
        /*0310*/ 	.word	0x000000ff
        /*0314*/ 	.word	0x00000000
        /*0318*/ 	.short	0x010a
        /*031a*/ 	.byte	0x04
	.zero		1


	//   ....[34]....
        /*031c*/ 	.word	0x00005eb0
        /*0320*/ 	.word	0x000000ff
        /*0324*/ 	.word	0x00000000
        /*0328*/ 	.short	0x010a
        /*032a*/ 	.byte	0x05
	.zero		1


	//   ....[35]....
        /*032c*/ 	.word	0x00005f50
        /*0330*/ 	.word	0x000000ff
        /*0334*/ 	.word	0x00000000
        /*0338*/ 	.short	0x010a
        /*033a*/ 	.byte	0x05
	.zero		1


	//   ....[36]....
        /*033c*/ 	.word	0x00006000
        /*0340*/ 	.word	0x00000000
        /*0344*/ 	.word	0x00000000
        /*0348*/ 	.short	0x010a
        /*034a*/ 	.byte	0xff
	.zero		1


	//   ....[37]....
        /*034c*/ 	.word	0x00006150
        /*0350*/ 	.word	0x000000ff
        /*0354*/ 	.word	0x00000098
        /*0358*/ 	.short	0x010a
        /*035a*/ 	.byte	0x04
	.zero		1


	//   ....[38]....
        /*035c*/ 	.word	0x000061f0
        /*0360*/ 	.word	0x000000ff
        /*0364*/ 	.word	0x00000090
        /*0368*/ 	.short	0x010a
        /*036a*/ 	.byte	0x04
	.zero		1


	//   ....[39]....
        /*036c*/ 	.word	0x00006290
        /*0370*/ 	.word	0x000000ff
        /*0374*/ 	.word	0x00000000
        /*0378*/ 	.short	0x0101
        /*037a*/ 	.byte	0x05
	.zero		1


	//   ....[40]....
        /*037c*/ 	.word	0x000062d0
        /*0380*/ 	.word	0x000000ff
        /*0384*/ 	.word	0x00000098
        /*0388*/ 	.short	0x0106
        /*038a*/ 	.byte	0x04
	.zero		1


	//   ....[41]....
        /*038c*/ 	.word	0x00006310
        /*0390*/ 	.word	0x00000000
        /*0394*/ 	.word	0x00000098
        /*0398*/ 	.short	0x010a
        /*039a*/ 	.byte	0xff
	.zero		1


	//   ....[42]....
        /*039c*/ 	.word	0x000068f0
        /*03a0*/ 	.word	0x000000ff
        /*03a4*/ 	.word	0x00000090
        /*03a8*/ 	.short	0x010a
        /*03aa*/ 	.byte	0x17
	.zero		1


	//   ....[43]....
        /*03ac*/ 	.word	0x000069a0
        /*03b0*/ 	.word	0x000000ff
        /*03b4*/ 	.word	0x00000000
        /*03b8*/ 	.short	0x0101
        /*03ba*/ 	.byte	0x2c
	.zero		1


	//   ....[44]....
        /*03bc*/ 	.word	0x000069b0
        /*03c0*/ 	.word	0x000000ff
        /*03c4*/ 	.word	0x000000b0
        /*03c8*/ 	.short	0x010a
        /*03ca*/ 	.byte	0x1b
	.zero		1


	//   ....[45]....
        /*03cc*/ 	.word	0x00006a60
        /*03d0*/ 	.word	0x000000ff
        /*03d4*/ 	.word	0x00000000
        /*03d8*/ 	.short	0x010a
        /*03da*/ 	.byte	0x04
	.zero		1


	//   ....[46]....
        /*03dc*/ 	.word	0x00006ab0
        /*03e0*/ 	.word	0x000000ff
        /*03e4*/ 	.word	0x00000000
        /*03e8*/ 	.short	0x010a
        /*03ea*/ 	.byte	0x15
	.zero		1


	//   ....[47]....
        /*03ec*/ 	.word	0x00006bf0
        /*03f0*/ 	.word	0x000000ff
        /*03f4*/ 	.word	0x00000000
        /*03f8*/ 	.short	0x010a
        /*03fa*/ 	.byte	0x05
	.zero		1


	//   ....[48]....
        /*03fc*/ 	.word	0x00007070
        /*0400*/ 	.word	0x000000ff
        /*0404*/ 	.word	0x00000000
        /*0408*/ 	.short	0x010a
        /*040a*/ 	.byte	0x04
	.zero		1


	//   ....[49]....
        /*040c*/ 	.word	0x00007100
        /*0410*/ 	.word	0x000000ff
        /*0414*/ 	.word	0x00000000
        /*0418*/ 	.short	0x010a
        /*041a*/ 	.byte	0x04
	.zero		1


	//   ....[50]....
        /*041c*/ 	.word	0x000076b0
        /*0420*/ 	.word	0x000000ff
        /*0424*/ 	.word	0x00000090
        /*0428*/ 	.short	0x010a
        /*042a*/ 	.byte	0x1f
	.zero		1


	//   ....[51]....
        /*042c*/ 	.word	0x00007750
        /*0430*/ 	.word	0x000000ff
        /*0434*/ 	.word	0x00000000
        /*0438*/ 	.short	0x0101
        /*043a*/ 	.byte	0x39
	.zero		1


	//   ....[52]....
        /*043c*/ 	.word	0x00007ca0
        /*0440*/ 	.word	0x000000ff
        /*0444*/ 	.word	0x00000088
        /*0448*/ 	.short	0x010a
        /*044a*/ 	.byte	0x1f
	.zero		1


	//   ....[53]....
        /*044c*/ 	.word	0x00007e40
        /*0450*/ 	.word	0x000000ff
        /*0454*/ 	.word	0x00000060
        /*0458*/ 	.short	0x010a
        /*045a*/ 	.byte	0x1f
	.zero		1


	//   ....[54]....
        /*045c*/ 	.word	0x00008060
        /*0460*/ 	.word	0x000000ff
        /*0464*/ 	.word	0x00000040
        /*0468*/ 	.short	0x010b
        /*046a*/ 	.byte	0x1f
	.zero		1


	//   ....[55]....
        /*046c*/ 	.word	0x00008070
        /*0470*/ 	.word	0x000000ff
        /*0474*/ 	.word	0x00000000
        /*0478*/ 	.short	0x0101
        /*047a*/ 	.byte	0x3d
	.zero		1


	//   ....[56]....
        /*047c*/ 	.word	0x00008080
        /*0480*/ 	.word	0x000000ff
        /*0484*/ 	.word	0x00000068
        /*0488*/ 	.short	0x010a
        /*048a*/ 	.byte	0x1f
	.zero		1


	//   ....[57]....
        /*048c*/ 	.word	0x000081e0
        /*0490*/ 	.word	0x000000ff
        /*0494*/ 	.word	0x00000048
        /*0498*/ 	.short	0x010b
        /*049a*/ 	.byte	0x1f
	.zero		1


	//   ....[58]....
        /*049c*/ 	.word	0x000081f0
        /*04a0*/ 	.word	0x000000ff
        /*04a4*/ 	.word	0x00000000
        /*04a8*/ 	.short	0x0101
        /*04aa*/ 	.byte	0x3c
	.zero		1


	//   ....[59]....
        /*04ac*/ 	.word	0x00008200
        /*04b0*/ 	.word	0x000000ff
        /*04b4*/ 	.word	0x00000070
        /*04b8*/ 	.short	0x010a
        /*04ba*/ 	.byte	0x1f
	.zero		1


	//   ....[60]....
        /*04bc*/ 	.word	0x00008380
        /*04c0*/ 	.word	0x000000ff
        /*04c4*/ 	.word	0x00000050
        /*04c8*/ 	.short	0x010b
        /*04ca*/ 	.byte	0x1f
	.zero		1


	//   ....[61]....
        /*04cc*/ 	.word	0x00008390
        /*04d0*/ 	.word	0x000000ff
        /*04d4*/ 	.word	0x00000000
        /*04d8*/ 	.short	0x0101
        /*04da*/ 	.byte	0x3b
	.zero		1


	//   ....[62]....
        /*04dc*/ 	.word	0x000083a0
        /*04e0*/ 	.word	0x000000ff
        /*04e4*/ 	.word	0x00000078
        /*04e8*/ 	.short	0x010a
        /*04ea*/ 	.byte	0x1f
	.zero		1


	//   ....[63]....
        /*04ec*/ 	.word	0x00008550
        /*04f0*/ 	.word	0x000000ff
        /*04f4*/ 	.word	0x00000058
        /*04f8*/ 	.short	0x010b
        /*04fa*/ 	.byte	0x1f
	.zero		1


	//   ....[64]....
        /*04fc*/ 	.word	0x00008560
        /*0500*/ 	.word	0x000000ff
        /*0504*/ 	.word	0x00000000
        /*0508*/ 	.short	0x0101
        /*050a*/ 	.byte	0x3a
	.zero		1


	//   ....[65]....
        /*050c*/ 	.word	0x00008590
        /*0510*/ 	.word	0x000000ff
        /*0514*/ 	.word	0x00000060
        /*0518*/ 	.short	0x010a
        /*051a*/ 	.byte	0x1f
	.zero		1


	//   ....[66]....
        /*051c*/ 	.word	0x000085b0
        /*0520*/ 	.word	0x000000ff
        /*0524*/ 	.word	0x00000068
        /*0528*/ 	.short	0x010a
        /*052a*/ 	.byte	0x1f
	.zero		1


	//   ....[67]....
        /*052c*/ 	.word	0x000085d0
        /*0530*/ 	.word	0x000000ff
        /*0534*/ 	.word	0x00000070
        /*0538*/ 	.short	0x010a
        /*053a*/ 	.byte	0x1f
	.zero		1


	//   ....[68]....
        /*053c*/ 	.word	0x00008610
        /*0540*/ 	.word	0x00000000
        /*0544*/ 	.word	0x00000078
        /*0548*/ 	.short	0x010a
        /*054a*/ 	.byte	0xff
	.zero		1


	//   ....[69]....
        /*054c*/ 	.word	0x00008a00
        /*0550*/ 	.word	0x000000ff
        /*0554*/ 	.word	0x00000090
        /*0558*/ 	.short	0x010a
        /*055a*/ 	.byte	0x2d
	.zero		1


	//   ....[70]....
        /*055c*/ 	.word	0x00008ad0
        /*0560*/ 	.word	0x000000ff
        /*0564*/ 	.word	0x00000000
        /*0568*/ 	.short	0x0101
        /*056a*/ 	.byte	0x04
	.zero		1


	//   ....[71]....
        /*056c*/ 	.word	0x00009740
        /*0570*/ 	.word	0x000000ff
        /*0574*/ 	.word	0x00000040
        /*0578*/ 	.short	0x010a
        /*057a*/ 	.byte	0x2d
	.zero		1


	//   ....[72]....
        /*057c*/ 	.word	0x000098a0
        /*0580*/ 	.word	0x00000051
        /*0584*/ 	.word	0x000000a0
        /*0588*/ 	.short	0x010a
        /*058a*/ 	.byte	0xff
	.zero		1


	//   ....[73]....
        /*058c*/ 	.word	0x000099f0
        /*0590*/ 	.word	0x000000ff
        /*0594*/ 	.word	0x00000040
        /*0598*/ 	.short	0x010a
        /*059a*/ 	.byte	0x2d
	.zero		1


	//   ....[74]....
        /*059c*/ 	.word	0x00009af0
        /*05a0*/ 	.word	0x00000051
        /*05a4*/ 	.word	0x000000a0
        /*05a8*/ 	.short	0x010a
        /*05aa*/ 	.byte	0xff
	.zero		1


	//   ....[75]....
        /*05ac*/ 	.word	0x0000a310
        /*05b0*/ 	.word	0x00000000
        /*05b4*/ 	.word	0x00000000
        /*05b8*/ 	.short	0x0101
        /*05ba*/ 	.byte	0xff
	.zero		1


	//   ....[76]....
        /*05bc*/ 	.word	0x0000a320
        /*05c0*/ 	.word	0x00000002
        /*05c4*/ 	.word	0x00000040
        /*05c8*/ 	.short	0x010a
        /*05ca*/ 	.byte	0xff
	.zero		1


	//   ....[77]....
        /*05cc*/ 	.word	0x0000a3f0
        /*05d0*/ 	.word	0x00000002
        /*05d4*/ 	.word	0x00000040
        /*05d8*/ 	.short	0x010a
        /*05da*/ 	.byte	0xff
	.zero		1


	//   ....[78]....
        /*05dc*/ 	.word	0x0000ac90
        /*05e0*/ 	.word	0x00000000
        /*05e4*/ 	.word	0x00000000
        /*05e8*/ 	.short	0x0101
        /*05ea*/ 	.byte	0xff
	.zero		1


	//   ....[79]....
        /*05ec*/ 	.word	0x0000acb0
        /*05f0*/ 	.word	0x00000002
        /*05f4*/ 	.word	0x00000040
        /*05f8*/ 	.short	0x010a
        /*05fa*/ 	.byte	0xff
	.zero		1


	//   ....[80]....
        /*05fc*/ 	.word	0x0000ad70
        /*0600*/ 	.word	0x00000002
        /*0604*/ 	.word	0x00000040
        /*0608*/ 	.short	0x010a
        /*060a*/ 	.byte	0xff
	.zero		1


	//   ....[81]....
        /*060c*/ 	.word	0x0000b600
        /*0610*/ 	.word	0x0000000e
        /*0614*/ 	.word	0x00000000
        /*0618*/ 	.short	0x0101
        /*061a*/ 	.byte	0xff
	.zero		1


	//   ....[82]....
        /*061c*/ 	.word	0x0000b620
        /*0620*/ 	.word	0x00000002
        /*0624*/ 	.word	0x00000040
        /*0628*/ 	.short	0x010a
        /*062a*/ 	.byte	0xff
	.zero		1


	//   ....[83]....
        /*062c*/ 	.word	0x0000b6e0
        /*0630*/ 	.word	0x00000002
        /*0634*/ 	.word	0x00000040
        /*0638*/ 	.short	0x010a
        /*063a*/ 	.byte	0xff
	.zero		1


	//   ....[84]....
        /*063c*/ 	.word	0x0000bcc0
        /*0640*/ 	.word	0x000000ff
        /*0644*/ 	.word	0x00000000
        /*0648*/ 	.short	0x0101
        /*064a*/ 	.byte	0x04
	.zero		1


	//   ....[85]....
        /*064c*/ 	.word	0x0000bfe0
        /*0650*/ 	.word	0x00000000
        /*0654*/ 	.word	0x00000000
        /*0658*/ 	.short	0x0101
        /*065a*/ 	.byte	0xff
	.zero		1


	//   ....[86]....
        /*065c*/ 	.word	0x0000c250
        /*0660*/ 	.word	0x000000ff
        /*0664*/ 	.word	0x00000000
        /*0668*/ 	.short	0x0101
        /*066a*/ 	.byte	0x04
	.zero		1


	//   ....[87]....
        /*066c*/ 	.word	0x0000c2a0
        /*0670*/ 	.word	0x0000002a
        /*0674*/ 	.word	0x00000020
        /*0678*/ 	.short	0x010a
        /*067a*/ 	.byte	0xff
	.zero		1


	//   ....[88]....
        /*067c*/ 	.word	0x0000c320
        /*0680*/ 	.word	0x0000002b
        /*0684*/ 	.word	0x00000020
        /*0688*/ 	.short	0x010a
        /*068a*/ 	.byte	0xff
	.zero		1


	//   ....[89]....
        /*068c*/ 	.word	0x0000c380
        /*0690*/ 	.word	0x00000000
        /*0694*/ 	.word	0x00000090
        /*0698*/ 	.short	0x010a
        /*069a*/ 	.byte	0xff
	.zero		1


	//   ....[90]....
        /*069c*/ 	.word	0x0000c3e0
        /*06a0*/ 	.word	0x00000000
        /*06a4*/ 	.word	0x00000000
        /*06a8*/ 	.short	0x010a
        /*06aa*/ 	.byte	0xff
	.zero		1


	//   ....[91]....
        /*06ac*/ 	.word	0x0000c440
        /*06b0*/ 	.word	0x00000000
        /*06b4*/ 	.word	0x00000000
        /*06b8*/ 	.short	0x010a
        /*06ba*/ 	.byte	0xff
	.zero		1


	//   ....[92]....
        /*06bc*/ 	.word	0x0000c4a0
        /*06c0*/ 	.word	0x00000000
        /*06c4*/ 	.word	0x00000000
        /*06c8*/ 	.short	0x010a
        /*06ca*/ 	.byte	0xff
	.zero		1


	//   ....[93]....
        /*06cc*/ 	.word	0x0000c500
        /*06d0*/ 	.word	0x00000004
        /*06d4*/ 	.word	0x00000098
        /*06d8*/ 	.short	0x010a
        /*06da*/ 	.byte	0xff
	.zero		1


	//   ....[94]....
        /*06dc*/ 	.word	0x0000c560
        /*06e0*/ 	.word	0x00000004
        /*06e4*/ 	.word	0x00000090
        /*06e8*/ 	.short	0x010a
        /*06ea*/ 	.byte	0xff
	.zero		1


	//   ....[95]....
        /*06ec*/ 	.word	0x0000c5c0
        /*06f0*/ 	.word	0x00000000
        /*06f4*/ 	.word	0x00000090
        /*06f8*/ 	.short	0x010a
        /*06fa*/ 	.byte	0xff
	.zero		1


	//   ....[96]....
        /*06fc*/ 	.word	0x0000c620
        /*0700*/ 	.word	0x00000004
        /*0704*/ 	.word	0x000000b0
        /*0708*/ 	.short	0x010a
        /*070a*/ 	.byte	0xff
	.zero		1


	//   ....[97]....
        /*070c*/ 	.word	0x0000c680
        /*0710*/ 	.word	0x00000000
        /*0714*/ 	.word	0x00000000
        /*0718*/ 	.short	0x010a
        /*071a*/ 	.byte	0xff
	.zero		1


	//   ....[98]....
        /*071c*/ 	.word	0x0000c6e0
        /*0720*/ 	.word	0x00000000
        /*0724*/ 	.word	0x00000000
        /*0728*/ 	.short	0x010a
        /*072a*/ 	.byte	0xff
	.zero		1


	//   ....[99]....
        /*072c*/ 	.word	0x0000c740
        /*0730*/ 	.word	0x00000000
        /*0734*/ 	.word	0x00000000
        /*0738*/ 	.short	0x010a
        /*073a*/ 	.byte	0xff
	.zero		1


	//   ....[100]....
        /*073c*/ 	.word	0x0000c7a0
        /*0740*/ 	.word	0x00000002
        /*0744*/ 	.word	0x00000090
        /*0748*/ 	.short	0x010a
        /*074a*/ 	.byte	0xff
	.zero		1


	//   ....[101]....
        /*074c*/ 	.word	0x0000c800
        /*0750*/ 	.word	0x00000002
        /*0754*/ 	.word	0x00000088
        /*0758*/ 	.short	0x010a
        /*075a*/ 	.byte	0xff
	.zero		1


	//   ....[102]....
        /*075c*/ 	.word	0x0000c860
        /*0760*/ 	.word	0x00000002
        /*0764*/ 	.word	0x00000060
        /*0768*/ 	.short	0x010a
        /*076a*/ 	.byte	0xff
	.zero		1


	//   ....[103]....
        /*076c*/ 	.word	0x0000c8c0
        /*0770*/ 	.word	0x00000002
        /*0774*/ 	.word	0x00000068
        /*0778*/ 	.short	0x010a
        /*077a*/ 	.byte	0xff
	.zero		1


	//   ....[104]....
        /*077c*/ 	.word	0x0000c920
        /*0780*/ 	.word	0x00000002
        /*0784*/ 	.word	0x00000070
        /*0788*/ 	.short	0x010a
        /*078a*/ 	.byte	0xff
	.zero		1


	//   ....[105]....
        /*078c*/ 	.word	0x0000c980
        /*0790*/ 	.word	0x00000002
        /*0794*/ 	.word	0x00000078
        /*0798*/ 	.short	0x010a
        /*079a*/ 	.byte	0xff
	.zero		1


	//   ....[106]....
        /*079c*/ 	.word	0x0000c9e0
        /*07a0*/ 	.word	0x00000000
        /*07a4*/ 	.word	0x00000060
        /*07a8*/ 	.short	0x010a
        /*07aa*/ 	.byte	0xff
	.zero		1


	//   ....[107]....
        /*07ac*/ 	.word	0x0000ca40
        /*07b0*/ 	.word	0x00000000
        /*07b4*/ 	.word	0x00000068
        /*07b8*/ 	.short	0x010a
        /*07ba*/ 	.byte	0xff
	.zero		1


	//   ....[108]....
        /*07bc*/ 	.word	0x0000caa0
        /*07c0*/ 	.word	0x00000000
        /*07c4*/ 	.word	0x00000070
        /*07c8*/ 	.short	0x010a
        /*07ca*/ 	.byte	0xff
	.zero		1


	//   ....[109]....
        /*07cc*/ 	.word	0x0000cb00
        /*07d0*/ 	.word	0x00000000
        /*07d4*/ 	.word	0x00000090
        /*07d8*/ 	.short	0x010a
        /*07da*/ 	.byte	0xff
	.zero		1


	//   ....[110]....
        /*07dc*/ 	.word	0x0000cb60
        /*07e0*/ 	.word	0x00000002
        /*07e4*/ 	.word	0x00000040
        /*07e8*/ 	.short	0x010a
        /*07ea*/ 	.byte	0xff
	.zero		1


	//   ....[111]....
        /*07ec*/ 	.word	0x0000cbb0
        /*07f0*/ 	.word	0x00000051
        /*07f4*/ 	.word	0x000000a0
        /*07f8*/ 	.short	0x010a
        /*07fa*/ 	.byte	0xff
	.zero		1


	//   ....[112]....
        /*07fc*/ 	.word	0x0000cc00
        /*0800*/ 	.word	0x00000002
        /*0804*/ 	.word	0x00000040
        /*0808*/ 	.short	0x010a
        /*080a*/ 	.byte	0xff
	.zero		1


	//   ....[113]....
        /*080c*/ 	.word	0x0000cc50
        /*0810*/ 	.word	0x00000002
        /*0814*/ 	.word	0x00000040
        /*0818*/ 	.short	0x010a
        /*081a*/ 	.byte	0xff
	.zero		1


	//   ....[114]....
        /*081c*/ 	.word	0x0000cca0
        /*0820*/ 	.word	0x00000002
        /*0824*/ 	.word	0x00000040
        /*0828*/ 	.short	0x010a
        /*082a*/ 	.byte	0xff
	.zero		1


	//----- nvinfo : EIATTR_NUM_MBARRIERS
	.align		4
.L_47:
        /*082c*/ 	.byte	0x03, 0x38
        /*082e*/ 	.short	0x0018


	//----- nvinfo : EIATTR_EXIT_INSTR_OFFSETS
	.align		4
        /*0830*/ 	.byte	0x04, 0x1c
        /*0832*/ 	.short	(.L_49 - .L_48)


	//   ....[0]....
.L_48:
        /*0834*/ 	.word	0x00006030


	//   ....[1]....
        /*0838*/ 	.word	0x000062e0


	//   ....[2]....
        /*083c*/ 	.word	0x00006340


	//   ....[3]....
        /*0840*/ 	.word	0x00007370


	//   ....[4]....
        /*0844*/ 	.word	0x00008640


	//   ....[5]....
        /*0848*/ 	.word	0x00008680


	//   ....[6]....
        /*084c*/ 	.word	0x0000c130


	//   ....[7]....
        /*0850*/ 	.word	0x0000c1b0


	//   ....[8]....
        /*0854*/ 	.word	0x0000c1e0


	//   ....[9]....
        /*0858*/ 	.word	0x0000c260


	//----- nvinfo : EIATTR_MAX_THREADS
	.align		4
.L_49:
        /*085c*/ 	.byte	0x04, 0x05
        /*085e*/ 	.short	(.L_51 - .L_50)
.L_50:
        /*0860*/ 	.word	0x00000100
        /*0864*/ 	.word	0x00000001
        /*0868*/ 	.word	0x00000001


	//----- nvinfo : EIATTR_CRS_STACK_SIZE
	.align		4
.L_51:
        /*086c*/ 	.byte	0x04, 0x1e
        /*086e*/ 	.short	(.L_53 - .L_52)
.L_52:
        /*0870*/ 	.word	0x00000000


	//----- nvinfo : EIATTR_CBANK_PARAM_SIZE
	.align		4
.L_53:
        /*0874*/ 	.byte	0x03, 0x19
        /*0876*/ 	.short	0x0800


	//----- nvinfo : EIATTR_PARAM_CBANK
	.align		4
        /*0878*/ 	.byte	0x04, 0x0a
        /*087a*/ 	.short	(.L_55 - .L_54)
	.align		4
.L_54:
        /*087c*/ 	.word	index@(.nv.constant0._ZN7cutlass13device_kernelINS_4conv6kernel13ConvUniversalINS1_16ConvProblemShapeILNS1_8OperatorE0ELi2EEENS1_10collective14CollectiveConvINS1_47MainloopSm100TmaUmmaWarpSpecializedImplicitGemmILS5_0ELi4ELi2ELi1ELi2EN4cute5tupleIJNSA_1CILi1EEESD_SD_EEEEENSB_IJNSC_ILi64EEENSC_ILi128EEENSB_IJSG_EEEEEENS_10tfloat32_tESK_NSA_8TiledMMAINSA_8MMA_AtomIJNSA_17SM100_MMA_TF32_SSISK_SK_fLi64ELi128ELNSA_4UMMA5MajorE0ELSP_0ELNSO_7ScaleInE0ELSQ_0EEEEEENSA_6LayoutISE_NSB_IJNSC_ILi0EEESU_SU_EEEEENSB_IJNSA_10UnderscoreESX_SX_EEEEENS7_6detail27Sm100ImplicitGemmTileTraitsINSA_20SM90_TMA_LOAD_IM2COLENSA_14ComposedLayoutINSA_7SwizzleILi3ELi4ELi3EEENSA_18smem_ptr_flag_bitsILi32EEENST_INSB_IJNSC_ILi8EEENSC_ILi32EEEEEENSB_IJS19_SD_EEEEEEEvEENS11_INSA_13SM90_TMA_LOADES1D_vEEEENS_8epilogue10collective18CollectiveEpilogueINS1I_23Sm100TmaWarpSpecializedILi4ELi2ELi16ELb1ELb0EEEJSJ_NSB_IJNST_ISG_SD_EENST_IS19_SD_EEEEESK_NSB_IJNSB_IJlllEEESD_SU_EEESK_S1R_NS1I_6fusion15FusionCallbacksIS1M_NS1S_17LinearCombinationISK_fSK_fLNS_15FloatRoundStyleE2EEESJ_S1P_JEEENSA_5SM1004TMEM4LOAD26SM100_TMEM_LOAD_16dp128b8xES12_S1D_NSA_17SM75_U32x4_LDSM_NENSA_21SM90_TMA_STORE_IM2COLES1D_NSA_17SM90_U32x4_STSM_NENSA_39AutoVectorizingCopyWithAssumedAlignmentILi128EEEEEEvvEEEEvNT_6ParamsE)
        /*0880*/ 	.short	0x0380
        /*0882*/ 	.short	0x0800


	//----- nvinfo : EIATTR_SW_WAR
	.align		4
.L_55:
        /*0884*/ 	.byte	0x04, 0x36
        /*0886*/ 	.short	(.L_57 - .L_56)
.L_56:
        /*0888*/ 	.word	0x00000008
.L_57:


//--------------------- .nv.callgraph             --------------------------
	.section	.nv.callgraph,"",@"SHT_CUDA_CALLGRAPH"
	.align	4
	.sectionentsize	8
	.align		4
        /*0000*/ 	.word	0x00000000
	.align		4
        /*0004*/ 	.word	0xffffffff
	.align		4
        /*0008*/ 	.word	index@(_ZN7cutlass13device_kernelINS_4conv6kernel13ConvUniversalINS1_16ConvProblemShapeILNS1_8OperatorE0ELi2EEENS1_10collective14CollectiveConvINS1_47MainloopSm100TmaUmmaWarpSpecializedImplicitGemmILS5_0ELi4ELi2ELi1ELi2EN4cute5tupleIJNSA_1CILi1EEESD_SD_EEEEENSB_IJNSC_ILi64EEENSC_ILi128EEENSB_IJSG_EEEEEENS_10tfloat32_tESK_NSA_8TiledMMAINSA_8MMA_AtomIJNSA_17SM100_MMA_TF32_SSISK_SK_fLi64ELi128ELNSA_4UMMA5MajorE0ELSP_0ELNSO_7ScaleInE0ELSQ_0EEEEEENSA_6LayoutISE_NSB_IJNSC_ILi0EEESU_SU_EEEEENSB_IJNSA_10UnderscoreESX_SX_EEEEENS7_6detail27Sm100ImplicitGemmTileTraitsINSA_20SM90_TMA_LOAD_IM2COLENSA_14ComposedLayoutINSA_7SwizzleILi3ELi4ELi3EEENSA_18smem_ptr_flag_bitsILi32EEENST_INSB_IJNSC_ILi8EEENSC_ILi32EEEEEENSB_IJS19_SD_EEEEEEEvEENS11_INSA_13SM90_TMA_LOADES1D_vEEEENS_8epilogue10collective18CollectiveEpilogueINS1I_23Sm100TmaWarpSpecializedILi4ELi2ELi16ELb1ELb0EEEJSJ_NSB_IJNST_ISG_SD_EENST_IS19_SD_EEEEESK_NSB_IJNSB_IJlllEEESD_SU_EEESK_S1R_NS1I_6fusion15FusionCallbacksIS1M_NS1S_17LinearCombinationISK_fSK_fLNS_15FloatRoundStyleE2EEESJ_S1P_JEEENSA_5SM1004TMEM4LOAD26SM100_TMEM_LOAD_16dp128b8xES12_S1D_NSA_17SM75_U32x4_LDSM_NENSA_21SM90_TMA_STORE_IM2COLES1D_NSA_17SM90_U32x4_STSM_NENSA_39AutoVectorizingCopyWithAssumedAlignmentILi128EEEEEEvvEEEEvNT_6ParamsE)
	.align		4
        /*000c*/ 	.word	index@(__assertfail)
	.align		4
        /*0010*/ 	.word	0x00000000
	.align		4
        /*0014*/ 	.word	0xfffffffe
	.align		4
        /*0018*/ 	.word	0x00000000
	.align		4
        /*001c*/ 	.word	0xfffffffd
	.align		4
        /*0020*/ 	.word	0x00000000
	.align		4
        /*0024*/ 	.word	0xfffffffc


//--------------------- .nv.constant4             --------------------------
	.section	.nv.constant4,"a",@progbits
	.align	8
	.align		8
.nv.constant4:
        /*0000*/ 	.dword	__assertfail
	.align		8
        /*0008*/ 	.dword	__unnamed_1
	.align		8
        /*0010*/ 	.dword	__unnamed_2
	.align		8
        /*0018*/ 	.dword	_ZN39_INTERNAL_508a7f32_4_k_cu_7cde0e42_31954cuda3std3__45__cpo5beginE
	.align		8
        /*0020*/ 	.dword	_ZN39_INTERNAL_508a7f32_4_k_cu_7cde0e42_31954cuda3std3__45__cpo3endE
	.align		8
        /*0028*/ 	.dword	_ZN39_INTERNAL_508a7f32_4_k_cu_7cde0e42_31954cuda3std3__45__cpo6cbeginE
	.align		8
        /*0030*/ 	.dword	_ZN39_INTERNAL_508a7f32_4_k_cu_7cde0e42_31954cuda3std3__45__cpo4cendE
	.align		8
        /*0038*/ 	.dword	_ZN39_INTERNAL_508a7f32_4_k_cu_7cde0e42_31954cuda3std3__441_GLOBAL__N__508a7f32_4_k_cu_7cde0e42_31956ignoreE
	.align		8
        /*0040*/ 	.dword	_ZN39_INTERNAL_508a7f32_4_k_cu_7cde0e42_31954cuda3std3__419piecewise_constructE
	.align		8
        /*0048*/ 	.dword	_ZN39_INTERNAL_508a7f32_4_k_cu_7cde0e42_31954cuda3std3__48in_placeE
	.align		8
        /*0050*/ 	.dword	_ZN39_INTERNAL_508a7f32_4_k_cu_7cde0e42_31954cuda3std6ranges3__45__cpo4swapE
	.align		8
        /*0058*/ 	.dword	_ZN39_INTERNAL_508a7f32_4_k_cu_7cde0e42_31954cuda3std6ranges3__45__cpo9iter_moveE
	.align		8
        /*0060*/ 	.dword	_ZN39_INTERNAL_508a7f32_4_k_cu_7cde0e42_31954cute7productE
	.align		8
        /*0068*/ 	.dword	_ZN39_INTERNAL_508a7f32_4_k_cu_7cde0e42_31954cute1_E
	.align		8
        /*0070*/ 	.dword	$str$27
	.align		8
        /*0078*/ 	.dword	$str$28
	.align		8
        /*0080*/ 	.dword	$str$29
	.align		8
        /*0088*/ 	.dword	$str$30


//--------------------- .text._ZN7cutlass13device_kernelINS_4conv6kernel13ConvUniversalINS1_16ConvProblemShapeILNS1_8OperatorE0ELi2EEENS1_10collective14CollectiveConvINS1_47MainloopSm100TmaUmmaWarpSpecializedImplicitGemmILS5_0ELi4ELi2ELi1ELi2EN4cute5tupleIJNSA_1CILi1EEESD_SD_EEEEENSB_IJNSC_ILi64EEENSC_ILi128EEENSB_IJSG_EEEEEENS_10tfloat32_tESK_NSA_8TiledMMAINSA_8MMA_AtomIJNSA_17SM100_MMA_TF32_SSISK_SK_fLi64ELi128ELNSA_4UMMA5MajorE0ELSP_0ELNSO_7ScaleInE0ELSQ_0EEEEEENSA_6LayoutISE_NSB_IJNSC_ILi0EEESU_SU_EEEEENSB_IJNSA_10UnderscoreESX_SX_EEEEENS7_6detail27Sm100ImplicitGemmTileTraitsINSA_20SM90_TMA_LOAD_IM2COLENSA_14ComposedLayoutINSA_7SwizzleILi3ELi4ELi3EEENSA_18smem_ptr_flag_bitsILi32EEENST_INSB_IJNSC_ILi8EEENSC_ILi32EEEEEENSB_IJS19_SD_EEEEEEEvEENS11_INSA_13SM90_TMA_LOADES1D_vEEEENS_8epilogue10collective18CollectiveEpilogueINS1I_23Sm100TmaWarpSpecializedILi4ELi2ELi16ELb1ELb0EEEJSJ_NSB_IJNST_ISG_SD_EENST_IS19_SD_EEEEESK_NSB_IJNSB_IJlllEEESD_SU_EEESK_S1R_NS1I_6fusion15FusionCallbacksIS1M_NS1S_17LinearCombinationISK_fSK_fLNS_15FloatRoundStyleE2EEESJ_S1P_JEEENSA_5SM1004TMEM4LOAD26SM100_TMEM_LOAD_16dp128b8xES12_S1D_NSA_17SM75_U32x4_LDSM_NENSA_21SM90_TMA_STORE_IM2COLES1D_NSA_17SM90_U32x4_STSM_NENSA_39AutoVectorizingCopyWithAssumedAlignmentILi128EEEEEEvvEEEEvNT_6ParamsE --------------------------
	.section	.text._ZN7cutlass13device_kernelINS_4conv6kernel13ConvUniversalINS1_16ConvProblemShapeILNS1_8OperatorE0ELi2EEENS1_10collective14CollectiveConvINS1_47MainloopSm100TmaUmmaWarpSpecializedImplicitGemmILS5_0ELi4ELi2ELi1ELi2EN4cute5tupleIJNSA_1CILi1EEESD_SD_EEEEENSB_IJNSC_ILi64EEENSC_ILi128EEENSB_IJSG_EEEEEENS_10tfloat32_tESK_NSA_8TiledMMAINSA_8MMA_AtomIJNSA_17SM100_MMA_TF32_SSISK_SK_fLi64ELi128ELNSA_4UMMA5MajorE0ELSP_0ELNSO_7ScaleInE0ELSQ_0EEEEEENSA_6LayoutISE_NSB_IJNSC_ILi0EEESU_SU_EEEEENSB_IJNSA_10UnderscoreESX_SX_EEEEENS7_6detail27Sm100ImplicitGemmTileTraitsINSA_20SM90_TMA_LOAD_IM2COLENSA_14ComposedLayoutINSA_7SwizzleILi3ELi4ELi3EEENSA_18smem_ptr_flag_bitsILi32EEENST_INSB_IJNSC_ILi8EEENSC_ILi32EEEEEENSB_IJS19_SD_EEEEEEEvEENS11_INSA_13SM90_TMA_LOADES1D_vEEEENS_8epilogue10collective18CollectiveEpilogueINS1I_23Sm100TmaWarpSpecializedILi4ELi2ELi16ELb1ELb0EEEJSJ_NSB_IJNST_ISG_SD_EENST_IS19_SD_EEEEESK_NSB_IJNSB_IJlllEEESD_SU_EEESK_S1R_NS1I_6fusion15FusionCallbacksIS1M_NS1S_17LinearCombinationISK_fSK_fLNS_15FloatRoundStyleE2EEESJ_S1P_JEEENSA_5SM1004TMEM4LOAD26SM100_TMEM_LOAD_16dp128b8xES12_S1D_NSA_17SM75_U32x4_LDSM_NENSA_21SM90_TMA_STORE_IM2COLES1D_NSA_17SM90_U32x4_STSM_NENSA_39AutoVectorizingCopyWithAssumedAlignmentILi128EEEEEEvvEEEEvNT_6ParamsE,"ax",@progbits
	.align	128
.text._ZN7cutlass13device_kernelINS_4conv6kernel13ConvUniversalINS1_16ConvProblemShapeILNS1_8OperatorE0ELi2EEENS1_10collective14CollectiveConvINS1_47MainloopSm100TmaUmmaWarpSpecializedImplicitGemmILS5_0ELi4ELi2ELi1ELi2EN4cute5tupleIJNSA_1CILi1EEESD_SD_EEEEENSB_IJNSC_ILi64EEENSC_ILi128EEENSB_IJSG_EEEEEENS_10tfloat32_tESK_NSA_8TiledMMAINSA_8MMA_AtomIJNSA_17SM100_MMA_TF32_SSISK_SK_fLi64ELi128ELNSA_4UMMA5MajorE0ELSP_0ELNSO_7ScaleInE0ELSQ_0EEEEEENSA_6LayoutISE_NSB_IJNSC_ILi0EEESU_SU_EEEEENSB_IJNSA_10UnderscoreESX_SX_EEEEENS7_6detail27Sm100ImplicitGemmTileTraitsINSA_20SM90_TMA_LOAD_IM2COLENSA_14ComposedLayoutINSA_7SwizzleILi3ELi4ELi3EEENSA_18smem_ptr_flag_bitsILi32EEENST_INSB_IJNSC_ILi8EEENSC_ILi32EEEEEENSB_IJS19_SD_EEEEEEEvEENS11_INSA_13SM90_TMA_LOADES1D_vEEEENS_8epilogue10collective18CollectiveEpilogueINS1I_23Sm100TmaWarpSpecializedILi4ELi2ELi16ELb1ELb0EEEJSJ_NSB_IJNST_ISG_SD_EENST_IS19_SD_EEEEESK_NSB_IJNSB_IJlllEEESD_SU_EEESK_S1R_NS1I_6fusion15FusionCallbacksIS1M_NS1S_17LinearCombinationISK_fSK_fLNS_15FloatRoundStyleE2EEESJ_S1P_JEEENSA_5SM1004TMEM4LOAD26SM100_TMEM_LOAD_16dp128b8xES12_S1D_NSA_17SM75_U32x4_LDSM_NENSA_21SM90_TMA_STORE_IM2COLES1D_NSA_17SM90_U32x4_STSM_NENSA_39AutoVectorizingCopyWithAssumedAlignmentILi128EEEEEEvvEEEEvNT_6ParamsE:
        .type           _ZN7cutlass13device_kernelINS_4conv6kernel13ConvUniversalINS1_16ConvProblemShapeILNS1_8OperatorE0ELi2EEENS1_10collective14CollectiveConvINS1_47MainloopSm100TmaUmmaWarpSpecializedImplicitGemmILS5_0ELi4ELi2ELi1ELi2EN4cute5tupleIJNSA_1CILi1EEESD_SD_EEEEENSB_IJNSC_ILi64EEENSC_ILi128EEENSB_IJSG_EEEEEENS_10tfloat32_tESK_NSA_8TiledMMAINSA_8MMA_AtomIJNSA_17SM100_MMA_TF32_SSISK_SK_fLi64ELi128ELNSA_4UMMA5MajorE0ELSP_0ELNSO_7ScaleInE0ELSQ_0EEEEEENSA_6LayoutISE_NSB_IJNSC_ILi0EEESU_SU_EEEEENSB_IJNSA_10UnderscoreESX_SX_EEEEENS7_6detail27Sm100ImplicitGemmTileTraitsINSA_20SM90_TMA_LOAD_IM2COLENSA_14ComposedLayoutINSA_7SwizzleILi3ELi4ELi3EEENSA_18smem_ptr_flag_bitsILi32EEENST_INSB_IJNSC_ILi8EEENSC_ILi32EEEEEENSB_IJS19_SD_EEEEEEEvEENS11_INSA_13SM90_TMA_LOADES1D_vEEEENS_8epilogue10collective18CollectiveEpilogueINS1I_23Sm100TmaWarpSpecializedILi4ELi2ELi16ELb1ELb0EEEJSJ_NSB_IJNST_ISG_SD_EENST_IS19_SD_EEEEESK_NSB_IJNSB_IJlllEEESD_SU_EEESK_S1R_NS1I_6fusion15FusionCallbacksIS1M_NS1S_17LinearCombinationISK_fSK_fLNS_15FloatRoundStyleE2EEESJ_S1P_JEEENSA_5SM1004TMEM4LOAD26SM100_TMEM_LOAD_16dp128b8xES12_S1D_NSA_17SM75_U32x4_LDSM_NENSA_21SM90_TMA_STORE_IM2COLES1D_NSA_17SM90_U32x4_STSM_NENSA_39AutoVectorizingCopyWithAssumedAlignmentILi128EEEEEEvvEEEEvNT_6ParamsE,@function
        .size           _ZN7cutlass13device_kernelINS_4conv6kernel13ConvUniversalINS1_16ConvProblemShapeILNS1_8OperatorE0ELi2EEENS1_10collective14CollectiveConvINS1_47MainloopSm100TmaUmmaWarpSpecializedImplicitGemmILS5_0ELi4ELi2ELi1ELi2EN4cute5tupleIJNSA_1CILi1EEESD_SD_EEEEENSB_IJNSC_ILi64EEENSC_ILi128EEENSB_IJSG_EEEEEENS_10tfloat32_tESK_NSA_8TiledMMAINSA_8MMA_AtomIJNSA_17SM100_MMA_TF32_SSISK_SK_fLi64ELi128ELNSA_4UMMA5MajorE0ELSP_0ELNSO_7ScaleInE0ELSQ_0EEEEEENSA_6LayoutISE_NSB_IJNSC_ILi0EEESU_SU_EEEEENSB_IJNSA_10UnderscoreESX_SX_EEEEENS7_6detail27Sm100ImplicitGemmTileTraitsINSA_20SM90_TMA_LOAD_IM2COLENSA_14ComposedLayoutINSA_7SwizzleILi3ELi4ELi3EEENSA_18smem_ptr_flag_bitsILi32EEENST_INSB_IJNSC_ILi8EEENSC_ILi32EEEEEENSB_IJS19_SD_EEEEEEEvEENS11_INSA_13SM90_TMA_LOADES1D_vEEEENS_8epilogue10collective18CollectiveEpilogueINS1I_23Sm100TmaWarpSpecializedILi4ELi2ELi16ELb1ELb0EEEJSJ_NSB_IJNST_ISG_SD_EENST_IS19_SD_EEEEESK_NSB_IJNSB_IJlllEEESD_SU_EEESK_S1R_NS1I_6fusion15FusionCallbacksIS1M_NS1S_17LinearCombinationISK_fSK_fLNS_15FloatRoundStyleE2EEESJ_S1P_JEEENSA_5SM1004TMEM4LOAD26SM100_TMEM_LOAD_16dp128b8xES12_S1D_NSA_17SM75_U32x4_LDSM_NENSA_21SM90_TMA_STORE_IM2COLES1D_NSA_17SM90_U32x4_STSM_NENSA_39AutoVectorizingCopyWithAssumedAlignmentILi128EEEEEEvvEEEEvNT_6ParamsE,(.L_x_166 - _ZN7cutlass13device_kernelINS_4conv6kernel13ConvUniversalINS1_16ConvProblemShapeILNS1_8OperatorE0ELi2EEENS1_10collective14CollectiveConvINS1_47MainloopSm100TmaUmmaWarpSpecializedImplicitGemmILS5_0ELi4ELi2ELi1ELi2EN4cute5tupleIJNSA_1CILi1EEESD_SD_EEEEENSB_IJNSC_ILi64EEENSC_ILi128EEENSB_IJSG_EEEEEENS_10tfloat32_tESK_NSA_8TiledMMAINSA_8MMA_AtomIJNSA_17SM100_MMA_TF32_SSISK_SK_fLi64ELi128ELNSA_4UMMA5MajorE0ELSP_0ELNSO_7ScaleInE0ELSQ_0EEEEEENSA_6LayoutISE_NSB_IJNSC_ILi0EEESU_SU_EEEEENSB_IJNSA_10UnderscoreESX_SX_EEEEENS7_6detail27Sm100ImplicitGemmTileTraitsINSA_20SM90_TMA_LOAD_IM2COLENSA_14ComposedLayoutINSA_7SwizzleILi3ELi4ELi3EEENSA_18smem_ptr_flag_bitsILi32EEENST_INSB_IJNSC_ILi8EEENSC_ILi32EEEEEENSB_IJS19_SD_EEEEEEEvEENS11_INSA_13SM90_TMA_LOADES1D_vEEEENS_8epilogue10collective18CollectiveEpilogueINS1I_23Sm100TmaWarpSpecializedILi4ELi2ELi16ELb1ELb0EEEJSJ_NSB_IJNST_ISG_SD_EENST_IS19_SD_EEEEESK_NSB_IJNSB_IJlllEEESD_SU_EEESK_S1R_NS1I_6fusion15FusionCallbacksIS1M_NS1S_17LinearCombinationISK_fSK_fLNS_15FloatRoundStyleE2EEESJ_S1P_JEEENSA_5SM1004TMEM4LOAD26SM100_TMEM_LOAD_16dp128b8xES12_S1D_NSA_17SM75_U32x4_LDSM_NENSA_21SM90_TMA_STORE_IM2COLES1D_NSA_17SM90_U32x4_STSM_NENSA_39AutoVectorizingCopyWithAssumedAlignmentILi128EEEEEEvvEEEEvNT_6ParamsE)
        .other          _ZN7cutlass13device_kernelINS_4conv6kernel13ConvUniversalINS1_16ConvProblemShapeILNS1_8OperatorE0ELi2EEENS1_10collective14CollectiveConvINS1_47MainloopSm100TmaUmmaWarpSpecializedImplicitGemmILS5_0ELi4ELi2ELi1ELi2EN4cute5tupleIJNSA_1CILi1EEESD_SD_EEEEENSB_IJNSC_ILi64EEENSC_ILi128EEENSB_IJSG_EEEEEENS_10tfloat32_tESK_NSA_8TiledMMAINSA_8MMA_AtomIJNSA_17SM100_MMA_TF32_SSISK_SK_fLi64ELi128ELNSA_4UMMA5MajorE0ELSP_0ELNSO_7ScaleInE0ELSQ_0EEEEEENSA_6LayoutISE_NSB_IJNSC_ILi0EEESU_SU_EEEEENSB_IJNSA_10UnderscoreESX_SX_EEEEENS7_6detail27Sm100ImplicitGemmTileTraitsINSA_20SM90_TMA_LOAD_IM2COLENSA_14ComposedLayoutINSA_7SwizzleILi3ELi4ELi3EEENSA_18smem_ptr_flag_bitsILi32EEENST_INSB_IJNSC_ILi8EEENSC_ILi32EEEEEENSB_IJS19_SD_EEEEEEEvEENS11_INSA_13SM90_TMA_LOADES1D_vEEEENS_8epilogue10collective18CollectiveEpilogueINS1I_23Sm100TmaWarpSpecializedILi4ELi2ELi16ELb1ELb0EEEJSJ_NSB_IJNST_ISG_SD_EENST_IS19_SD_EEEEESK_NSB_IJNSB_IJlllEEESD_SU_EEESK_S1R_NS1I_6fusion15FusionCallbacksIS1M_NS1S_17LinearCombinationISK_fSK_fLNS_15FloatRoundStyleE2EEESJ_S1P_JEEENSA_5SM1004TMEM4LOAD26SM100_TMEM_LOAD_16dp128b8xES12_S1D_NSA_17SM75_U32x4_LDSM_NENSA_21SM90_TMA_STORE_IM2COLES1D_NSA_17SM90_U32x4_STSM_NENSA_39AutoVectorizingCopyWithAssumedAlignmentILi128EEEEEEvvEEEEvNT_6ParamsE,@"STO_CUDA_ENTRY STV_DEFAULT"
_ZN7cutlass13device_kernelINS_4conv6kernel13ConvUniversalINS1_16ConvProblemShapeILNS1_8OperatorE0ELi2EEENS1_10collective14CollectiveConvINS1_47MainloopSm100TmaUmmaWarpSpecializedImplicitGemmILS5_0ELi4ELi2ELi1ELi2EN4cute5tupleIJNSA_1CILi1EEESD_SD_EEEEENSB_IJNSC_ILi64EEENSC_ILi128EEENSB_IJSG_EEEEEENS_10tfloat32_tESK_NSA_8TiledMMAINSA_8MMA_AtomIJNSA_17SM100_MMA_TF32_SSISK_SK_fLi64ELi128ELNSA_4UMMA5MajorE0ELSP_0ELNSO_7ScaleInE0ELSQ_0EEEEEENSA_6LayoutISE_NSB_IJNSC_ILi0EEESU_SU_EEEEENSB_IJNSA_10UnderscoreESX_SX_EEEEENS7_6detail27Sm100ImplicitGemmTileTraitsINSA_20SM90_TMA_LOAD_IM2COLENSA_14ComposedLayoutINSA_7SwizzleILi3ELi4ELi3EEENSA_18smem_ptr_flag_bitsILi32EEENST_INSB_IJNSC_ILi8EEENSC_ILi32EEEEEENSB_IJS19_SD_EEEEEEEvEENS11_INSA_13SM90_TMA_LOADES1D_vEEEENS_8epilogue10collective18CollectiveEpilogueINS1I_23Sm100TmaWarpSpecializedILi4ELi2ELi16ELb1ELb0EEEJSJ_NSB_IJNST_ISG_SD_EENST_IS19_SD_EEEEESK_NSB_IJNSB_IJlllEEESD_SU_EEESK_S1R_NS1I_6fusion15FusionCallbacksIS1M_NS1S_17LinearCombinationISK_fSK_fLNS_15FloatRoundStyleE2EEESJ_S1P_JEEENSA_5SM1004TMEM4LOAD26SM100_TMEM_LOAD_16dp128b8xES12_S1D_NSA_17SM75_U32x4_LDSM_NENSA_21SM90_TMA_STORE_IM2COLES1D_NSA_17SM90_U32x4_STSM_NENSA_39AutoVectorizingCopyWithAssumedAlignmentILi128EEEEEEvvEEEEvNT_6ParamsE:
[----:B------:R-:W1:Y:S01]  /*0000*/  LDC R1, c[0x0][0x37c] ;  /* 0x0000df00ff017b82 */ /* 0x000e620000000800 */
[----:B------:R-:W2:Y:S01]  /*0010*/  S2R R58, SR_TID.X ;  /* 0x00000000003a7919 */ /* 0x000ea20000002100 */
[----:B------:R-:W3:Y:S01]  /*0020*/  LDCU.64 UR8, c[0x0][0x890] ;  /* 0x00011200ff0877ac */ /* 0x000ee20008000a00 */
[----:B-1----:R-:W-:Y:S01]  /*0030*/  VIADD R1, R1, 0xfffffff8 ;  /* 0xfffffff801017836 */ /* 0x002fe20000000000 */
[----:B------:R-:W-:Y:S02]  /*0040*/  PRMT R59, RZ, 0x7610, R59 ;  /* 0x00007610ff3b7816 */ /* 0x000fe4000000003b */
[----:B------:R-:W-:Y:S01]  /*0050*/  ELECT P3, URZ, PT ;  /* 0x0000000000ff782f */ /* 0x000fe20003860000 */
[----:B---3--:R-:W-:-:S04]  /*0060*/  UISETP.NE.U32.AND UP0, UPT, UR8, URZ, UPT ;  /* 0x000000ff0800728c */ /* 0x008fc8000bf05070 */
[----:B------:R-:W-:Y:S01]  /*0070*/  UISETP.NE.AND.EX UP0, UPT, UR9, URZ, UPT, UP0 ;  /* 0x000000ff0900728c */ /* 0x000fe2000bf05300 */
[----:B--2---:R-:W-:-:S05]  /*0080*/  SHF.R.U32.HI R60, RZ, 0x5, R58 ;  /* 0x00000005ff3c7819 */ /* 0x004fca000001163a */
[----:B------:R-:W1:Y:S02]  /*0090*/  SHFL.IDX PT, R0, R60, RZ, 0x1f ;  /* 0x00001fff3c007589 */ /* 0x000e6400000e0000 */
[----:B-1----:R-:W-:Y:S01]  /*00a0*/  R2UR UR18, R0 ;  /* 0x00000000001272ca */ /* 0x002fe200000e0000 */
[----:B------:R-:W-:-:S14]  /*00b0*/  BRA.U UP0, `(.L_x_0) ;  /* 0x0000000100307547 */ /* 0x000fdc000b800000 */
[----:B------:R-:W1:Y:S02]  /*00c0*/  LDCU.64 UR4, c[0x0][0x888] ;  /* 0x00011100ff0477ac */ /* 0x000e640008000a00 */
[----:B-1----:R-:W-:-:S04]  /*00d0*/  UISETP.NE.U32.AND UP0, UPT, UR4, URZ, UPT ;  /* 0x000000ff0400728c */ /* 0x002fc8000bf05070 */
[----:B------:R-:W-:-:S09]  /*00e0*/  UISETP.NE.AND.EX UP0, UPT, UR5, URZ, UPT, UP0 ;  /* 0x000000ff0500728c */ /* 0x000fd2000bf05300 */
[----:B------:R-:W-:Y:S05]  /*00f0*/  BRA.U !UP0, `(.L_x_1) ;  /* 0x0000000108147547 */ /* 0x000fea000b800000 */
[----:B------:R-:W1:Y:S01]  /*0100*/  LDC.64 R2, c[0x0][0x888] ;  /* 0x00022200ff027b82 */ /* 0x000e620000000a00 */
[----:B------:R-:W1:Y:S02]  /*0110*/  LDCU.64 UR4, c[0x0][0x358] ;  /* 0x00006b00ff0477ac */ /* 0x000e640008000a00 */
[----:B-1----:R1:W5:Y:S01]  /*0120*/  LDG.E R27, desc[UR4][R2.64] ;  /* 0x00000004021b7981 */ /* 0x002362000c1e1900 */
[----:B------:R-:W-:Y:S01]  /*0130*/  HFMA2 R59, -RZ, RZ, 0, 5.9604644775390625e-08 ;  /* 0x00000001ff3b7431 */ /* 0x000fe200000001ff */
[----:B------:R-:W-:Y:S05]  /*0140*/  BRA `(.L_x_0) ;  /* 0x00000000000c7947 */ /* 0x000fea0003800000 */
.L_x_1:
[----:B------:R-:W1:Y:S01]  /*0150*/  LDCU UR4, c[0x0][0x880] ;  /* 0x00011000ff0477ac */ /* 0x000e620008000800 */
[----:B------:R-:W-:Y:S01]  /*0160*/  HFMA2 R59, -RZ, RZ, 0, 5.9604644775390625e-08 ;  /* 0x00000001ff3b7431 */ /* 0x000fe200000001ff */
[----:B-1----:R-:W-:-:S07]  /*0170*/  MOV R27, UR4 ;  /* 0x00000004001b7c02 */ /* 0x002fce0008000f00 */
.L_x_0:
[----:B------:R-:W2:Y:S02]  /*0180*/  LDCU.64 UR4, c[0x0][0x8b0] ;  /* 0x00011600ff0477ac */ /* 0x000ea40008000a00 */
[----:B--2---:R-:W-:-:S04]  /*0190*/  UISETP.NE.U32.AND UP0, UPT, UR4, URZ, UPT ;  /* 0x000000ff0400728c */ /* 0x004fc8000bf05070 */
[----:B------:R-:W-:-:S09]  /*01a0*/  UISETP.NE.AND.EX UP0, UPT, UR5, URZ, UPT, UP0 ;  /* 0x000000ff0500728c */ /* 0x000fd2000bf05300 */
[----:B------:R-:W-:Y:S05]  /*01b0*/  BRA.U UP0, `(.L_x_2) ;  /* 0x0000000100287547 */ /* 0x000fea000b800000 */
[----:B------:R-:W2:Y:S02]  /*01c0*/  LDCU.64 UR4, c[0x0][0x8a8] ;  /* 0x00011500ff0477ac */ /* 0x000ea40008000a00 */
[----:B--2---:R-:W-:-:S04]  /*01d0*/  UISETP.NE.U32.AND UP0, UPT, UR4, URZ, UPT ;  /* 0x000000ff0400728c */ /* 0x004fc8000bf05070 */
[----:B------:R-:W-:-:S09]  /*01e0*/  UISETP.NE.AND.EX UP0, UPT, UR5, URZ, UPT, UP0 ;  /* 0x000000ff0500728c */ /* 0x000fd2000bf05300 */
[----:B------:R-:W-:Y:S05]  /*01f0*/  BRA.U !UP0, `(.L_x_3) ;  /* 0x0000000108107547 */ /* 0x000fea000b800000 */
[----:B------:R-:W2:Y:S01]  /*0200*/  LDC.64 R24, c[0x0][0x8a8] ;  /* 0x00022a00ff187b82 */ /* 0x000ea20000000a00 */
[----:B------:R-:W2:Y:S02]  /*0210*/  LDCU.64 UR4, c[0x0][0x358] ;  /* 0x00006b00ff0477ac */ /* 0x000ea40008000a00 */
[----:B--2---:R2:W5:Y:S01]  /*0220*/  LDG.E R24, desc[UR4][R24.64] ;  /* 0x0000000418187981 */ /* 0x004562000c1e1900 */
[----:B------:R-:W-:Y:S05]  /*0230*/  BRA `(.L_x_2) ;  /* 0x0000000000087947 */ /* 0x000fea0003800000 */
.L_x_3:
[----:B------:R-:W2:Y:S02]  /*0240*/  LDCU UR4, c[0x0][0x8a0] ;  /* 0x00011400ff0477ac */ /* 0x000ea40008000800 */
[----:B--2---:R-:W-:Y:S02]  /*0250*/  MOV R24, UR4 ;  /* 0x0000000400187c02 */ /* 0x004fe40008000f00 */
.L_x_2:
[----:B------:R-:W-:Y:S01]  /*0260*/  IMAD.U32 R0, RZ, RZ, UR18 ;  /* 0x00000012ff007e24 */ /* 0x000fe2000f8e00ff */
[----:B------:R-:W-:Y:S04]  /*0270*/  BSSY.RECONVERGENT B0, `(.L_x_4) ;  /* 0x000000c000007945 */ /* 0x000fe80003800200 */
[C---:B------:R-:W-:Y:S02]  /*0280*/  ISETP.NE.OR P1, PT, R0.reuse, 0x1, !P3 ;  /* 0x000000010000780c */ /* 0x040fe40005f25670 */
[----:B------:R-:W-:-:S11]  /*0290*/  ISETP.NE.OR P0, PT, R0, 0x3, !P3 ;  /* 0x000000030000780c */ /* 0x000fd60005f05670 */
[----:B------:R-:W-:Y:S05]  /*02a0*/  @P1 BRA `(.L_x_5) ;  /* 0x0000000000201947 */ /* 0x000fea0003800000 */
[----:B------:R-:W3:Y:S02]  /*02b0*/  LDCU.64 UR4, c[0x0][0x348] ;  /* 0x00006900ff0477ac */ /* 0x000ee40008000a00 */
[----:B---3--:R-:W-:Y:S02]  /*02c0*/  UIADD3 UR6, UP1, UPT, UR4, 0x80, URZ ;  /* 0x0000008004067890 */ /* 0x008fe4000ff3e0ff */
[----:B------:R-:W-:Y:S02]  /*02d0*/  UIADD3 UR4, UP0, UPT, UR4, 0x180, URZ ;  /* 0x0000018004047890 */ /* 0x000fe4000ff1e0ff */
[----:B------:R-:W-:Y:S02]  /*02e0*/  UIADD3.X UR7, UPT, UPT, URZ, UR5, URZ, UP1, !UPT ;  /* 0x00000005ff077290 */ /* 0x000fe40008ffe4ff */
[----:B------:R-:W-:-:S07]  /*02f0*/  UIADD3.X UR5, UPT, UPT, URZ, UR5, URZ, UP0, !UPT ;  /* 0x00000005ff057290 */ /* 0x000fce00087fe4ff */
[----:B------:R3:W-:Y:S02]  /*0300*/  UTMACCTL.PF [UR6] ;  /* 0x00000000060079b9 */ /* 0x0007e40008040000 */
[----:B------:R3:W-:Y:S02]  /*0310*/  UTMACCTL.PF [UR4] ;  /* 0x00000000040079b9 */ /* 0x0007e40008040000 */
[----:B---3--:R-:W-:Y:S01]  /*0320*/  NOP ;  /* 0x0000000000007918 */ /* 0x008fe20000000000 */
.L_x_5:
[----:B------:R-:W-:Y:S05]  /*0330*/  BSYNC.RECONVERGENT B0 ;  /* 0x0000000000007941 */ /* 0x000fea0003800200 */
.L_x_4:
[----:B------:R-:W-:Y:S04]  /*0340*/  BSSY.RECONVERGENT B0, `(.L_x_6) ;  /* 0x000000a000007945 */ /* 0x000fe80003800200 */
        /* <DEDUP_REMOVED lines=9> */
.L_x_7:
[----:B------:R-:W-:Y:S05]  /*03e0*/  BSYNC.RECONVERGENT B0 ;  /* 0x0000000000007941 */ /* 0x000fea0003800200 */
.L_x_6:
[----:B------:R-:W3:Y:S01]  /*03f0*/  LDCU.64 UR4, c[0x0][0x888] ;  /* 0x00011100ff0477ac */ /* 0x000ee20008000a00 */
[----:B------:R-:W-:Y:S02]  /*0400*/  UISETP.EQ.U32.AND UP2, UPT, UR8, URZ, UPT ;  /* 0x000000ff0800728c */ /* 0x000fe4000bf42070 */
[----:B------:R-:W-:Y:S02]  /*0410*/  UPLOP3.LUT UP3, UPT, UPT, UPT, UPT, 0x80, 0x8 ;  /* 0x000000000008789c */ /* 0x000fe40003f6f070 */
[----:B---3--:R-:W-:-:S04]  /*0420*/  UISETP.NE.U32.AND UP0, UPT, UR4, URZ, UPT ;  /* 0x000000ff0400728c */ /* 0x008fc8000bf05070 */
[----:B------:R-:W-:-:S04]  /*0430*/  UISETP.NE.AND.EX UP1, UPT, UR5, URZ, UPT, UP0 ;  /* 0x000000ff0500728c */ /* 0x000fc8000bf25300 */
[----:B------:R-:W-:-:S04]  /*0440*/  UISETP.EQ.OR.EX UP4, UPT, UR9, URZ, !UP1, UP2 ;  /* 0x000000ff0900728c */ /* 0x000fc8000cf82720 */
[----:B------:R-:W-:-:S05]  /*0450*/  UP2UR UR63, UPR, URZ, 0x10 ;  /* 0x00000010ff3f7883 */ /* 0x000fca0008000000 */
[----:B------:R-:W-:Y:S07]  /*0460*/  BRA.U !UP4, `(.L_x_8) ;  /* 0x000000010c207547 */ /* 0x000fee000b800000 */
[----:B------:R-:W-:Y:S01]  /*0470*/  UISETP.NE.U32.AND UP2, UPT, UR8, URZ, UPT ;  /* 0x000000ff0800728c */ /* 0x000fe2000bf45070 */
[----:B-----5:R-:W-:Y:S01]  /*0480*/  FSETP.NEU.AND P0, PT, R27, RZ, PT ;  /* 0x000000ff1b00720b */ /* 0x020fe20003f0d000 */
[----:B------:R-:W-:Y:S02]  /*0490*/  USEL UR4, URZ, 0xffffffff, UP1 ;  /* 0xffffffffff047887 */ /* 0x000fe40008800000 */
[----:B------:R-:W-:-:S10]  /*04a0*/  UISETP.NE.AND.EX UP2, UPT, UR9, URZ, UPT, UP2 ;  /* 0x000000ff0900728c */ /* 0x000fd4000bf45320 */
[----:B------:R-:W-:Y:S01]  /*04b0*/  VOTEU.ANY UP0, P0 ;  /* 0x0000000000ff7886 */ /* 0x000fe20000000100 */
[----:B------:R-:W-:-:S04]  /*04c0*/  @!UP2 USEL UR4, URZ, 0xffffffff, UP0 ;  /* 0xffffffffff04a887 */ /* 0x000fc80008000000 */
[----:B------:R-:W-:-:S04]  /*04d0*/  ULOP3.LUT UR4, UR4, 0x1, URZ, 0xc0, !UPT ;  /* 0x0000000104047892 */ /* 0x000fc8000f8ec0ff */
[----:B------:R-:W-:-:S11]  /*04e0*/  UISETP.NE.U32.AND UP3, UPT, UR4, 0x1, UPT ;  /* 0x000000010400788c */ /* 0x000fd6000bf65070 */
.L_x_8:
[----:B-1----:R-:W1:Y:S01]  /*04f0*/  SHFL.IDX PT, R2, R60, RZ, 0x1f ;  /* 0x00001fff3c027589 */ /* 0x002e6200000e0000 */
[----:B------:R-:W-:-:S04]  /*0500*/  UISETP.NE.AND UP0, UPT, UR18, 0x2, UPT ;  /* 0x000000021200788c */ /* 0x000fc8000bf05270 */
[----:B------:R-:W-:Y:S01]  /*0510*/  USEL UR64, URZ, 0x1, UP0 ;  /* 0x00000001ff407887 */ /* 0x000fe20008000000 */
[----:B-1----:R-:W-:-:S13]  /*0520*/  ISETP.NE.AND P0, PT, R2, RZ, PT ;  /* 0x000000ff0200720c */ /* 0x002fda0003f05270 */
[----:B------:R-:W-:Y:S05]  /*0530*/  @P0 BRA `(.L_x_9) ;  /* 0x0000000000480947 */ /* 0x000fea0003800000 */
[----:B------:R-:W1:Y:S01]  /*0540*/  S2UR UR4, SR_CgaCtaId ;  /* 0x00000000000479c3 */ /* 0x000e620000008800 */
[----:B------:R-:W-:Y:S01]  /*0550*/  UMOV UR5, 0x400 ;  /* 0x0000040000057882 */ /* 0x000fe20000000000 */
[----:B------:R-:W-:Y:S01]  /*0560*/  UMOV UR6, 0x1 ;  /* 0x0000000100067882 */ /* 0x000fe20000000000 */
[----:B------:R-:W-:Y:S01]  /*0570*/  ELECT P0, URZ, PT ;  /* 0x0000000000ff782f */ /* 0x000fe20003800000 */
[----:B------:R-:W-:-:S04]  /*0580*/  UIADD3 UR6, UPT, UPT, -UR6, 0x100000, URZ ;  /* 0x0010000006067890 */ /* 0x000fc8000fffe1ff */
[----:B------:R-:W-:Y:S02]  /*0590*/  USHF.L.U32 UR7, UR6, 0xb, URZ ;  /* 0x0000000b06077899 */ /* 0x000fe400080006ff */
[----:B------:R-:W-:Y:S02]  /*05a0*/  USHF.L.U32 UR6, UR6, 0x1, URZ ;  /* 0x0000000106067899 */ /* 0x000fe400080006ff */
[----:B-1----:R-:W-:Y:S01]  /*05b0*/  ULEA UR4, UR4, UR5, 0x18 ;  /* 0x0000000504047291 */ /* 0x002fe2000f8ec0ff */
[----:B------:R-:W1:Y:S11]  /*05c0*/  FENCE.VIEW.ASYNC.S ;  /* 0x00000000000073c6 */ /* 0x000e760000000000 */
[----:B-1----:R1:W3:Y:S01]  /*05d0*/  SYNCS.EXCH.64 URZ, [UR4], UR6 ;  /* 0x0000000604ff75b2 */ /* 0x0022e20008000100 */
[----:B------:R1:W4:Y:S01]  /*05e0*/  SYNCS.EXCH.64 URZ, [UR4+0x20], UR6 ;  /* 0x0000200604ff75b2 */ /* 0x0003220008000100 */
[----:B------:R1:W1:Y:S01]  /*05f0*/  SYNCS.EXCH.64 URZ, [UR4+0x8], UR6 ;  /* 0x0000080604ff75b2 */ /* 0x0002620008000100 */
[----:B------:R1:W1:Y:S01]  /*0600*/  SYNCS.EXCH.64 URZ, [UR4+0x28], UR6 ;  /* 0x0000280604ff75b2 */ /* 0x0002620008000100 */
[----:B------:R1:W1:Y:S01]  /*0610*/  SYNCS.EXCH.64 URZ, [UR4+0x10], UR6 ;  /* 0x0000100604ff75b2 */ /* 0x0002620008000100 */
[----:B------:R1:W1:Y:S01]  /*0620*/  SYNCS.EXCH.64 URZ, [UR4+0x30], UR6 ;  /* 0x0000300604ff75b2 */ /* 0x0002620008000100 */
[----:B------:R1:W1:Y:S01]  /*0630*/  SYNCS.EXCH.64 URZ, [UR4+0x18], UR6 ;  /* 0x0000180604ff75b2 */ /* 0x0002620008000100 */
[----:B------:R1:W1:Y:S01]  /*0640*/  SYNCS.EXCH.64 URZ, [UR4+0x38], UR6 ;  /* 0x0000380604ff75b2 */ /* 0x0002620008000100 */
[----:B------:R-:W-:Y:S01]  /*0650*/  NOP ;  /* 0x0000000000007918 */ /* 0x000fe20000000000 */
.L_x_9:
[----:B------:R-:W2:Y:S01]  /*0660*/  SHFL.IDX PT, R2, R60, RZ, 0x1f ;  /* 0x00001fff3c027589 */ /* 0x000ea200000e0000 */
[----:B------:R-:W-:Y:S01]  /*0670*/  NOP ;  /* 0x0000000000007918 */ /* 0x000fe20000000000 */
[----:B--2---:R-:W-:-:S13]  /*0680*/  ISETP.NE.AND P0, PT, R2, 0x1, PT ;  /* 0x000000010200780c */ /* 0x004fda0003f05270 */
[----:B------:R-:W-:Y:S05]  /*0690*/  @P0 BRA `(.L_x_10) ;  /* 0x0000000000580947 */ /* 0x000fea0003800000 */
[----:B-1----:R-:W1:Y:S01]  /*06a0*/  S2UR UR4, SR_CgaCtaId ;  /* 0x00000000000479c3 */ /* 0x002e620000008800 */
[----:B------:R-:W-:Y:S01]  /*06b0*/  UMOV UR5, 0x400 ;  /* 0x0000040000057882 */ /* 0x000fe20000000000 */
[----:B------:R-:W-:Y:S01]  /*06c0*/  UMOV UR8, 0x20 ;  /* 0x0000002000087882 */ /* 0x000fe20000000000 */
[----:B------:R-:W-:Y:S01]  /*06d0*/  UMOV UR6, 0x80 ;  /* 0x0000008000067882 */ /* 0x000fe20000000000 */
[----:B------:R-:W-:-:S04]  /*06e0*/  UIADD3 UR8, UPT, UPT, -UR8, 0x100000, URZ ;  /* 0x0010000008087890 */ /* 0x000fc8000fffe1ff */
[----:B------:R-:W-:Y:S02]  /*06f0*/  USHF.L.U32 UR9, UR8, 0xb, URZ ;  /* 0x0000000b08097899 */ /* 0x000fe400080006ff */
[----:B------:R-:W-:Y:S02]  /*0700*/  USHF.L.U32 UR8, UR8, 0x1, URZ ;  /* 0x0000000108087899 */ /* 0x000fe400080006ff */
[----:B------:R-:W-:-:S04]  /*0710*/  UIADD3 UR6, UPT, UPT, -UR6, 0x100000, URZ ;  /* 0x0010000006067890 */ /* 0x000fc8000fffe1ff */
[----:B------:R-:W-:Y:S02]  /*0720*/  USHF.L.U32 UR7, UR6, 0xb, URZ ;  /* 0x0000000b06077899 */ /* 0x000fe400080006ff */
[----:B------:R-:W-:Y:S01]  /*0730*/  USHF.L.U32 UR6, UR6, 0x1, URZ ;  /* 0x0000000106067899 */ /* 0x000fe200080006ff */
[----:B------:R-:W-:Y:S01]  /*0740*/  ELECT P0, URZ, PT ;  /* 0x0000000000ff782f */ /* 0x000fe20003800000 */
[----:B-1----:R-:W-:Y:S01]  /*0750*/  ULEA UR4, UR4, UR5, 0x18 ;  /* 0x0000000504047291 */ /* 0x002fe2000f8ec0ff */
[----:B------:R-:W1:Y:S11]  /*0760*/  FENCE.VIEW.ASYNC.S ;  /* 0x00000000000073c6 */ /* 0x000e760000000000 */
[----:B-1----:R2:W1:Y:S01]  /*0770*/  SYNCS.EXCH.64 URZ, [UR4+0x40], UR8 ;  /* 0x0000400804ff75b2 */ /* 0x0024620008000100 */
[----:B------:R2:W1:Y:S01]  /*0780*/  SYNCS.EXCH.64 URZ, [UR4+0x60], UR6 ;  /* 0x0000600604ff75b2 */ /* 0x0004620008000100 */
[----:B------:R2:W1:Y:S01]  /*0790*/  SYNCS.EXCH.64 URZ, [UR4+0x48], UR8 ;  /* 0x0000480804ff75b2 */ /* 0x0004620008000100 */
[----:B------:R2:W1:Y:S01]  /*07a0*/  SYNCS.EXCH.64 URZ, [UR4+0x68], UR6 ;  /* 0x0000680604ff75b2 */ /* 0x0004620008000100 */
[----:B------:R2:W1:Y:S01]  /*07b0*/  SYNCS.EXCH.64 URZ, [UR4+0x50], UR8 ;  /* 0x0000500804ff75b2 */ /* 0x0004620008000100 */
[----:B------:R2:W1:Y:S01]  /*07c0*/  SYNCS.EXCH.64 URZ, [UR4+0x70], UR6 ;  /* 0x0000700604ff75b2 */ /* 0x0004620008000100 */
[----:B------:R2:W1:Y:S01]  /*07d0*/  SYNCS.EXCH.64 URZ, [UR4+0x58], UR8 ;  /* 0x0000580804ff75b2 */ /* 0x0004620008000100 */
[----:B------:R2:W1:Y:S02]  /*07e0*/  SYNCS.EXCH.64 URZ, [UR4+0x78], UR6 ;  /* 0x0000780604ff75b2 */ /* 0x0004640008000100 */
[----:B--2---:R-:W-:Y:S01]  /*07f0*/  NOP ;  /* 0x0000000000007918 */ /* 0x004fe20000000000 */
.L_x_10:
[----:B------:R-:W2:Y:S01]  /*0800*/  SHFL.IDX PT, R2, R60, RZ, 0x1f ;  /* 0x00001fff3c027589 */ /* 0x000ea200000e0000 */
[----:B------:R-:W-:Y:S01]  /*0810*/  NOP ;  /* 0x0000000000007918 */ /* 0x000fe20000000000 */
[----:B--2---:R-:W-:-:S13]  /*0820*/  ISETP.NE.AND P0, PT, R2, 0x3, PT ;  /* 0x000000030200780c */ /* 0x004fda0003f05270 */
[----:B------:R-:W-:Y:S05]  /*0830*/  @P0 BRA `(.L_x_11) ;  /* 0x0000000000300947 */ /* 0x000fea0003800000 */
[----:B-1----:R-:W1:Y:S01]  /*0840*/  S2UR UR6, SR_CgaCtaId ;  /* 0x00000000000679c3 */ /* 0x002e620000008800 */
[----:B------:R-:W-:Y:S01]  /*0850*/  UMOV UR4, 0x400 ;  /* 0x0000040000047882 */ /* 0x000fe20000000000 */
[----:B------:R-:W-:Y:S01]  /*0860*/  UMOV UR5, 0x20 ;  /* 0x0000002000057882 */ /* 0x000fe20000000000 */
[----:B------:R-:W-:Y:S01]  /*0870*/  ELECT P0, URZ, PT ;  /* 0x0000000000ff782f */ /* 0x000fe20003800000 */
[----:B-1----:R-:W-:Y:S02]  /*0880*/  ULEA UR6, UR6, UR4, 0x18 ;  /* 0x0000000406067291 */ /* 0x002fe4000f8ec0ff */
[----:B------:R-:W-:-:S04]  /*0890*/  UIADD3 UR4, UPT, UPT, -UR5, 0x100000, URZ ;  /* 0x0010000005047890 */ /* 0x000fc8000fffe1ff */
[----:B------:R-:W-:Y:S02]  /*08a0*/  USHF.L.U32 UR5, UR4, 0xb, URZ ;  /* 0x0000000b04057899 */ /* 0x000fe400080006ff */
[----:B------:R-:W-:Y:S01]  /*08b0*/  USHF.L.U32 UR4, UR4, 0x1, URZ ;  /* 0x0000000104047899 */ /* 0x000fe200080006ff */
[----:B------:R-:W1:Y:S11]  /*08c0*/  FENCE.VIEW.ASYNC.S ;  /* 0x00000000000073c6 */ /* 0x000e760000000000 */
[----:B-1----:R2:W1:Y:S01]  /*08d0*/  SYNCS.EXCH.64 URZ, [UR6+0x80], UR4 ;  /* 0x0000800406ff75b2 */ /* 0x0024620008000100 */
[----:B------:R2:W1:Y:S02]  /*08e0*/  SYNCS.EXCH.64 URZ, [UR6+0x88], UR4 ;  /* 0x0000880406ff75b2 */ /* 0x0004640008000100 */
[----:B--2---:R-:W-:Y:S01]  /*08f0*/  NOP ;  /* 0x0000000000007918 */ /* 0x004fe20000000000 */
.L_x_11:
[----:B------:R-:W2:Y:S01]  /*0900*/  SHFL.IDX PT, R2, R60, RZ, 0x1f ;  /* 0x00001fff3c027589 */ /* 0x000ea200000e0000 */
[----:B------:R-:W-:Y:S01]  /*0910*/  NOP ;  /* 0x0000000000007918 */ /* 0x000fe20000000000 */
[----:B--2---:R-:W-:-:S13]  /*0920*/  ISETP.NE.AND P0, PT, R2, 0x4, PT ;  /* 0x000000040200780c */ /* 0x004fda0003f05270 */
[----:B------:R-:W-:Y:S05]  /*0930*/  @P0 BRA `(.L_x_12) ;  /* 0x0000000000440947 */ /* 0x000fea0003800000 */
[----:B-1----:R-:W1:Y:S01]  /*0940*/  S2UR UR6, SR_CgaCtaId ;  /* 0x00000000000679c3 */ /* 0x002e620000008800 */
[----:B------:R-:W-:Y:S01]  /*0950*/  UMOV UR4, 0x100 ;  /* 0x0000010000047882 */ /* 0x000fe20000000000 */
[----:B------:R-:W-:Y:S01]  /*0960*/  UMOV UR5, 0x400 ;  /* 0x0000040000057882 */ /* 0x000fe20000000000 */
[----:B------:R-:W-:Y:S01]  /*0970*/  USEL UR4, UR4, 0xe0, UP3 ;  /* 0x000000e004047887 */ /* 0x000fe20009800000 */
[----:B------:R-:W-:Y:S01]  /*0980*/  UMOV UR8, 0x1 ;  /* 0x0000000100087882 */ /* 0x000fe20000000000 */
[----:B------:R-:W-:Y:S01]  /*0990*/  ELECT P0, URZ, PT ;  /* 0x0000000000ff782f */ /* 0x000fe20003800000 */
[----:B------:R-:W-:-:S04]  /*09a0*/  UIADD3 UR8, UPT, UPT, -UR8, 0x100000, URZ ;  /* 0x0010000008087890 */ /* 0x000fc8000fffe1ff */
[----:B------:R-:W-:Y:S02]  /*09b0*/  USHF.L.U32 UR9, UR8, 0xb, URZ ;  /* 0x0000000b08097899 */ /* 0x000fe400080006ff */
[----:B------:R-:W-:Y:S02]  /*09c0*/  USHF.L.U32 UR8, UR8, 0x1, URZ ;  /* 0x0000000108087899 */ /* 0x000fe400080006ff */
[----:B-1----:R-:W-:Y:S02]  /*09d0*/  ULEA UR6, UR6, UR5, 0x18 ;  /* 0x0000000506067291 */ /* 0x002fe4000f8ec0ff */
[----:B------:R-:W-:-:S04]  /*09e0*/  UIADD3 UR4, UPT, UPT, -UR4, 0x100000, URZ ;  /* 0x0010000004047890 */ /* 0x000fc8000fffe1ff */
[----:B------:R-:W-:Y:S02]  /*09f0*/  USHF.L.U32 UR5, UR4, 0xb, URZ ;  /* 0x0000000b04057899 */ /* 0x000fe400080006ff */
[----:B------:R-:W-:Y:S01]  /*0a00*/  USHF.L.U32 UR4, UR4, 0x1, URZ ;  /* 0x0000000104047899 */ /* 0x000fe200080006ff */
[----:B------:R-:W1:Y:S03]  /*0a10*/  FENCE.VIEW.ASYNC.S ;  /* 0x00000000000073c6 */ /* 0x000e660000000000 */
[----:B-1----:R2:W1:Y:S08]  /*0a20*/  SYNCS.EXCH.64 URZ, [UR6+0x90], UR8 ;  /* 0x0000900806ff75b2 */ /* 0x0024700008000100 */
[----:B------:R2:W1:Y:S02]  /*0a30*/  SYNCS.EXCH.64 URZ, [UR6+0x98], UR4 ;  /* 0x0000980406ff75b2 */ /* 0x0004640008000100 */
[----:B--2---:R-:W-:Y:S01]  /*0a40*/  NOP ;  /* 0x0000000000007918 */ /* 0x004fe20000000000 */
.L_x_12:
[----:B------:R-:W2:Y:S01]  /*0a50*/  SHFL.IDX PT, R2, R60, RZ, 0x1f ;  /* 0x00001fff3c027589 */ /* 0x000ea200000e0000 */
[----:B------:R-:W1:Y:S01]  /*0a60*/  S2UR UR49, SR_CTAID.X ;  /* 0x00000000003179c3 */ /* 0x000e620000002500 */
[----:B------:R-:W-:-:S07]  /*0a70*/  NOP ;  /* 0x0000000000007918 */ /* 0x000fce0000000000 */
[----:B------:R-:W1:Y:S01]  /*0a80*/  S2UR UR21, SR_CTAID.Y ;  /* 0x00000000001579c3 */ /* 0x000e620000002600 */
[----:B--2---:R-:W-:-:S13]  /*0a90*/  ISETP.NE.AND P0, PT, R2, 0x5, PT ;  /* 0x000000050200780c */ /* 0x004fda0003f05270 */
[----:B-1----:R-:W-:Y:S05]  /*0aa0*/  @P0 BRA `(.L_x_13) ;  /* 0x0000000000480947 */ /* 0x002fea0003800000 */
[----:B------:R-:W1:Y:S01]  /*0ab0*/  S2UR UR4, SR_CgaCtaId ;  /* 0x00000000000479c3 */ /* 0x000e620000008800 */
        /* <DEDUP_REMOVED lines=12> */
[----:B-1----:R1:W2:Y:S01]  /*0b80*/  SYNCS.EXCH.64 URZ, [UR4+0xa0], UR8 ;  /* 0x0000a00804ff75b2 */ /* 0x0022a20008000100 */
[----:B------:R1:W1:Y:S01]  /*0b90*/  SYNCS.EXCH.64 URZ, [UR4+0xb0], UR6 ;  /* 0x0000b00604ff75b2 */ /* 0x0002620008000100 */
[----:B------:R1:W1:Y:S01]  /*0ba0*/  SYNCS.EXCH.64 URZ, [UR4+0xa8], UR8 ;  /* 0x0000a80804ff75b2 */ /* 0x0002620008000100 */
[----:B------:R1:W1:Y:S01]  /*0bb0*/  SYNCS.EXCH.64 URZ, [UR4+0xb8], UR6 ;  /* 0x0000b80604ff75b2 */ /* 0x0002620008000100 */
[----:B------:R-:W-:Y:S01]  /*0bc0*/  NOP ;  /* 0x0000000000007918 */ /* 0x000fe20000000000 */
.L_x_13:
[----:B------:R-:W-:-:S05]  /*0bd0*/  CS2R.32 R53, SR_CgaSize ;  /* 0x0000000000357805 */ /* 0x000fca0000008a00 */
[----:B------:R-:W-:-:S05]  /*0be0*/  IMAD R53, R53, -0xa0, RZ ;  /* 0xffffff6035357824 */ /* 0x000fca00078e02ff */
[----:B------:R-:W-:-:S14]  /*0bf0*/  R2UR UR5, R53 ;  /* 0x00000000350572ca */ /* 0x000fdc00000e0000 */
[----:B------:R-:W3:Y:S01]  /*0c00*/  LDCU UR5, c[0x0][UR5+0x2b0] ;  /* 0x00005600050577ac */ /* 0x000ee20008000800 */
[----:B------:R-:W-:Y:S02]  /*0c10*/  I2FP.F32.U32 R53, UR49 ;  /* 0x0000003100357c45 */ /* 0x000fe40008201000 */
[----:B------:R-:W-:-:S05]  /*0c20*/  CS2R.32 R3, SR_CgaSize ;  /* 0x0000000000037805 */ /* 0x000fca0000008a00 */
[----:B------:R-:W-:-:S06]  /*0c30*/  IMAD R3, R3, -0xa0, RZ ;  /* 0xffffff6003037824 */ /* 0x000fcc00078e02ff */
[----:B------:R-:W4:Y:S01]  /*0c40*/  LDC R3, c[0x0][R3+0x2a0] ;  /* 0x0000a80003037b82 */ /* 0x000f220000000800 */
[----:B------:R-:W-:Y:S02]  /*0c50*/  I2FP.F32.U32 R52, UR21 ;  /* 0x0000001500347c45 */ /* 0x000fe40008201000 */
[----:B------:R-:W-:-:S05]  /*0c60*/  CS2R.32 R2, SR_CgaSize ;  /* 0x0000000000027805 */ /* 0x000fca0000008a00 */
[----:B------:R-:W-:-:S05]  /*0c70*/  IMAD R2, R2, -0xa0, RZ ;  /* 0xffffff6002027824 */ /* 0x000fca00078e02ff */
[----:B-1----:R-:W-:-:S14]  /*0c80*/  R2UR UR4, R2 ;  /* 0x00000000020472ca */ /* 0x002fdc00000e0000 */
[----:B------:R-:W1:Y:S01]  /*0c90*/  LDCU UR4, c[0x0][UR4+0x2b4] ;  /* 0x00005680040477ac */ /* 0x000e620008000800 */
[----:B------:R-:W-:Y:S01]  /*0ca0*/  NOP ;  /* 0x0000000000007918 */ /* 0x000fe20000000000 */
[----:B------:R-:W2:Y:S01]  /*0cb0*/  LDCU UR19, c[0x0][0xb24] ;  /* 0x00016480ff1377ac */ /* 0x000ea20008000800 */
[----:B------:R-:W-:-:S05]  /*0cc0*/  CS2R.32 R2, SR_CgaSize ;  /* 0x0000000000027805 */ /* 0x000fca0000008a00 */
[----:B------:R-:W-:-:S06]  /*0cd0*/  IMAD R2, R2, -0xa0, RZ ;  /* 0xffffff6002027824 */ /* 0x000fcc00078e02ff */
[----:B------:R-:W4:Y:S01]  /*0ce0*/  LDC R2, c[0x0][R2+0x2a4] ;  /* 0x0000a90002027b82 */ /* 0x000f220000000800 */
[----:B---3--:R-:W-:-:S07]  /*0cf0*/  FMUL R53, R53, UR5 ;  /* 0x0000000535357c20 */ /* 0x008fce0008400000 */
[----:B------:R-:W3:Y:S01]  /*0d00*/  S2UR UR50, SR_CTAID.Z ;  /* 0x00000000003279c3 */ /* 0x000ee20000002700 */
[----:B-1----:R-:W-:Y:S01]  /*0d10*/  FMUL R52, R52, UR4 ;  /* 0x0000000434347c20 */ /* 0x002fe20008400000 */
[----:B------:R-:W1:Y:S01]  /*0d20*/  F2I.U32.TRUNC.NTZ R53, R53 ;  /* 0x0000003500357305 */ /* 0x000e62000020f000 */
[----:B--2---:R-:W-:-:S07]  /*0d30*/  UISETP.GE.AND UP0, UPT, UR19, 0x1, UPT ;  /* 0x000000011300788c */ /* 0x004fce000bf06270 */
[----:B------:R-:W2:Y:S01]  /*0d40*/  F2I.U32.TRUNC.NTZ R52, R52 ;  /* 0x0000003400347305 */ /* 0x000ea2000020f000 */
[----:B-1----:R-:W-:-:S05]  /*0d50*/  IADD3 R53, PT, PT, -R53, RZ, RZ ;  /* 0x000000ff35357210 */ /* 0x002fca0007ffe1ff */
[----:B----4-:R-:W-:Y:S01]  /*0d60*/  IMAD R53, R3, R53, UR49 ;  /* 0x0000003103357e24 */ /* 0x010fe2000f8e0235 */
[----:B--2---:R-:W-:-:S05]  /*0d70*/  IADD3 R52, PT, PT, -R52, RZ, RZ ;  /* 0x000000ff34347210 */ /* 0x004fca0007ffe1ff */
[----:B------:R-:W-:Y:S01]  /*0d80*/  IMAD R52, R2, R52, UR21 ;  /* 0x0000001502347e24 */ /* 0x000fe2000f8e0234 */
[----:B------:R-:W-:Y:S06]  /*0d90*/  BAR.SYNC.DEFER_BLOCKING 0x0 ;  /* 0x0000000000007b1d */ /* 0x000fec0000010000 */
[----:B---3--:R-:W-:Y:S05]  /*0da0*/  BRA.U !UP0, `(.L_x_14) ;  /* 0x0000000108d47547 */ /* 0x008fea000b800000 */
[----:B------:R-:W1:Y:S01]  /*0db0*/  LDCU.128 UR24, c[0x0][0xb10] ;  /* 0x00016200ff1877ac */ /* 0x000e620008000c00 */
[----:B------:R-:W2:Y:S01]  /*0dc0*/  LDCU UR6, c[0x0][0x370] ;  /* 0x00006e00ff0677ac */ /* 0x000ea20008000800 */
[----:B------:R-:W3:Y:S01]  /*0dd0*/  LDCU UR4, c[0x0][0x374] ;  /* 0x00006e80ff0477ac */ /* 0x000ee20008000800 */
[----:B------:R-:W4:Y:S01]  /*0de0*/  LDCU UR20, c[0x0][0xb0c] ;  /* 0x00016180ff1477ac */ /* 0x000f220008000800 */
[----:B------:R-:W4:Y:S01]  /*0df0*/  LDCU UR5, c[0x0][0xb20] ;  /* 0x00016400ff0577ac */ /* 0x000f220008000800 */
[----:B------:R-:W4:Y:S01]  /*0e00*/  LDCU.64 UR16, c[0x0][0xb28] ;  /* 0x00016500ff1077ac */ /* 0x000f220008000a00 */
[----:B-1----:R-:W-:Y:S02]  /*0e10*/  UISETP.NE.AND UP0, UPT, UR26, 0x1, UPT ;  /* 0x000000011a00788c */ /* 0x002fe4000bf05270 */
[----:B---3--:R-:W-:Y:S02]  /*0e20*/  UIMAD.WIDE.U32 UR8, UR4, UR27, URZ ;  /* 0x0000001b040872a5 */ /* 0x008fe4000f8e00ff */
[----:B--2---:R-:W-:-:S02]  /*0e30*/  UIMAD.WIDE.U32 UR10, UR6, UR24, URZ ;  /* 0x00000018060a72a5 */ /* 0x004fc4000f8e00ff */
[----:B----4-:R-:W-:Y:S02]  /*0e40*/  UISETP.NE.AND UP2, UPT, UR20, 0x1, UPT ;  /* 0x000000011400788c */ /* 0x010fe4000bf45270 */
[----:B------:R-:W-:Y:S01]  /*0e50*/  UISETP.NE.AND UP4, UPT, UR19, 0x1, UPT ;  /* 0x000000011300788c */ /* 0x000fe2000bf85270 */
[----:B------:R-:W-:Y:S02]  /*0e60*/  UMOV UR8, UR9 ;  /* 0x0000000900087c82 */ /* 0x000fe40008000000 */
[----:B------:R-:W-:Y:S01]  /*0e70*/  UMOV UR10, UR11 ;  /* 0x0000000b000a7c82 */ /* 0x000fe20008000000 */
[----:B------:R-:W-:Y:S02]  /*0e80*/  @UP0 USHF.R.U32.HI UR4, URZ, UR5, UR8 ;  /* 0x00000005ff040299 */ /* 0x000fe40008011608 */
[----:B------:R-:W-:Y:S02]  /*0e90*/  UIMAD.WIDE.U32 UR12, UR21, UR27, URZ ;  /* 0x0000001b150c72a5 */ /* 0x000fe4000f8e00ff */
[----:B------:R-:W-:-:S02]  /*0ea0*/  UIMAD.WIDE.U32 UR8, UR4, UR16, URZ ;  /* 0x00000010040872a5 */ /* 0x000fc4000f8e00ff */
[----:B------:R-:W-:Y:S02]  /*0eb0*/  @UP2 USHF.R.U32.HI UR6, URZ, UR25, UR10 ;  /* 0x00000019ff062299 */ /* 0x000fe4000801160a */
[----:B------:R-:W-:Y:S02]  /*0ec0*/  UIMAD.WIDE.U32 UR14, UR49, UR24, URZ ;  /* 0x00000018310e72a5 */ /* 0x000fe4000f8e00ff */
[----:B------:R-:W-:Y:S01]  /*0ed0*/  UIMAD.WIDE.U32 UR10, UR6, UR16, URZ ;  /* 0x00000010060a72a5 */ /* 0x000fe2000f8e00ff */
[----:B------:R-:W-:Y:S01]  /*0ee0*/  UMOV UR12, UR13 ;  /* 0x0000000d000c7c82 */ /* 0x000fe20008000000 */
[----:B------:R-:W-:Y:S01]  /*0ef0*/  UMOV UR8, UR9 ;  /* 0x0000000900087c82 */ /* 0x000fe20008000000 */
[----:B------:R-:W-:Y:S02]  /*0f00*/  USHF.R.U32.HI UR12, URZ, UR5, UR12 ;  /* 0x00000005ff0c7299 */ /* 0x000fe4000801160c */
[----:B------:R-:W-:Y:S01]  /*0f10*/  @UP4 USHF.R.U32.HI UR4, URZ, UR17, UR8 ;  /* 0x00000011ff044299 */ /* 0x000fe20008011608 */
[----:B------:R-:W-:Y:S01]  /*0f20*/  UMOV UR14, UR15 ;  /* 0x0000000f000e7c82 */ /* 0x000fe20008000000 */
[----:B------:R-:W-:Y:S01]  /*0f30*/  UMOV UR10, UR11 ;  /* 0x0000000b000a7c82 */ /* 0x000fe20008000000 */
[----:B------:R-:W-:-:S02]  /*0f40*/  USHF.R.U32.HI UR14, URZ, UR25, UR14 ;  /* 0x00000019ff0e7299 */ /* 0x000fc4000801160e */
[----:B------:R-:W-:Y:S02]  /*0f50*/  USEL UR5, UR21, UR12, !UP0 ;  /* 0x0000000c15057287 */ /* 0x000fe4000c000000 */
[----:B------:R-:W-:Y:S02]  /*0f60*/  @UP4 USHF.R.U32.HI UR6, URZ, UR17, UR10 ;  /* 0x00000011ff064299 */ /* 0x000fe4000801160a */
[----:B------:R-:W-:Y:S02]  /*0f70*/  UIMAD UR7, UR4, UR19, URZ ;  /* 0x00000013040772a4 */ /* 0x000fe4000f8e02ff */
[----:B------:R-:W-:Y:S02]  /*0f80*/  USEL UR4, UR49, UR14, !UP2 ;  /* 0x0000000e31047287 */ /* 0x000fe4000d000000 */
[----:B------:R-:W-:Y:S02]  /*0f90*/  UIMAD UR10, UR6, UR19, URZ ;  /* 0x00000013060a72a4 */ /* 0x000fe4000f8e02ff */
[----:B------:R-:W-:-:S02]  /*0fa0*/  UISETP.GE.AND UP0, UPT, UR5, UR7, UPT ;  /* 0x000000070500728c */ /* 0x000fc4000bf06270 */
[----:B------:R-:W-:Y:S02]  /*0fb0*/  UIMAD.WIDE.U32 UR8, UR5, UR16, URZ ;  /* 0x00000010050872a5 */ /* 0x000fe4000f8e00ff */
[----:B------:R-:W-:Y:S02]  /*0fc0*/  UISETP.GE.OR UP0, UPT, UR4, UR10, UP0 ;  /* 0x0000000a0400728c */ /* 0x000fe40008706670 */
[----:B------:R-:W-:Y:S02]  /*0fd0*/  UIMAD.WIDE.U32 UR10, UR4, UR16, URZ ;  /* 0x00000010040a72a5 */ /* 0x000fe4000f8e00ff */
[----:B------:R-:W-:Y:S01]  /*0fe0*/  UIADD3 UR10, UPT, UPT, -UR4, URZ, URZ ;  /* 0x000000ff040a7290 */ /* 0x000fe2000fffe1ff */
[----:B------:R-:W-:Y:S01]  /*0ff0*/  UMOV UR8, UR9 ;  /* 0x0000000900087c82 */ /* 0x000fe20008000000 */
[----:B------:R-:W-:Y:S02]  /*1000*/  UIADD3 UR9, UPT, UPT, -UR5, URZ, URZ ;  /* 0x000000ff05097290 */ /* 0x000fe4000fffe1ff */
[----:B------:R-:W-:-:S03]  /*1010*/  USHF.R.U32.HI UR8, URZ, UR17, UR8 ;  /* 0x00000011ff087299 */ /* 0x000fc60008011608 */
[----:B------:R-:W-:Y:S01]  /*1020*/  @!UP0 UMOV UR7, UR11 ;  /* 0x0000000b00078c82 */ /* 0x000fe20008000000 */
[----:B------:R-:W-:Y:S02]  /*1030*/  UIMAD UR21, UR26, UR9, UR21 ;  /* 0x000000091a1572a4 */ /* 0x000fe4000f8e0215 */
[----:B------:R-:W-:Y:S02]  /*1040*/  USEL UR8, UR5, UR8, !UP4 ;  /* 0x0000000805087287 */ /* 0x000fe4000e000000 */
[----:B------:R-:W-:Y:S02]  /*1050*/  @!UP0 USHF.R.U32.HI UR7, URZ, UR17, UR7 ;  /* 0x00000011ff078299 */ /* 0x000fe40008011607 */
[----:B------:R-:W-:Y:S02]  /*1060*/  UIADD3 UR9, UPT, UPT, -UR8, URZ, URZ ;  /* 0x000000ff08097290 */ /* 0x000fe4000fffe1ff */
[----:B------:R-:W-:Y:S02]  /*1070*/  @!UP0 USEL UR7, UR4, UR7, !UP4 ;  /* 0x0000000704078287 */ /* 0x000fe4000e000000 */
[----:B------:R-:W-:-:S02]  /*1080*/  UIMAD UR9, UR19, UR9, UR5 ;  /* 0x00000009130972a4 */ /* 0x000fc4000f8e0205 */
[----:B------:R-:W-:Y:S02]  /*1090*/  @!UP0 UIADD3 UR8, UPT, UPT, UR8, -UR7, URZ ;  /* 0x8000000708088290 */ /* 0x000fe4000fffe0ff */
[----:B------:R-:W-:Y:S02]  /*10a0*/  @!UP0 UIMAD UR7, UR9, UR6, UR7 ;  /* 0x00000006090782a4 */ /* 0x000fe4000f8e0207 */
[----:B------:R-:W-:Y:S02]  /*10b0*/  @!UP0 UIMAD UR5, UR8, UR19, UR4 ;  /* 0x00000013080582a4 */ /* 0x000fe4000f8e0204 */
[----:B------:R-:W-:Y:S02]  /*10c0*/  UIMAD UR6, UR20, UR10, UR49 ;  /* 0x0000000a140672a4 */ /* 0x000fe4000f8e0231 */
[----:B------:R-:W-:Y:S01]  /*10d0*/  UIMAD UR21, UR5, UR26, UR21 ;  /* 0x0000001a051572a4 */ /* 0x000fe2000f8e0215 */
[----:B------:R-:W-:Y:S02]  /*10e0*/  @!UP0 UMOV UR4, UR7 ;  /* 0x0000000700048c82 */ /* 0x000fe40008000000 */
[----:B------:R-:W-:-:S12]  /*10f0*/  UIMAD UR49, UR4, UR20, UR6 ;  /* 0x00000014043172a4 */ /* 0x000fd8000f8e0206 */
.L_x_14:
[----:B------:R-:W1:Y:S02]  /*1100*/  LDCU UR4, c[0x0][0xb30] ;  /* 0x00016600ff0477ac */ /* 0x000e640008000800 */
[----:B-1----:R-:W-:-:S09]  /*1110*/  UISETP.NE.AND UP0, UPT, UR4, 0x1, UPT ;  /* 0x000000010400788c */ /* 0x002fd2000bf05270 */
[----:B------:R-:W-:Y:S05]  /*1120*/  BRA.U UP0, `(.L_x_15) ;  /* 0x0000000100447547 */ /* 0x000fea000b800000 */
[----:B------:R-:W1:Y:S01]  /*1130*/  LDCU.128 UR8, c[0x0][0xb10] ;  /* 0x00016200ff0877ac */ /* 0x000e620008000c00 */
[----:B------:R-:W2:Y:S01]  /*1140*/  LDCU UR12, c[0x0][0xb0c] ;  /* 0x00016180ff0c77ac */ /* 0x000ea20008000800 */
[----:B------:R-:W3:Y:S01]  /*1150*/  LDCU UR13, c[0x0][0xb20] ;  /* 0x00016400ff0d77ac */ /* 0x000ee20008000800 */
[----:B-1----:R-:W-:Y:S02]  /*1160*/  UIMAD.WIDE.U32 UR6, UR49, UR8, URZ ;  /* 0x00000008310672a5 */ /* 0x002fe4000f8e00ff */
[----:B------:R-:W-:Y:S02]  /*1170*/  UIMAD.WIDE.U32 UR4, UR21, UR11, URZ ;  /* 0x0000000b150472a5 */ /* 0x000fe4000f8e00ff */
[----:B--2---:R-:W-:Y:S02]  /*1180*/  UISETP.NE.AND UP2, UPT, UR12, 0x1, UPT ;  /* 0x000000010c00788c */ /* 0x004fe4000bf45270 */
[----:B------:R-:W-:Y:S01]  /*1190*/  UISETP.NE.AND UP0, UPT, UR10, 0x1, UPT ;  /* 0x000000010a00788c */ /* 0x000fe2000bf05270 */
[----:B------:R-:W-:-:S02]  /*11a0*/  UMOV UR6, UR7 ;  /* 0x0000000700067c82 */ /* 0x000fc40008000000 */
[----:B------:R-:W-:Y:S01]  /*11b0*/  UMOV UR4, UR5 ;  /* 0x0000000500047c82 */ /* 0x000fe20008000000 */
[----:B------:R-:W-:Y:S02]  /*11c0*/  USHF.R.U32.HI UR6, URZ, UR9, UR6 ;  /* 0x00000009ff067299 */ /* 0x000fe40008011606 */
[----:B---3--:R-:W-:Y:S02]  /*11d0*/  USHF.R.U32.HI UR4, URZ, UR13, UR4 ;  /* 0x0000000dff047299 */ /* 0x008fe40008011604 */
[----:B------:R-:W-:Y:S02]  /*11e0*/  USEL UR5, UR49, UR6, !UP2 ;  /* 0x0000000631057287 */ /* 0x000fe4000d000000 */
[----:B------:R-:W-:-:S04]  /*11f0*/  USEL UR4, UR21, UR4, !UP0 ;  /* 0x0000000415047287 */ /* 0x000fc8000c000000 */
[----:B------:R-:W-:Y:S02]  /*1200*/  UIADD3 UR6, UPT, UPT, UR5, -UR4, URZ ;  /* 0x8000000405067290 */ /* 0x000fe4000fffe0ff */
[----:B------:R-:W-:Y:S02]  /*1210*/  UIADD3 UR4, UPT, UPT, -UR5, UR4, URZ ;  /* 0x0000000405047290 */ /* 0x000fe4000fffe1ff */
[----:B------:R-:W-:Y:S02]  /*1220*/  UIMAD UR21, UR6, UR10, UR21 ;  /* 0x0000000a061572a4 */ /* 0x000fe4000f8e0215 */
[----:B------:R-:W-:-:S12]  /*1230*/  UIMAD UR49, UR4, UR12, UR49 ;  /* 0x0000000c043172a4 */ /* 0x000fd8000f8e0231 */
.L_x_15:
[----:B------:R-:W-:Y:S01]  /*1240*/  BAR.SYNC.DEFER_BLOCKING 0x0 ;  /* 0x0000000000007b1d */ /* 0x000fe20000010000 */
[----:B------:R-:W-:Y:S01]  /*1250*/  UISETP.NE.AND UP0, UPT, UR18, 0x2, UPT ;  /* 0x000000021200788c */ /* 0x000fe2000bf05270 */
[----:B------:R-:W-:Y:S02]  /*1260*/  ISETP.NE.OR P3, PT, R0, 0x2, !P3 ;  /* 0x000000020000780c */ /* 0x000fe40005f65670 */
[----:B------:R-:W-:Y:S02]  /*1270*/  LOP3.LUT R0, R58, 0x1f, RZ, 0xc0, !PT ;  /* 0x0000001f3a007812 */ /* 0x000fe400078ec0ff */
[----:B------:R-:W1:Y:S04]  /*1280*/  LDCU UR54, c[0x0][0xb24] ;  /* 0x00016480ff3677ac */ /* 0x000e680008000800 */
[----:B------:R-:W-:Y:S05]  /*1290*/  BRA.U UP0, `(.L_x_16) ;  /* 0x0000004d006c7547 */ /* 0x000fea000b800000 */
[----:B------:R-:W2:Y:S01]  /*12a0*/  LDCU UR5, c[0x0][0x388] ;  /* 0x00007100ff0577ac */ /* 0x000ea20008000800 */
[----:B------:R-:W-:Y:S01]  /*12b0*/  PLOP3.LUT P1, PT, PT, PT, UP3, 0x80, 0x8 ;  /* 0x000000000008781c */ /* 0x000fe20003f2f038 */
[----:B------:R-:W-:Y:S01]  /*12c0*/  IMAD.MOV.U32 R3, RZ, RZ, RZ ;  /* 0x000000ffff037224 */ /* 0x000fe200078e00ff */
[----:B------:R-:W-:Y:S01]  /*12d0*/  ISETP.EQ.OR P2, PT, R0, RZ, P3 ;  /* 0x000000ff0000720c */ /* 0x000fe20001f42670 */
[----:B------:R-:W3:Y:S01]  /*12e0*/  LDCU UR7, c[0x0][0x38c] ;  /* 0x00007180ff0777ac */ /* 0x000ee20008000800 */
[----:B------:R-:W-:Y:S01]  /*12f0*/  PLOP3.LUT P1, PT, P1, PT, PT, 0x8, 0x80 ;  /* 0x000000000080781c */ /* 0x000fe20000f2e170 */
[----:B------:R-:W4:Y:S01]  /*1300*/  LDCU UR6, c[0x0][0x390] ;  /* 0x00007200ff0677ac */ /* 0x000f220008000800 */
[----:B------:R-:W1:Y:S01]  /*1310*/  LDCU.64 UR70, c[0x0][0x348] ;  /* 0x00006900ff4677ac */ /* 0x000e620008000a00 */
[----:B------:R-:W-:Y:S01]  /*1320*/  UMOV UR38, 0x1 ;  /* 0x0000000100267882 */ /* 0x000fe20000000000 */
[----:B------:R-:W-:Y:S01]  /*1330*/  UMOV UR47, URZ ;  /* 0x000000ff002f7c82 */ /* 0x000fe20008000000 */
[----:B--2---:R-:W-:Y:S01]  /*1340*/  UIADD3 UR5, UPT, UPT, UR5, 0x3f, URZ ;  /* 0x0000003f05057890 */ /* 0x004fe2000fffe0ff */
[----:B------:R-:W-:Y:S01]  /*1350*/  UMOV UR46, URZ ;  /* 0x000000ff002e7c82 */ /* 0x000fe20008000000 */
[----:B------:R-:W-:-:S02]  /*1360*/  UMOV UR62, URZ ;  /* 0x000000ff003e7c82 */ /* 0x000fc40008000000 */
[----:B------:R-:W-:-:S04]  /*1370*/  USHF.R.S32.HI UR4, URZ, 0x1f, UR5 ;  /* 0x0000001fff047899 */ /* 0x000fc80008011405 */
[----:B------:R-:W-:-:S04]  /*1380*/  ULEA.HI UR4, UR4, UR5, URZ, 0x6 ;  /* 0x0000000504047291 */ /* 0x000fc8000f8f30ff */
[----:B------:R-:W-:-:S04]  /*1390*/  USHF.R.S32.HI UR4, URZ, 0x6, UR4 ;  /* 0x00000006ff047899 */ /* 0x000fc80008011404 */
[----:B---3--:R-:W-:Y:S01]  /*13a0*/  UIMAD UR4, UR4, UR7, URZ ;  /* 0x00000007040472a4 */ /* 0x008fe2000f8e02ff */
[----:B------:R-:W2:Y:S03]  /*13b0*/  LDCU UR7, c[0x0][0x370] ;  /* 0x00006e00ff0777ac */ /* 0x000ea60008000800 */
[----:B----4-:R-:W-:Y:S01]  /*13c0*/  UIMAD UR8, UR4, UR6, URZ ;  /* 0x00000006040872a4 */ /* 0x010fe2000f8e02ff */
[----:B------:R-:W3:Y:S03]  /*13d0*/  LDCU UR6, c[0x0][0x374] ;  /* 0x00006e80ff0677ac */ /* 0x000ee60008000800 */
[----:B------:R-:W-:Y:S02]  /*13e0*/  UISETP.NE.AND UP1, UPT, UR8, URZ, UPT ;  /* 0x000000ff0800728c */ /* 0x000fe4000bf25270 */
[----:B------:R-:W-:Y:S01]  /*13f0*/  IMAD.U32 R41, RZ, RZ, UR8 ;  /* 0x00000008ff297e24 */ /* 0x000fe2000f8e00ff */
[----:B------:R-:W-:-:S04]  /*1400*/  UISETP.LT.U32.AND UP0, UPT, UR8, 0x4, UPT ;  /* 0x000000040800788c */ /* 0x000fc8000bf01070 */
[----:B------:R-:W-:Y:S01]  /*1410*/  USEL UR4, UR8, 0x4, UP0 ;  /* 0x0000000408047887 */ /* 0x000fe20008000000 */
[----:B--2---:R-:W-:-:S03]  /*1420*/  IMAD.U32 R38, RZ, RZ, UR7 ;  /* 0x00000007ff267e24 */ /* 0x004fc6000f8e00ff */
[----:B------:R-:W-:Y:S02]  /*1430*/  UIADD3 UR5, UPT, UPT, UR4, -0x1, URZ ;  /* 0xffffffff04057890 */ /* 0x000fe4000fffe0ff */
[----:B------:R-:W-:Y:S01]  /*1440*/  @!UP1 UIADD3 UR5, UPT, UPT, UR4, URZ, URZ ;  /* 0x000000ff04059290 */ /* 0x000fe2000fffe0ff */
[----:B---3--:R-:W-:Y:S01]  /*1450*/  MOV R37, UR6 ;  /* 0x0000000600257c02 */ /* 0x008fe20008000f00 */
[----:B------:R-:W-:Y:S02]  /*1460*/  UIADD3 UR6, UPT, UPT, UR8, -UR4, URZ ;  /* 0x8000000408067290 */ /* 0x000fe4000fffe0ff */
[----:B------:R-:W-:-:S04]  /*1470*/  UIADD3 UR4, UPT, UPT, UR5, 0x1, URZ ;  /* 0x0000000105047890 */ /* 0x000fc8000fffe0ff */
[----:B------:R-:W-:Y:S02]  /*1480*/  IMAD.U32 R40, RZ, RZ, UR6 ;  /* 0x00000006ff287e24 */ /* 0x000fe4000f8e00ff */
[----:B-1----:R-:W-:-:S07]  /*1490*/  MOV R36, UR4 ;  /* 0x0000000400247c02 */ /* 0x002fce0008000f00 */
.L_x_32:
[----:B------:R-:W1:Y:S01]  /*14a0*/  S2UR UR39, SR_CgaCtaId ;  /* 0x00000000002779c3 */ /* 0x000e620000008800 */
[----:B------:R-:W-:Y:S01]  /*14b0*/  UMOV UR4, 0x400 ;  /* 0x0000040000047882 */ /* 0x000fe20000000000 */
[----:B------:R-:W-:Y:S01]  /*14c0*/  R2UR UR5, R41 ;  /* 0x00000000290572ca */ /* 0x000fe200000e0000 */
[----:B------:R-:W-:Y:S01]  /*14d0*/  IMAD.U32 R0, RZ, RZ, UR38 ;  /* 0x00000026ff007e24 */ /* 0x000fe2000f8e00ff */
[----:B------:R-:W-:Y:S01]  /*14e0*/  USHF.L.U32 UR55, UR49, 0x6, URZ ;  /* 0x0000000631377899 */ /* 0x000fe200080006ff */
[----:B------:R-:W-:-:S03]  /*14f0*/  UMOV UR23, URZ ;  /* 0x000000ff00177c82 */ /* 0x000fc60008000000 */
[----:B------:R-:W-:-:S07]  /*1500*/  SHF.L.U32 R0, R0, 0x1f, RZ ;  /* 0x0000001f00007819 */ /* 0x000fce00000006ff */
[----:B------:R-:W-:-:S03]  /*1510*/  UISETP.NE.AND UP0, UPT, UR5, URZ, UPT ;  /* 0x000000ff0500728c */ /* 0x000fc6000bf05270 */
[----:B------:R-:W-:Y:S02]  /*1520*/  UMOV UR5, URZ ;  /* 0x000000ff00057c82 */ /* 0x000fe40008000000 */
[----:B------:R-:W-:Y:S01]  /*1530*/  IMAD.U32 R2, RZ, RZ, UR5 ;  /* 0x00000005ff027e24 */ /* 0x000fe2000f8e00ff */
[----:B-1----:R-:W-:-:S04]  /*1540*/  ULEA UR39, UR39, UR4, 0x18 ;  /* 0x0000000427277291 */ /* 0x002fc8000f8ec0ff */
[----:B------:R-:W-:-:S09]  /*1550*/  ULEA UR4, UR47, UR39, 0x3 ;  /* 0x000000272f047291 */ /* 0x000fd2000f8e18ff */
[----:B------:R1:W2:Y:S01]  /*1560*/  SYNCS.PHASECHK.TRANS64.TRYWAIT P0, [UR4+0x20], R0 ;  /* 0x00002000ff0075a7 */ /* 0x0002a20008001104 */
[----:B------:R-:W-:-:S06]  /*1570*/  USHF.L.U32 UR4, UR21, 0x7, URZ ;  /* 0x0000000715047899 */ /* 0x000fcc00080006ff */
[----:B------:R-:W-:Y:S01]  /*1580*/  IMAD.U32 R35, RZ, RZ, UR4 ;  /* 0x00000004ff237e24 */ /* 0x000fe2000f8e00ff */
[----:B------:R-:W-:Y:S02]  /*1590*/  UMOV UR4, URZ ;  /* 0x000000ff00047c82 */ /* 0x000fe40008000000 */
[----:B-1----:R-:W-:Y:S01]  /*15a0*/  MOV R0, UR4 ;  /* 0x0000000400007c02 */ /* 0x002fe20008000f00 */
[----:B------:R-:W-:Y:S06]  /*15b0*/  BRA.U !UP0, `(.L_x_17) ;  /* 0x0000001d08dc7547 */ /* 0x000fec000b800000 */
[----:B------:R-:W1:Y:S01]  /*15c0*/  LDCU.128 UR8, c[0x0][0x480] ;  /* 0x00009000ff0877ac */ /* 0x000e620008000c00 */
[----:B------:R-:W-:Y:S02]  /*15d0*/  R2UR UR45, R35 ;  /* 0x00000000232d72ca */ /* 0x000fe400000e0000 */
[----:B------:R-:W-:Y:S01]  /*15e0*/  R2UR UR48, R36 ;  /* 0x00000000243072ca */ /* 0x000fe200000e0000 */
[----:B------:R-:W-:Y:S02]  /*15f0*/  UIADD3 UR44, UPT, UPT, UR55, 0x8, URZ ;  /* 0x00000008372c7890 */ /* 0x000fe4000fffe0ff */
[----:B------:R-:W-:Y:S02]  /*1600*/  UIADD3 UR43, UPT, UPT, UR55, 0x10, URZ ;  /* 0x00000010372b7890 */ /* 0x000fe4000fffe0ff */
[----:B------:R-:W-:Y:S02]  /*1610*/  UIADD3 UR42, UPT, UPT, UR55, 0x18, URZ ;  /* 0x00000018372a7890 */ /* 0x000fe4000fffe0ff */
[----:B------:R-:W-:-:S02]  /*1620*/  UIADD3 UR41, UPT, UPT, UR55, 0x20, URZ ;  /* 0x0000002037297890 */ /* 0x000fc4000fffe0ff */
[----:B------:R-:W-:Y:S02]  /*1630*/  UIADD3 UR40, UPT, UPT, UR55, 0x28, URZ ;  /* 0x0000002837287890 */ /* 0x000fe4000fffe0ff */
[----:B------:R-:W-:Y:S01]  /*1640*/  UIADD3 UR37, UPT, UPT, UR55, 0x30, URZ ;  /* 0x0000003037257890 */ /* 0x000fe2000fffe0ff */
[----:B------:R-:W3:Y:S01]  /*1650*/  LDCU.64 UR4, c[0x0][0x490] ;  /* 0x00009200ff0477ac */ /* 0x000ee20008000a00 */
[----:B-1----:R-:W-:Y:S02]  /*1660*/  UIMAD.WIDE.U32 UR6, UR44, UR9, URZ ;  /* 0x000000092c0672a5 */ /* 0x002fe4000f8e00ff */
[----:B------:R-:W-:Y:S02]  /*1670*/  UIMAD.WIDE.U32 UR12, UR43, UR9, URZ ;  /* 0x000000092b0c72a5 */ /* 0x000fe4000f8e00ff */
[----:B------:R-:W-:Y:S02]  /*1680*/  UIMAD.WIDE.U32 UR14, UR42, UR9, URZ ;  /* 0x000000092a0e72a5 */ /* 0x000fe4000f8e00ff */
[----:B------:R-:W-:Y:S01]  /*1690*/  UIMAD.WIDE.U32 UR16, UR41, UR9, URZ ;  /* 0x00000009291072a5 */ /* 0x000fe2000f8e00ff */
[----:B------:R-:W-:Y:S01]  /*16a0*/  UMOV UR6, UR7 ;  /* 0x0000000700067c82 */ /* 0x000fe20008000000 */
[----:B------:R-:W-:-:S02]  /*16b0*/  UIMAD.WIDE.U32 UR18, UR40, UR9, URZ ;  /* 0x00000009281272a5 */ /* 0x000fc4000f8e00ff */
[----:B------:R-:W-:Y:S02]  /*16c0*/  USHF.R.U32.HI UR26, URZ, UR10, UR6 ;  /* 0x0000000aff1a7299 */ /* 0x000fe40008011606 */
[----:B------:R-:W-:Y:S01]  /*16d0*/  UIMAD.WIDE.U32 UR20, UR37, UR9, URZ ;  /* 0x00000009251472a5 */ /* 0x000fe2000f8e00ff */
[----:B------:R-:W-:Y:S01]  /*16e0*/  UMOV UR6, UR13 ;  /* 0x0000000d00067c82 */ /* 0x000fe20008000000 */
[----:B------:R-:W-:Y:S02]  /*16f0*/  UIADD3 UR36, UPT, UPT, UR55, 0x38, URZ ;  /* 0x0000003837247890 */ /* 0x000fe4000fffe0ff */
[----:B------:R-:W-:Y:S02]  /*1700*/  USHF.R.U32.HI UR13, URZ, UR10, UR6 ;  /* 0x0000000aff0d7299 */ /* 0x000fe40008011606 */
[----:B------:R-:W-:Y:S01]  /*1710*/  UIMAD.WIDE.U32 UR22, UR55, UR9, URZ ;  /* 0x00000009371672a5 */ /* 0x000fe2000f8e00ff */
[----:B------:R-:W-:Y:S01]  /*1720*/  UMOV UR6, UR15 ;  /* 0x0000000f00067c82 */ /* 0x000fe20008000000 */
[----:B------:R-:W-:-:S02]  /*1730*/  UIMAD.WIDE.U32 UR24, UR36, UR9, URZ ;  /* 0x00000009241872a5 */ /* 0x000fc4000f8e00ff */
[----:B------:R-:W-:Y:S02]  /*1740*/  USHF.R.U32.HI UR12, URZ, UR10, UR6 ;  /* 0x0000000aff0c7299 */ /* 0x000fe40008011606 */
[----:B------:R-:W-:Y:S01]  /*1750*/  UISETP.NE.AND UP0, UPT, UR8, 0x1, UPT ;  /* 0x000000010800788c */ /* 0x000fe2000bf05270 */
[----:B------:R-:W-:Y:S01]  /*1760*/  UMOV UR6, UR17 ;  /* 0x0000001100067c82 */ /* 0x000fe20008000000 */
[----:B------:R-:W-:Y:S02]  /*1770*/  UIADD3 UR62, UPT, UPT, UR48, UR46, URZ ;  /* 0x0000002e303e7290 */ /* 0x000fe4000fffe0ff */
[----:B------:R-:W-:Y:S02]  /*1780*/  USHF.R.U32.HI UR16, URZ, UR10, UR6 ;  /* 0x0000000aff107299 */ /* 0x000fe40008011606 */
[----:B------:R-:W-:Y:S01]  /*1790*/  USEL UR14, UR44, UR26, !UP0 ;  /* 0x0000001a2c0e7287 */ /* 0x000fe2000c000000 */
[----:B------:R-:W-:Y:S01]  /*17a0*/  UMOV UR6, UR19 ;  /* 0x0000001300067c82 */ /* 0x000fe20008000000 */
[----:B------:R-:W-:-:S02]  /*17b0*/  USEL UR13, UR43, UR13, !UP0 ;  /* 0x0000000d2b0d7287 */ /* 0x000fc4000c000000 */
[----:B------:R-:W-:Y:S02]  /*17c0*/  USHF.R.U32.HI UR9, URZ, UR10, UR6 ;  /* 0x0000000aff097299 */ /* 0x000fe40008011606 */
[----:B------:R-:W-:Y:S01]  /*17d0*/  USEL UR12, UR42, UR12, !UP0 ;  /* 0x0000000c2a0c7287 */ /* 0x000fe2000c000000 */
[----:B------:R-:W-:Y:S01]  /*17e0*/  UMOV UR6, UR21 ;  /* 0x0000001500067c82 */ /* 0x000fe20008000000 */
[----:B------:R-:W-:Y:S02]  /*17f0*/  USEL UR9, UR40, UR9, !UP0 ;  /* 0x0000000928097287 */ /* 0x000fe4000c000000 */
[----:B------:R-:W-:Y:S02]  /*1800*/  USHF.R.U32.HI UR7, URZ, UR10, UR6 ;  /* 0x0000000aff077299 */ /* 0x000fe40008011606 */
[----:B---3--:R-:W-:Y:S01]  /*1810*/  UIMAD.WIDE.U32 UR20, UR13, UR4, URZ ;  /* 0x000000040d1472a5 */ /* 0x008fe2000f8e00ff */
[----:B------:R-:W-:Y:S01]  /*1820*/  UMOV UR6, UR23 ;  /* 0x0000001700067c82 */ /* 0x000fe20008000000 */
[----:B------:R-:W-:-:S02]  /*1830*/  USEL UR7, UR37, UR7, !UP0 ;  /* 0x0000000725077287 */ /* 0x000fc4000c000000 */
[----:B------:R-:W-:Y:S02]  /*1840*/  USHF.R.U32.HI UR15, URZ, UR10, UR6 ;  /* 0x0000000aff0f7299 */ /* 0x000fe40008011606 */
[----:B------:R-:W-:Y:S01]  /*1850*/  UIMAD.WIDE.U32 UR22, UR12, UR4, URZ ;  /* 0x000000040c1672a5 */ /* 0x000fe2000f8e00ff */
[----:B------:R-:W-:Y:S01]  /*1860*/  UMOV UR6, UR25 ;  /* 0x0000001900067c82 */ /* 0x000fe20008000000 */
[----:B------:R-:W-:Y:S02]  /*1870*/  USEL UR15, UR55, UR15, !UP0 ;  /* 0x0000000f370f7287 */ /* 0x000fe4000c000000 */
[----:B------:R-:W-:Y:S02]  /*1880*/  USHF.R.U32.HI UR6, URZ, UR10, UR6 ;  /* 0x0000000aff067299 */ /* 0x000fe40008011606 */
[----:B------:R-:W-:Y:S02]  /*1890*/  USEL UR10, UR41, UR16, !UP0 ;  /* 0x00000010290a7287 */ /* 0x000fe4000c000000 */
[----:B------:R-:W-:-:S02]  /*18a0*/  UIMAD.WIDE.U32 UR16, UR14, UR4, URZ ;  /* 0x000000040e1072a5 */ /* 0x000fc4000f8e00ff */
[----:B------:R-:W-:Y:S02]  /*18b0*/  USEL UR6, UR36, UR6, !UP0 ;  /* 0x0000000624067287 */ /* 0x000fe4000c000000 */
[----:B------:R-:W-:Y:S02]  /*18c0*/  UIMAD.WIDE.U32 UR18, UR15, UR4, URZ ;  /* 0x000000040f1272a5 */ /* 0x000fe4000f8e00ff */
[----:B------:R-:W-:Y:S02]  /*18d0*/  UIMAD.WIDE.U32 UR24, UR10, UR4, URZ ;  /* 0x000000040a1872a5 */ /* 0x000fe4000f8e00ff */
[----:B------:R-:W-:Y:S02]  /*18e0*/  UIMAD.WIDE.U32 UR26, UR9, UR4, URZ ;  /* 0x00000004091a72a5 */ /* 0x000fe4000f8e00ff */
[----:B------:R-:W-:Y:S02]  /*18f0*/  UIMAD.WIDE.U32 UR30, UR7, UR4, URZ ;  /* 0x00000004071e72a5 */ /* 0x000fe4000f8e00ff */
[----:B------:R-:W-:Y:S01]  /*1900*/  UIMAD.WIDE.U32 UR28, UR6, UR4, URZ ;  /* 0x00000004061c72a5 */ /* 0x000fe2000f8e00ff */
[----:B------:R-:W-:-:S02]  /*1910*/  UMOV UR18, UR19 ;  /* 0x0000001300127c82 */ /* 0x000fc40008000000 */
[----:B------:R-:W-:Y:S01]  /*1920*/  UMOV UR4, UR17 ;  /* 0x0000001100047c82 */ /* 0x000fe20008000000 */
[----:B------:R-:W-:Y:S02]  /*1930*/  UISETP.NE.AND UP0, UPT, UR11, 0x1, UPT ;  /* 0x000000010b00788c */ /* 0x000fe4000bf05270 */
[----:B------:R-:W-:Y:S02]  /*1940*/  USHF.R.U32.HI UR34, URZ, UR5, UR4 ;  /* 0x00000005ff227299 */ /* 0x000fe40008011604 */
[----:B------:R-:W-:Y:S01]  /*1950*/  USHF.R.U32.HI UR35, URZ, UR5, UR18 ;  /* 0x00000005ff237299 */ /* 0x000fe20008011612 */
[----:B------:R-:W-:Y:S01]  /*1960*/  UMOV UR4, UR21 ;  /* 0x0000001500047c82 */ /* 0x000fe20008000000 */
[----:B------:R-:W-:Y:S02]  /*1970*/  UIADD3 UR20, UPT, UPT, -UR14, URZ, URZ ;  /* 0x000000ff0e147290 */ /* 0x000fe4000fffe1ff */
[----:B------:R-:W-:Y:S02]  /*1980*/  USHF.R.U32.HI UR33, URZ, UR5, UR4 ;  /* 0x00000005ff217299 */ /* 0x000fe40008011604 */
[----:B------:R-:W-:Y:S01]  /*1990*/  UIADD3 UR19, UPT, UPT, -UR13, URZ, URZ ;  /* 0x000000ff0d137290 */ /* 0x000fe2000fffe1ff */
[----:B------:R-:W-:Y:S01]  /*19a0*/  UMOV UR4, UR23 ;  /* 0x0000001700047c82 */ /* 0x000fe20008000000 */
[----:B------:R-:W-:-:S02]  /*19b0*/  UIADD3 UR18, UPT, UPT, -UR12, URZ, URZ ;  /* 0x000000ff0c127290 */ /* 0x000fc4000fffe1ff */
[----:B------:R-:W-:Y:S02]  /*19c0*/  USHF.R.U32.HI UR32, URZ, UR5, UR4 ;  /* 0x00000005ff207299 */ /* 0x000fe40008011604 */
[----:B------:R-:W-:Y:S01]  /*19d0*/  UIADD3 UR17, UPT, UPT, -UR10, URZ, URZ ;  /* 0x000000ff0a117290 */ /* 0x000fe2000fffe1ff */
[----:B------:R-:W-:Y:S01]  /*19e0*/  UMOV UR4, UR25 ;  /* 0x0000001900047c82 */ /* 0x000fe20008000000 */
[----:B------:R-:W-:Y:S02]  /*19f0*/  UIADD3 UR16, UPT, UPT, -UR9, URZ, URZ ;  /* 0x000000ff09107290 */ /* 0x000fe4000fffe1ff */
[----:B------:R-:W-:Y:S02]  /*1a00*/  USHF.R.U32.HI UR25, URZ, UR5, UR4 ;  /* 0x00000005ff197299 */ /* 0x000fe40008011604 */
[----:B------:R-:W-:Y:S01]  /*1a10*/  UIADD3 UR21, UPT, UPT, -UR15, URZ, URZ ;  /* 0x000000ff0f157290 */ /* 0x000fe2000fffe1ff */
[----:B------:R-:W-:Y:S01]  /*1a20*/  UMOV UR4, UR27 ;  /* 0x0000001b00047c82 */ /* 0x000fe20008000000 */
[----:B------:R-:W-:-:S02]  /*1a30*/  UIMAD UR44, UR8, UR20, UR44 ;  /* 0x00000014082c72a4 */ /* 0x000fc4000f8e022c */
[----:B------:R-:W-:Y:S02]  /*1a40*/  USHF.R.U32.HI UR24, URZ, UR5, UR4 ;  /* 0x00000005ff187299 */ /* 0x000fe40008011604 */
[----:B------:R-:W-:Y:S01]  /*1a50*/  UIMAD UR28, UR8, UR19, UR43 ;  /* 0x00000013081c72a4 */ /* 0x000fe2000f8e022b */
[----:B------:R-:W-:Y:S01]  /*1a60*/  UMOV UR4, UR31 ;  /* 0x0000001f00047c82 */ /* 0x000fe20008000000 */
[----:B------:R-:W-:Y:S02]  /*1a70*/  USEL UR51, UR9, UR24, !UP0 ;  /* 0x0000001809337287 */ /* 0x000fe4000c000000 */
[----:B------:R-:W-:Y:S02]  /*1a80*/  USHF.R.U32.HI UR23, URZ, UR5, UR4 ;  /* 0x00000005ff177299 */ /* 0x000fe40008011604 */
[----:B------:R-:W-:Y:S01]  /*1a90*/  UIMAD UR42, UR8, UR18, UR42 ;  /* 0x00000012082a72a4 */ /* 0x000fe2000f8e022a */
[----:B------:R-:W-:Y:S01]  /*1aa0*/  UMOV UR4, UR29 ;  /* 0x0000001d00047c82 */ /* 0x000fe20008000000 */
[----:B------:R-:W-:Y:S01]  /*1ab0*/  UIMAD UR41, UR8, UR17, UR41 ;  /* 0x00000011082972a4 */ /* 0x000fe2000f8e0229 */
[----:B------:R-:W-:Y:S01]  /*1ac0*/  MOV R19, UR51 ;  /* 0x0000003300137c02 */ /* 0x000fe20008000f00 */
[----:B------:R-:W-:-:S02]  /*1ad0*/  USHF.R.U32.HI UR22, URZ, UR5, UR4 ;  /* 0x00000005ff167299 */ /* 0x000fc40008011604 */
[----:B------:R-:W-:Y:S02]  /*1ae0*/  UIADD3 UR5, UPT, UPT, -UR7, URZ, URZ ;  /* 0x000000ff07057290 */ /* 0x000fe4000fffe1ff */
[----:B------:R-:W-:Y:S02]  /*1af0*/  UIADD3 UR4, UPT, UPT, -UR6, URZ, URZ ;  /* 0x000000ff06047290 */ /* 0x000fe4000fffe1ff */
[----:B------:R-:W-:Y:S02]  /*1b00*/  UIMAD UR40, UR8, UR16, UR40 ;  /* 0x00000010082872a4 */ /* 0x000fe4000f8e0228 */
[----:B------:R-:W-:Y:S02]  /*1b10*/  UIMAD UR37, UR8, UR5, UR37 ;  /* 0x00000005082572a4 */ /* 0x000fe4000f8e0225 */
[----:B------:R-:W-:Y:S02]  /*1b20*/  UIMAD UR26, UR8, UR21, UR55 ;  /* 0x00000015081a72a4 */ /* 0x000fe4000f8e0237 */
[----:B------:R-:W-:-:S02]  /*1b30*/  UIMAD UR36, UR8, UR4, UR36 ;  /* 0x00000004082472a4 */ /* 0x000fc4000f8e0224 */
[----:B------:R-:W-:Y:S02]  /*1b40*/  USEL UR56, UR13, UR33, !UP0 ;  /* 0x000000210d387287 */ /* 0x000fe4000c000000 */
[----:B------:R-:W-:Y:S02]  /*1b50*/  USEL UR58, UR15, UR35, !UP0 ;  /* 0x000000230f3a7287 */ /* 0x000fe4000c000000 */
[----:B------:R-:W-:Y:S02]  /*1b60*/  USEL UR53, UR12, UR32, !UP0 ;  /* 0x000000200c357287 */ /* 0x000fe4000c000000 */
[----:B------:R-:W-:Y:S01]  /*1b70*/  USEL UR52, UR10, UR25, !UP0 ;  /* 0x000000190a347287 */ /* 0x000fe2000c000000 */
[----:B------:R-:W-:Y:S01]  /*1b80*/  IMAD.U32 R28, RZ, RZ, UR56 ;  /* 0x00000038ff1c7e24 */ /* 0x000fe2000f8e00ff */
[----:B------:R-:W-:Y:S01]  /*1b90*/  UIADD3 UR8, UPT, UPT, -UR51, URZ, URZ ;  /* 0x000000ff33087290 */ /* 0x000fe2000fffe1ff */
[----:B------:R-:W-:Y:S01]  /*1ba0*/  IMAD.U32 R34, RZ, RZ, UR58 ;  /* 0x0000003aff227e24 */ /* 0x000fe2000f8e00ff */
[----:B------:R-:W-:Y:S01]  /*1bb0*/  USEL UR57, UR14, UR34, !UP0 ;  /* 0x000000220e397287 */ /* 0x000fe2000c000000 */
[----:B------:R-:W-:Y:S01]  /*1bc0*/  MOV R25, UR53 ;  /* 0x0000003500197c02 */ /* 0x000fe20008000f00 */
[----:B------:R-:W-:Y:S01]  /*1bd0*/  USEL UR50, UR7, UR23, !UP0 ;  /* 0x0000001707327287 */ /* 0x000fe2000c000000 */
[----:B------:R-:W-:Y:S01]  /*1be0*/  IMAD.U32 R22, RZ, RZ, UR52 ;  /* 0x00000034ff167e24 */ /* 0x000fe2000f8e00ff */
[----:B------:R-:W-:-:S02]  /*1bf0*/  USEL UR49, UR6, UR22, !UP0 ;  /* 0x0000001606317287 */ /* 0x000fc4000c000000 */
[----:B------:R-:W-:Y:S01]  /*1c00*/  UIADD3 UR18, UPT, UPT, -UR56, URZ, URZ ;  /* 0x000000ff38127290 */ /* 0x000fe2000fffe1ff */
[----:B------:R-:W-:Y:S01]  /*1c10*/  MOV R31, UR57 ;  /* 0x00000039001f7c02 */ /* 0x000fe20008000f00 */
[----:B------:R-:W-:Y:S01]  /*1c20*/  UIADD3 UR20, UPT, UPT, -UR58, URZ, URZ ;  /* 0x000000ff3a147290 */ /* 0x000fe2000fffe1ff */
[----:B------:R-:W-:Y:S01]  /*1c30*/  IMAD.U32 R16, RZ, RZ, UR50 ;  /* 0x00000032ff107e24 */ /* 0x000fe2000f8e00ff */
[----:B------:R-:W-:Y:S01]  /*1c40*/  UIADD3 UR17, UPT, UPT, -UR53, URZ, URZ ;  /* 0x000000ff35117290 */ /* 0x000fe2000fffe1ff */
[----:B------:R-:W-:Y:S01]  /*1c50*/  MOV R13, UR49 ;  /* 0x00000031000d7c02 */ /* 0x000fe20008000f00 */
[----:B------:R-:W-:Y:S02]  /*1c60*/  UIADD3 UR16, UPT, UPT, -UR52, URZ, URZ ;  /* 0x000000ff34107290 */ /* 0x000fe4000fffe1ff */
[----:B------:R-:W-:Y:S02]  /*1c70*/  UIADD3 UR19, UPT, UPT, -UR57, URZ, URZ ;  /* 0x000000ff39137290 */ /* 0x000fe4000fffe1ff */
[----:B------:R-:W-:-:S02]  /*1c80*/  UIADD3 UR5, UPT, UPT, -UR50, URZ, URZ ;  /* 0x000000ff32057290 */ /* 0x000fc4000fffe1ff */
[----:B------:R-:W-:Y:S02]  /*1c90*/  UIADD3 UR4, UPT, UPT, -UR49, URZ, URZ ;  /* 0x000000ff31047290 */ /* 0x000fe4000fffe1ff */
[----:B------:R-:W-:Y:S02]  /*1ca0*/  UIMAD UR18, UR11, UR18, UR13 ;  /* 0x000000120b1272a4 */ /* 0x000fe4000f8e020d */
[----:B------:R-:W-:Y:S02]  /*1cb0*/  UIMAD UR21, UR11, UR20, UR15 ;  /* 0x000000140b1572a4 */ /* 0x000fe4000f8e020f */
[----:B------:R-:W-:Y:S02]  /*1cc0*/  UIMAD UR17, UR11, UR17, UR12 ;  /* 0x000000110b1172a4 */ /* 0x000fe4000f8e020c */
[----:B------:R-:W-:Y:S02]  /*1cd0*/  UIMAD UR16, UR11, UR16, UR10 ;  /* 0x000000100b1072a4 */ /* 0x000fe4000f8e020a */
[----:B------:R-:W-:-:S02]  /*1ce0*/  UIADD3 UR13, UPT, UPT, UR45, 0x8, URZ ;  /* 0x000000082d0d7890 */ /* 0x000fc4000fffe0ff */
[----:B------:R-:W-:Y:S02]  /*1cf0*/  UIMAD UR20, UR11, UR19, UR14 ;  /* 0x000000130b1472a4 */ /* 0x000fe4000f8e020e */
[----:B------:R-:W-:Y:S02]  /*1d00*/  UIMAD UR12, UR11, UR8, UR9 ;  /* 0x000000080b0c72a4 */ /* 0x000fe4000f8e0209 */
[----:B------:R-:W-:Y:S01]  /*1d10*/  UIMAD UR10, UR11, UR5, UR7 ;  /* 0x000000050b0a72a4 */ /* 0x000fe2000f8e0207 */
[----:B------:R-:W-:Y:S01]  /*1d20*/  IMAD.U32 R10, RZ, RZ, UR13 ;  /* 0x0000000dff0a7e24 */ /* 0x000fe2000f8e00ff */
[----:B------:R-:W-:Y:S01]  /*1d30*/  UIMAD UR11, UR11, UR4, UR6 ;  /* 0x000000040b0b72a4 */ /* 0x000fe2000f8e0206 */
[----:B------:R-:W1:Y:S01]  /*1d40*/  LDCU.64 UR8, c[0x0][0x4b0] ;  /* 0x00009600ff0877ac */ /* 0x000e620008000a00 */
[----:B------:R-:W1:Y:S01]  /*1d50*/  LDCU.64 UR6, c[0x0][0x4d0] ;  /* 0x00009a00ff0677ac */ /* 0x000e620008000a00 */
[----:B------:R-:W-:Y:S02]  /*1d60*/  UIADD3 UR13, UPT, UPT, UR45, 0x20, URZ ;  /* 0x000000202d0d7890 */ /* 0x000fe4000fffe0ff */
[----:B------:R-:W-:-:S02]  /*1d70*/  UIADD3 UR22, UPT, UPT, UR45, 0x10, URZ ;  /* 0x000000102d167890 */ /* 0x000fc4000fffe0ff */
[----:B------:R-:W-:Y:S02]  /*1d80*/  UIADD3 UR19, UPT, UPT, UR45, 0x18, URZ ;  /* 0x000000182d137890 */ /* 0x000fe4000fffe0ff */
[----:B------:R-:W-:Y:S01]  /*1d90*/  MOV R7, UR13 ;  /* 0x0000000d00077c02 */ /* 0x000fe20008000f00 */
[----:B------:R-:W-:Y:S01]  /*1da0*/  UIADD3 UR13, UPT, UPT, UR45, 0x38, URZ ;  /* 0x000000382d0d7890 */ /* 0x000fe2000fffe0ff */
[----:B------:R-:W-:Y:S01]  /*1db0*/  MOV R9, UR22 ;  /* 0x0000001600097c02 */ /* 0x000fe20008000f00 */
[----:B------:R-:W-:Y:S01]  /*1dc0*/  UIADD3 UR22, UPT, UPT, UR45, 0x28, URZ ;  /* 0x000000282d167890 */ /* 0x000fe2000fffe0ff */
[----:B------:R-:W-:Y:S01]  /*1dd0*/  IMAD.U32 R8, RZ, RZ, UR19 ;  /* 0x00000013ff087e24 */ /* 0x000fe2000f8e00ff */
[----:B------:R-:W-:Y:S02]  /*1de0*/  UIADD3 UR19, UPT, UPT, UR45, 0x30, URZ ;  /* 0x000000302d137890 */ /* 0x000fe4000fffe0ff */
[----:B------:R-:W-:Y:S01]  /*1df0*/  IMAD.U32 R4, RZ, RZ, UR13 ;  /* 0x0000000dff047e24 */ /* 0x000fe2000f8e00ff */
[----:B-1----:R-:W-:Y:S01]  /*1e00*/  UIMAD UR13, UR26, UR8, UR6 ;  /* 0x000000081a0d72a4 */ /* 0x002fe2000f8e0206 */
[----:B------:R-:W-:Y:S01]  /*1e10*/  IMAD.U32 R6, RZ, RZ, UR22 ;  /* 0x00000016ff067e24 */ /* 0x000fe2000f8e00ff */
[----:B------:R-:W-:Y:S01]  /*1e20*/  UIMAD UR23, UR44, UR8, UR6 ;  /* 0x000000082c1772a4 */ /* 0x000fe2000f8e0206 */
[----:B------:R-:W-:Y:S01]  /*1e30*/  MOV R5, UR19 ;  /* 0x0000001300057c02 */ /* 0x000fe20008000f00 */
[----:B------:R-:W-:-:S02]  /*1e40*/  UIMAD UR22, UR28, UR8, UR6 ;  /* 0x000000081c1672a4 */ /* 0x000fc4000f8e0206 */
[----:B------:R-:W-:Y:S01]  /*1e50*/  MOV R33, UR13 ;  /* 0x0000000d00217c02 */ /* 0x000fe20008000f00 */
[----:B------:R-:W-:Y:S01]  /*1e60*/  UIMAD UR13, UR42, UR8, UR6 ;  /* 0x000000082a0d72a4 */ /* 0x000fe2000f8e0206 */
[----:B------:R-:W-:Y:S01]  /*1e70*/  IMAD.U32 R30, RZ, RZ, UR23 ;  /* 0x00000017ff1e7e24 */ /* 0x000fe2000f8e00ff */
[----:B------:R-:W-:Y:S01]  /*1e80*/  UIMAD UR23, UR41, UR8, UR6 ;  /* 0x00000008291772a4 */ /* 0x000fe2000f8e0206 */
[----:B-----5:R-:W-:Y:S01]  /*1e90*/  MOV R27, UR22 ;  /* 0x00000016001b7c02 */ /* 0x020fe20008000f00 */
[----:B------:R-:W-:Y:S02]  /*1ea0*/  UIMAD UR22, UR40, UR8, UR6 ;  /* 0x00000008281672a4 */ /* 0x000fe4000f8e0206 */
[----:B------:R-:W-:Y:S01]  /*1eb0*/  IMAD.U32 R24, RZ, RZ, UR13 ;  /* 0x0000000dff187e24 */ /* 0x000fe2000f8e00ff */
[----:B------:R-:W-:Y:S01]  /*1ec0*/  UIMAD UR13, UR37, UR8, UR6 ;  /* 0x00000008250d72a4 */ /* 0x000fe2000f8e0206 */
[----:B------:R-:W-:Y:S01]  /*1ed0*/  MOV R21, UR23 ;  /* 0x0000001700157c02 */ /* 0x000fe20008000f00 */
[----:B------:R-:W-:Y:S01]  /*1ee0*/  UIMAD UR6, UR36, UR8, UR6 ;  /* 0x00000008240672a4 */ /* 0x000fe2000f8e0206 */
[----:B------:R-:W-:Y:S01]  /*1ef0*/  IMAD.U32 R18, RZ, RZ, UR22 ;  /* 0x00000016ff127e24 */ /* 0x000fe2000f8e00ff */
[----:B------:R-:W-:-:S02]  /*1f00*/  UIMAD UR8, UR21, UR9, UR7 ;  /* 0x00000009150872a4 */ /* 0x000fc4000f8e0207 */
[----:B------:R-:W-:Y:S01]  /*1f10*/  MOV R15, UR13 ;  /* 0x0000000d000f7c02 */ /* 0x000fe20008000f00 */
[----:B------:R-:W-:Y:S01]  /*1f20*/  UIMAD UR13, UR20, UR9, UR7 ;  /* 0x00000009140d72a4 */ /* 0x000fe2000f8e0207 */
[----:B------:R-:W-:Y:S01]  /*1f30*/  IMAD.U32 R12, RZ, RZ, UR6 ;  /* 0x00000006ff0c7e24 */ /* 0x000fe2000f8e00ff */
[----:B------:R-:W-:Y:S01]  /*1f40*/  UIMAD UR6, UR18, UR9, UR7 ;  /* 0x00000009120672a4 */ /* 0x000fe2000f8e0207 */
[----:B------:R-:W-:Y:S01]  /*1f50*/  MOV R32, UR8 ;  /* 0x0000000800207c02 */ /* 0x000fe20008000f00 */
        /* <DEDUP_REMOVED lines=8> */
[----:B------:R-:W1:Y:S01]  /*1fe0*/  LDCU.64 UR14, c[0x0][0x4b8] ;  /* 0x00009700ff0e77ac */ /* 0x000e620008000a00 */
[----:B------:R-:W-:Y:S02]  /*1ff0*/  IMAD.U32 R17, RZ, RZ, UR6 ;  /* 0x00000006ff117e24 */ /* 0x000fe4000f8e00ff */
[----:B------:R-:W-:Y:S01]  /*2000*/  MOV R14, UR8 ;  /* 0x00000008000e7c02 */ /* 0x000fe20008000f00 */
[----:B------:R-:W-:Y:S01]  /*2010*/  UIMAD UR6, UR11, UR9, UR7 ;  /* 0x000000090b0672a4 */ /* 0x000fe2000f8e0207 */
[----:B------:R-:W3:Y:S05]  /*2020*/  LDCU.64 UR4, c[0x0][0x4d8] ;  /* 0x00009b00ff0477ac */ /* 0x000eea0008000a00 */
[----:B------:R-:W-:Y:S01]  /*2030*/  IMAD.U32 R11, RZ, RZ, UR6 ;  /* 0x00000006ff0b7e24 */ /* 0x000fe2000f8e00ff */
[----:B------:R-:W-:Y:S01]  /*2040*/  UMOV UR7, URZ ;  /* 0x000000ff00077c82 */ /* 0x000fe20008000000 */
[----:B------:R-:W-:Y:S01]  /*2050*/  UMOV UR6, URZ ;  /* 0x000000ff00067c82 */ /* 0x000fe20008000000 */
[----:B------:R-:W-:Y:S01]  /*2060*/  IMAD.U32 R0, RZ, RZ, UR7 ;  /* 0x00000007ff007e24 */ /* 0x000fe2000f8e00ff */
[----:B------:R-:W-:Y:S01]  /*2070*/  MOV R2, UR6 ;  /* 0x0000000600027c02 */ /* 0x000fe20008000f00 */
[----:B------:R-:W-:-:S02]  /*2080*/  UIADD3 UR75, UPT, UPT, UR45, 0x40, URZ ;  /* 0x000000402d4b7890 */ /* 0x000fc4000fffe0ff */
[----:B------:R-:W-:Y:S02]  /*2090*/  UIADD3 UR67, UPT, UPT, UR45, 0x48, URZ ;  /* 0x000000482d437890 */ /* 0x000fe4000fffe0ff */
[----:B------:R-:W-:Y:S02]  /*20a0*/  UIADD3 UR59, UPT, UPT, UR45, 0x50, URZ ;  /* 0x000000502d3b7890 */ /* 0x000fe4000fffe0ff */
[----:B------:R-:W-:Y:S02]  /*20b0*/  UIADD3 UR51, UPT, UPT, UR45, 0x58, URZ ;  /* 0x000000582d337890 */ /* 0x000fe4000fffe0ff */
[----:B------:R-:W-:Y:S02]  /*20c0*/  UIADD3 UR43, UPT, UPT, UR45, 0x60, URZ ;  /* 0x000000602d2b7890 */ /* 0x000fe4000fffe0ff */
[----:B------:R-:W-:Y:S02]  /*20d0*/  UIADD3 UR35, UPT, UPT, UR45, 0x68, URZ ;  /* 0x000000682d237890 */ /* 0x000fe4000fffe0ff */
[----:B------:R-:W-:-:S02]  /*20e0*/  UIADD3 UR27, UPT, UPT, UR45, 0x70, URZ ;  /* 0x000000702d1b7890 */ /* 0x000fc4000fffe0ff */
[----:B------:R-:W-:Y:S01]  /*20f0*/  UIADD3 UR19, UPT, UPT, UR45, 0x78, URZ ;  /* 0x000000782d137890 */ /* 0x000fe2000fffe0ff */
[----:B------:R-:W-:Y:S01]  /*2100*/  UMOV UR20, UR47 ;  /* 0x0000002f00147c82 */ /* 0x000fe20008000000 */
[----:B-1-3--:R-:W-:-:S10]  /*2110*/  UMOV UR23, URZ ;  /* 0x000000ff00177c82 */ /* 0x00afd40008000000 */
.L_x_22:
[----:B------:R-:W-:Y:S01]  /*2120*/  @!P3 MOV R43, 0xc000 ;  /* 0x0000c000002bb802 */ /* 0x000fe20000000f00 */
[----:B------:R-:W-:Y:S06]  /*2130*/  ULEA UR6, UR20, UR39, 0x3 ;  /* 0x0000002714067291 */ /* 0x000fec000f8e18ff */
[----:B------:R-:W-:Y:S01]  /*2140*/  MOV R47, UR6 ;  /* 0x00000006002f7c02 */ /* 0x000fe20008000f00 */
[----:B--2---:R-:W-:Y:S06]  /*2150*/  @P0 BRA `(.L_x_18) ;  /* 0x0000000000140947 */ /* 0x004fec0003800000 */
[----:B------:R-:W-:Y:S01]  /*2160*/  R2UR UR6, R47 ;  /* 0x000000002f0672ca */ /* 0x000fe200000e0000 */
[----:B------:R-:W-:Y:S05]  /*2170*/  IMAD.U32 R44, RZ, RZ, UR38 ;  /* 0x00000026ff2c7e24 */ /* 0x000fea000f8e00ff */
[----:B------:R-:W-:Y:S07]  /*2180*/  SHF.L.U32 R44, R44, 0x1f, RZ ;  /* 0x0000001f2c2c7819 */ /* 0x000fee00000006ff */
[----:B------:R-:W1:Y:S02]  /*2190*/  SYNCS.PHASECHK.TRANS64.TRYWAIT P0, [UR6+0x20], R44 ;  /* 0x0000202cff0075a7 */ /* 0x000e640008001106 */
[----:B-1----:R-:W-:Y:S05]  /*21a0*/  @!P0 BRA `(.L_x_19) ;  /* 0x000000a000308947 */ /* 0x002fea0003800000 */
.L_x_18:
[----:B------:R-:W-:Y:S01]  /*21b0*/  R2UR UR6, R47 ;  /* 0x000000002f0672ca */ /* 0x000fe200000e0000 */
[----:B------:R-:W-:Y:S11]  /*21c0*/  BSSY.RECONVERGENT B0, `(.L_x_20) ;  /* 0x0000005000007945 */ /* 0x000ff60003800200 */
[----:B------:R-:W-:Y:S01]  /*21d0*/  @!UPT UIADD3 URZ, UPT, UPT, URZ, URZ, URZ ;  /* 0x000000fffffff290 */ /* 0x000fe2000fffe0ff */
[----:B------:R2:W-:Y:S01]  /*21e0*/  @!P3 SYNCS.ARRIVE.TRANS64 RZ, [UR6], R43 ;  /* 0x0000002bffffb9a7 */ /* 0x0005e20008000006 */
[----:B------:R-:W-:Y:S05]  /*21f0*/  @P2 BRA `(.L_x_21) ;  /* 0x0000000000042947 */ /* 0x000fea0003800000 */
[----:B------:R-:W-:Y:S05]  /*2200*/  BPT.TRAP 0x1 ;  /* 0x000000040000795c */ /* 0x000fea0000300000 */
.L_x_21:
[----:B------:R-:W-:Y:S05]  /*2210*/  BSYNC.RECONVERGENT B0 ;  /* 0x0000000000007941 */ /* 0x000fea0003800200 */
.L_x_20:
[----:B------:R-:W-:Y:S01]  /*2220*/  R2UR UR60, R0 ;  /* 0x00000000003c72ca */ /* 0x000fe200000e0000 */
[----:B------:R-:W-:Y:S01]  /*2230*/  UIADD3 UR6, UPT, UPT, UR20, 0x1, URZ ;  /* 0x0000000114067890 */ /* 0x000fe2000fffe0ff */
[----:B------:R-:W-:Y:S01]  /*2240*/  R2UR UR61, R2 ;  /* 0x00000000023d72ca */ /* 0x000fe200000e0000 */
[----:B------:R-:W-:Y:S01]  /*2250*/  UIADD3 UR16, UP1, UPT, UR70, 0x80, URZ ;  /* 0x0000008046107890 */ /* 0x000fe2000ff3e0ff */
[----:B------:R-:W-:Y:S01]  /*2260*/  MOV.SPILL R55, UR67 ;  /* 0x0000004300377c02 */ /* 0x000fe20009000f00 */
[----:B------:R-:W-:Y:S01]  /*2270*/  UISETP.NE.AND UP0, UPT, UR6, 0x4, UPT ;  /* 0x000000040600788c */ /* 0x000fe2000bf05270 */
[----:B------:R-:W-:Y:S01]  /*2280*/  R2UR UR65, R47 ;  /* 0x000000002f4172ca */ /* 0x000fe200000e0000 */
[----:B------:R-:W-:Y:S01]  /*2290*/  ULEA UR18, UR20, UR39, 0xe ;  /* 0x0000002714127291 */ /* 0x000fe2000f8e70ff */
[----:B------:R-:W-:Y:S01]  /*22a0*/  R2UR UR68, R32 ;  /* 0x00000000204472ca */ /* 0x000fe200000e0000 */
[----:B------:R-:W-:Y:S01]  /*22b0*/  USEL UR8, URZ, 0x1, UP0 ;  /* 0x00000001ff087887 */ /* 0x000fe20008000000 */
[----:B------:R-:W-:Y:S01]  /*22c0*/  R2UR UR69, R34 ;  /* 0x00000000224572ca */ /* 0x000fe200000e0000 */
[----:B------:R-:W-:Y:S01]  /*22d0*/  USEL UR47, UR6, URZ, UP0 ;  /* 0x000000ff062f7287 */ /* 0x000fe20008000000 */
[----:B------:R-:W-:Y:S01]  /*22e0*/  R2UR UR67, R33 ;  /* 0x00000000214372ca */ /* 0x000fe200000e0000 */
[----:B------:R-:W-:Y:S01]  /*22f0*/  UIMAD UR7, UR60, UR14, UR4 ;  /* 0x0000000e3c0772a4 */ /* 0x000fe2000f8e0204 */
[----:B-1----:R-:W-:Y:S01]  /*2300*/  MOV.SPILL R42, UR59 ;  /* 0x0000003b002a7c02 */ /* 0x002fe20009000f00 */
[----:B------:R-:W-:Y:S01]  /*2310*/  UIMAD UR6, UR61, UR15, UR5 ;  /* 0x0000000f3d0672a4 */ /* 0x000fe2000f8e0205 */
[----:B------:R-:W-:Y:S01]  /*2320*/  R2UR UR59, R35 ;  /* 0x00000000233b72ca */ /* 0x000fe200000e0000 */
[----:B------:R-:W-:Y:S01]  /*2330*/  ULOP3.LUT UR38, UR38, UR8, URZ, 0x3c, !UPT ;  /* 0x0000000826267292 */ /* 0x000fe2000f8e3cff */
[----:B------:R-:W-:Y:S01]  /*2340*/  MOV.SPILL R54, UR61 ;  /* 0x0000003d00367c02 */ /* 0x000fe20009000f00 */
[----:B------:R-:W-:Y:S01]  /*2350*/  UPRMT UR6, UR7, 0x40, UR6 ;  /* 0x0000004007067896 */ /* 0x000fe20008000006 */
[----:B------:R-:W-:Y:S01]  /*2360*/  MOV.SPILL R51, UR60 ;  /* 0x0000003c00337c02 */ /* 0x000fe20009000f00 */
[----:B------:R-:W-:Y:S01]  /*2370*/  ULEA UR8, UR47, UR39, 0x3 ;  /* 0x000000272f087291 */ /* 0x000fe2000f8e18ff */
[----:B------:R-:W-:Y:S01]  /*2380*/  R2UR UR60, R29 ;  /* 0x000000001d3c72ca */ /* 0x000fe200000e0000 */
[----:B------:R-:W-:Y:S01]  /*2390*/  IMAD.U32 R0, RZ, RZ, UR38 ;  /* 0x00000026ff007e24 */ /* 0x000fe2000f8e00ff */
[----:B------:R-:W-:Y:S01]  /*23a0*/  UIADD3.X UR17, UPT, UPT, URZ, UR71, URZ, UP1, !UPT ;  /* 0x00000047ff117290 */ /* 0x000fe20008ffe4ff */
[----:B------:R-:W-:Y:S01]  /*23b0*/  R2UR UR61, R31 ;  /* 0x000000001f3d72ca */ /* 0x000fe200000e0000 */
[----:B------:R-:W-:Y:S01]  /*23c0*/  USHF.L.U32 UR66, UR23, 0x6, URZ ;  /* 0x0000000617427899 */ /* 0x000fe200080006ff */
[----:B------:R-:W-:Y:S01]  /*23d0*/  MOV.SPILL R2, UR51 ;  /* 0x0000003300027c02 */ /* 0x000fe20009000f00 */
[----:B------:R-:W-:Y:S01]  /*23e0*/  UPRMT UR6, UR6, 0x5410, URZ ;  /* 0x0000541006067896 */ /* 0x000fe200080000ff */
[----:B------:R-:W-:Y:S01]  /*23f0*/  SHF.L.U32 R0, R0, 0x1f, RZ ;  /* 0x0000001f00007819 */ /* 0x000fe200000006ff */
[----:B------:R-:W-:Y:S01]  /*2400*/  UIADD3 UR64, UPT, UPT, UR18, 0x8800, URZ ;  /* 0x0000880012407890 */ /* 0x000fe2000fffe0ff */
[----:B------:R-:W-:Y:S01]  /*2410*/  MOV.SPILL R50, UR59 ;  /* 0x0000003b00327c02 */ /* 0x000fe20009000f00 */
[----:B------:R-:W-:Y:S01]  /*2420*/  UIADD3 UR10, UPT, UPT, UR66, 0x20, URZ ;  /* 0x00000020420a7890 */ /* 0x000fe2000fffe0ff */
[----:B------:R1:W3:Y:S01]  /*2430*/  SYNCS.PHASECHK.TRANS64.TRYWAIT P0, [UR8+0x20], R0 ;  /* 0x00002000ff0075a7 */ /* 0x0002e20008001108 */
[----:B------:R-:W-:Y:S01]  /*2440*/  UIADD3 UR8, UPT, UPT, UR18, 0x8c00, URZ ;  /* 0x00008c0012087890 */ /* 0x000fe2000fffe0ff */
[----:B------:R-:W-:Y:S01]  /*2450*/  R2UR UR52, R26 ;  /* 0x000000001a3472ca */ /* 0x000fe200000e0000 */
[----:B------:R-:W-:Y:S01]  /*2460*/  UMOV UR12, UR68 ;  /* 0x00000044000c7c82 */ /* 0x000fe20008000000 */
[----:B------:R-:W-:Y:S01]  /*2470*/  R2UR UR53, R28 ;  /* 0x000000001c3572ca */ /* 0x000fe200000e0000 */
[----:B------:R-:W-:Y:S01]  /*2480*/  UMOV UR11, UR67 ;  /* 0x00000043000b7c82 */ /* 0x000fe20008000000 */
[----:B------:R4:W-:Y:S01]  /*2490*/  UTMALDG.4D.IM2COL [UR64], [UR16], UR6 ;  /* 0x00000040100073b4 */ /* 0x0009e20008058006 */
[----:B------:R-:W-:Y:S01]  /*24a0*/  UMOV UR7, UR69 ;  /* 0x0000004500077c82 */ /* 0x000fe20008000000 */
[----:B------:R-:W-:Y:S01]  /*24b0*/  UMOV UR24, UR65 ;  /* 0x0000004100187c82 */ /* 0x000fe20008000000 */
[----:B------:R-:W-:Y:S01]  /*24c0*/  UMOV UR13, UR7 ;  /* 0x00000007000d7c82 */ /* 0x000fe20008000000 */
[----:B------:R-:W-:Y:S01]  /*24d0*/  UMOV UR9, UR24 ;  /* 0x0000001800097c82 */ /* 0x000fe20008000000 */
[----:B------:R-:W-:Y:S01]  /*24e0*/  UMOV UR57, UR24 ;  /* 0x0000001800397c82 */ /* 0x000fe20008000000 */
[----:B------:R-:W-:Y:S01]  /*24f0*/  UMOV UR49, UR24 ;  /* 0x0000001800317c82 */ /* 0x000fe20008000000 */
[----:B------:R-:W-:Y:S01]  /*2500*/  R2UR UR44, R23 ;  /* 0x00000000172c72ca */ /* 0x000fe200000e0000 */
[----:B------:R5:W-:Y:S01]  /*2510*/  UTMALDG.4D.IM2COL [UR8], [UR16], UR6 ;  /* 0x00000008100073b4 */ /* 0x000be20008058006 */
[----:B------:R-:W-:Y:S01]  /*2520*/  R2UR UR59, R30 ;  /* 0x000000001e3b72ca */ /* 0x000fe200000e0000 */
[----:B------:R-:W-:Y:S01]  /*2530*/  UIADD3 UR56, UPT, UPT, UR18, 0x9000, URZ ;  /* 0x0000900012387890 */ /* 0x000fe2000fffe0ff */
[----:B------:R-:W-:Y:S01]  /*2540*/  R2UR UR51, R27 ;  /* 0x000000001b3372ca */ /* 0x000fe200000e0000 */
[----:B------:R-:W-:Y:S01]  /*2550*/  UMOV UR21, UR66 ;  /* 0x0000004200157c82 */ /* 0x000fe20008000000 */
[----:B------:R-:W-:Y:S01]  /*2560*/  UMOV UR7, UR61 ;  /* 0x0000003d00077c82 */ /* 0x000fe20008000000 */
[----:B------:R-:W-:Y:S01]  /*2570*/  UMOV UR58, UR21 ;  /* 0x00000015003a7c82 */ /* 0x000fe20008000000 */
[----:B------:R-:W-:Y:S01]  /*2580*/  R2UR UR45, R25 ;  /* 0x00000000192d72ca */ /* 0x000fe200000e0000 */
[----:B------:R-:W-:Y:S01]  /*2590*/  UMOV UR41, UR24 ;  /* 0x0000001800297c82 */ /* 0x000fe20008000000 */
[----:B------:R-:W-:Y:S01]  /*25a0*/  UMOV UR74, UR21 ;  /* 0x00000015004a7c82 */ /* 0x000fe20008000000 */
[----:B------:R-:W-:Y:S01]  /*25b0*/  UIADD3 UR48, UPT, UPT, UR18, 0x9800, URZ ;  /* 0x0000980012307890 */ /* 0x000fe2000fffe0ff */
[----:B------:R-:W-:Y:S01]  /*25c0*/  MOV.SPILL R47, UR43 ;  /* 0x0000002b002f7c02 */ /* 0x000fe20009000f00 */
[----:B------:R-:W-:Y:S01]  /*25d0*/  UMOV UR50, UR21 ;  /* 0x0000001500327c82 */ /* 0x000fe20008000000 */
[----:B------:R-:W-:Y:S01]  /*25e0*/  R2UR UR43, R24 ;  /* 0x00000000182b72ca */ /* 0x000fe200000e0000 */
[----:B------:R1:W-:Y:S01]  /*25f0*/  UTMALDG.4D.IM2COL [UR56], [UR16], UR6 ;  /* 0x00000038100073b4 */ /* 0x0003e20008058006 */
[----:B------:R-:W-:Y:S01]  /*2600*/  UIADD3 UR40, UPT, UPT, UR18, 0xa000, URZ ;  /* 0x0000a00012287890 */ /* 0x000fe2000fffe0ff */
[----:B------:R-:W-:Y:S01]  /*2610*/  MOV.SPILL R56, UR70 ;  /* 0x0000004600387c02 */ /* 0x000fe20009000f00 */
[----:B------:R-:W-:Y:S01]  /*2620*/  UMOV UR42, UR21 ;  /* 0x00000015002a7c82 */ /* 0x000fe20008000000 */
[----:B------:R-:W-:Y:S01]  /*2630*/  MOV.SPILL R57, UR71 ;  /* 0x0000004700397c02 */ /* 0x000fe20009000f00 */
[----:B------:R-:W-:Y:S01]  /*2640*/  ULEA UR22, UR20, UR39, 0xf ;  /* 0x0000002714167291 */ /* 0x000fe2000f8e78ff */
[----:B------:R-:W-:Y:S01]  /*2650*/  R2UR.FILL UR70, R56 ;  /* 0x00000000384672ca */ /* 0x000fe200004e0000 */
[----:B------:R-:W-:Y:S01]  /*2660*/  UMOV UR30, 0x0 ;  /* 0x00000000001e7882 */ /* 0x000fe20000000000 */
[----:B------:R-:W-:Y:S01]  /*2670*/  R2UR.FILL UR71, R57 ;  /* 0x00000000394772ca */ /* 0x000fe200004e0000 */
[----:B------:R-:W-:Y:S01]  /*2680*/  UMOV UR31, 0x10000000 ;  /* 0x10000000001f7882 */ /* 0x000fe20000000000 */
[----:B------:R-:W-:Y:S01]  /*2690*/  UIADD3 UR72, UPT, UPT, UR22, 0x1c800, URZ ;  /* 0x0001c80016487890 */ /* 0x000fe2000fffe0ff */
[----:B------:R-:W-:Y:S01]  /*26a0*/  MOV.SPILL R48, UR46 ;  /* 0x0000002e00307c02 */ /* 0x000fe20009000f00 */
[----:B------:R-:W-:Y:S01]  /*26b0*/  UMOV UR73, UR24 ;  /* 0x0000001800497c82 */ /* 0x000fe20008000000 */
[----:B------:R-:W-:Y:S01]  /*26c0*/  UIADD3 UR32, UPT, UPT, UR22, 0x1f000, URZ ;  /* 0x0001f00016207890 */ /* 0x000fe2000fffe0ff */
[----:B--2---:R-:W-:Y:S01]  /*26d0*/  MOV.SPILL R43, UR62 ;  /* 0x0000003e002b7c02 */ /* 0x004fe20009000f00 */
[----:B------:R-:W-:Y:S01]  /*26e0*/  UMOV UR34, UR21 ;  /* 0x0000001500227c82 */ /* 0x000fe20008000000 */
[----:B------:R-:W-:Y:S01]  /*26f0*/  UMOV UR26, UR21 ;  /* 0x00000015001a7c82 */ /* 0x000fe20008000000 */
[----:B----4-:R-:W-:Y:S01]  /*2700*/  R2UR UR68, R20 ;  /* 0x00000000144472ca */ /* 0x010fe200000e0000 */
[----:B------:R-:W-:Y:S01]  /*2710*/  UIADD3 UR64, UPT, UPT, UR18, 0xa800, URZ ;  /* 0x0000a80012407890 */ /* 0x000fe2000fffe0ff */
[----:B------:R-:W-:Y:S01]  /*2720*/  R2UR UR69, R22 ;  /* 0x00000000164572ca */ /* 0x000fe200000e0000 */
[----:B------:R-:W-:Y:S01]  /*2730*/  UMOV UR65, UR24 ;  /* 0x0000001800417c82 */ /* 0x000fe20008000000 */
[----:B------:R-:W-:Y:S01]  /*2740*/  R2UR UR67, R21 ;  /* 0x00000000154372ca */ /* 0x000fe200000e0000 */
[----:B------:R-:W-:Y:S01]  /*2750*/  UMOV UR66, UR21 ;  /* 0x0000001500427c82 */ /* 0x000fe20008000000 */
[----:B------:R-:W-:Y:S01]  /*2760*/  R2UR.FILL UR46, R48 ;  /* 0x00000000302e72ca */ /* 0x000fe200004e0000 */
[----:B-----5:R-:W-:Y:S01]  /*2770*/  UIADD3 UR8, UPT, UPT, UR18, 0x9400, URZ ;  /* 0x0000940012087890 */ /* 0x020fe2000fffe0ff */
[----:B------:R-:W-:Y:S01]  /*2780*/  R2UR.FILL UR62, R43 ;  /* 0x000000002b3e72ca */ /* 0x000fe200004e0000 */
[----:B------:R-:W-:Y:S01]  /*2790*/  UMOV UR12, UR60 ;  /* 0x0000003c000c7c82 */ /* 0x000fe20008000000 */
[----:B------:R-:W-:Y:S01]  /*27a0*/  UMOV UR13, UR7 ;  /* 0x00000007000d7c82 */ /* 0x000fe20008000000 */
[----:B------:R-:W-:Y:S01]  /*27b0*/  UMOV UR11, UR59 ;  /* 0x0000003b000b7c82 */ /* 0x000fe20008000000 */
[----:B------:R-:W-:Y:S01]  /*27c0*/  UMOV UR7, UR53 ;  /* 0x0000003500077c82 */ /* 0x000fe20008000000 */
[----:B------:R-:W-:Y:S02]  /*27d0*/  MOV.SPILL R49, UR47 ;  /* 0x0000002f00317c02 */ /* 0x000fe40009000f00 */
[----:B------:R-:W-:Y:S01]  /*27e0*/  MOV.SPILL R44, UR63 ;  /* 0x0000003f002c7c02 */ /* 0x000fe20009000f00 */
[----:B------:R2:W-:Y:S01]  /*27f0*/  UTMALDG.4D.IM2COL [UR8], [UR16], UR6 ;  /* 0x00000008100073b4 */ /* 0x0005e20008058006 */
[----:B------:R-:W-:Y:S02]  /*2800*/  MOV.SPILL R46, UR55 ;  /* 0x00000037002e7c02 */ /* 0x000fe40009000f00 */
[----:B------:R-:W-:Y:S01]  /*2810*/  UIADD3 UR46, UPT, UPT, UR46, 0x1, URZ ;  /* 0x000000012e2e7890 */ /* 0x000fe2000fffe0ff */
[----:B------:R-:W-:Y:S02]  /*2820*/  MOV.SPILL R45, UR54 ;  /* 0x00000036002d7c02 */ /* 0x000fe40009000f00 */
[----:B-1----:R-:W-:Y:S01]  /*2830*/  R2UR UR60, R17 ;  /* 0x00000000113c72ca */ /* 0x002fe200000e0000 */
[----:B------:R-:W-:Y:S01]  /*2840*/  UIADD3 UR56, UPT, UPT, UR18, 0xb000, URZ ;  /* 0x0000b00012387890 */ /* 0x000fe2000fffe0ff */
[----:B------:R-:W-:Y:S01]  /*2850*/  R2UR UR61, R19 ;  /* 0x00000000133d72ca */ /* 0x000fe200000e0000 */
[----:B------:R1:W-:Y:S01]  /*2860*/  UTMALDG.4D.IM2COL [UR48], [UR16], UR6 ;  /* 0x00000030100073b4 */ /* 0x0003e20008058006 */
[----:B------:R-:W-:Y:S02]  /*2870*/  R2UR UR59, R18 ;  /* 0x00000000123b72ca */ /* 0x000fe400000e0000 */
[----:B------:R-:W-:Y:S02]  /*2880*/  R2UR.FILL UR47, R49 ;  /* 0x00000000312f72ca */ /* 0x000fe400004e0000 */
[----:B------:R-:W-:Y:S02]  /*2890*/  R2UR.FILL UR63, R44 ;  /* 0x000000002c3f72ca */ /* 0x000fe400004e0000 */
[----:B------:R-:W-:Y:S02]  /*28a0*/  R2UR.FILL UR55, R46 ;  /* 0x000000002e3772ca */ /* 0x000fe400004e0000 */
[----:B------:R-:W-:Y:S01]  /*28b0*/  R2UR.FILL UR54, R45 ;  /* 0x000000002d3672ca */ /* 0x000fe200004e0000 */
[----:B--2---:R-:W-:Y:S01]  /*28c0*/  UIADD3 UR8, UPT, UPT, UR18, 0x9c00, URZ ;  /* 0x00009c0012087890 */ /* 0x004fe2000fffe0ff */
[----:B------:R-:W-:Y:S01]  /*28d0*/  UMOV UR12, UR52 ;  /* 0x00000034000c7c82 */ /* 0x000fe20008000000 */
[----:B------:R-:W-:Y:S01]  /*28e0*/  UMOV UR13, UR7 ;  /* 0x00000007000d7c82 */ /* 0x000fe20008000000 */
[----:B------:R-:W-:Y:S01]  /*28f0*/  UMOV UR11, UR51 ;  /* 0x00000033000b7c82 */ /* 0x000fe20008000000 */
[----:B------:R-:W-:Y:S01]  /*2900*/  UMOV UR7, UR45 ;  /* 0x0000002d00077c82 */ /* 0x000fe20008000000 */
[----:B-1----:R-:W-:Y:S04]  /*2910*/  R2UR UR52, R14 ;  /* 0x000000000e3472ca */ /* 0x002fe800000e0000 */
[----:B------:R1:W-:Y:S01]  /*2920*/  UTMALDG.4D.IM2COL [UR8], [UR16], UR6 ;  /* 0x00000008100073b4 */ /* 0x0003e20008058006 */
[----:B------:R-:W-:Y:S01]  /*2930*/  R2UR UR53, R16 ;  /* 0x00000000103572ca */ /* 0x000fe200000e0000 */
[----:B------:R-:W-:Y:S01]  /*2940*/  UIADD3 UR48, UPT, UPT, UR18, 0xb800, URZ ;  /* 0x0000b80012307890 */ /* 0x000fe2000fffe0ff */
[----:B------:R-:W-:Y:S01]  /*2950*/  R2UR UR51, R15 ;  /* 0x000000000f3372ca */ /* 0x000fe200000e0000 */
[----:B------:R2:W-:Y:S01]  /*2960*/  UTMALDG.4D.IM2COL [UR40], [UR16], UR6 ;  /* 0x00000028100073b4 */ /* 0x0005e20008058006 */
[----:B-1----:R-:W-:Y:S01]  /*2970*/  UIADD3 UR8, UPT, UPT, UR18, 0xa400, URZ ;  /* 0x0000a40012087890 */ /* 0x002fe2000fffe0ff */
[----:B------:R-:W-:Y:S01]  /*2980*/  UMOV UR12, UR44 ;  /* 0x0000002c000c7c82 */ /* 0x000fe20008000000 */
[----:B------:R-:W-:Y:S01]  /*2990*/  UMOV UR13, UR7 ;  /* 0x00000007000d7c82 */ /* 0x000fe20008000000 */
[----:B------:R-:W-:Y:S01]  /*29a0*/  UMOV UR11, UR43 ;  /* 0x0000002b000b7c82 */ /* 0x000fe20008000000 */
[----:B------:R-:W-:Y:S01]  /*29b0*/  UMOV UR7, UR69 ;  /* 0x0000004500077c82 */ /* 0x000fe20008000000 */
[----:B--2---:R-:W-:Y:S04]  /*29c0*/  R2UR UR44, R11 ;  /* 0x000000000b2c72ca */ /* 0x004fe800000e0000 */
        /* <DEDUP_REMOVED lines=10> */
[----:B--2---:R-:W-:Y:S04]  /*2a70*/  R2UR.FILL UR67, R55 ;  /* 0x00000000374372ca */ /* 0x004fe800004e0000 */
[----:B------:R1:W-:Y:S01]  /*2a80*/  UTMALDG.4D.IM2COL [UR8], [UR16], UR6 ;  /* 0x00000008100073b4 */ /* 0x0003e20008058006 */
[----:B------:R-:W-:Y:S01]  /*2a90*/  UIADD3 UR64, UPT, UPT, UR22, 0x1d000, URZ ;  /* 0x0001d00016407890 */ /* 0x000fe2000fffe0ff */
        /* <DEDUP_REMOVED lines=8> */
[----:B------:R-:W-:Y:S01]  /*2b20*/  R2UR.FILL UR60, R51 ;  /* 0x00000000333c72ca */ /* 0x000fe200004e0000 */
[----:B------:R-:W-:Y:S01]  /*2b30*/  UIADD3 UR56, UPT, UPT, UR22, 0x18800, URZ ;  /* 0x0001880016387890 */ /* 0x000fe2000fffe0ff */
[----:B------:R-:W-:Y:S01]  /*2b40*/  R2UR.FILL UR59, R50 ;  /* 0x00000000323b72ca */ /* 0x000fe200004e0000 */
        /* <DEDUP_REMOVED lines=17> */
[----:B------:R-:W-:Y:S02]  /*2c60*/  UIADD3 UR40, UPT, UPT, UR22, 0x19800, URZ ;  /* 0x0001980016287890 */ /* 0x000fe4000fffe0ff */
[----:B-1----:R-:W-:Y:S02]  /*2c70*/  UIADD3 UR6, UP0, UPT, UR70, 0x180, URZ ;  /* 0x0000018046067890 */ /* 0x002fe4000ff1e0ff */
[----:B------:R-:W-:Y:S02]  /*2c80*/  UIADD3 UR8, UPT, UPT, UR22, 0x18c00, URZ ;  /* 0x00018c0016087890 */ /* 0x000fe4000fffe0ff */
[----:B------:R-:W-:Y:S01]  /*2c90*/  UIADD3.X UR7, UPT, UPT, URZ, UR71, URZ, UP0, !UPT ;  /* 0x00000047ff077290 */ /* 0x000fe200087fe4ff */
[----:B------:R-:W-:Y:S01]  /*2ca0*/  UMOV UR11, UR59 ;  /* 0x0000003b000b7c82 */ /* 0x000fe20008000000 */
[----:B------:R-:W-:Y:S01]  /*2cb0*/  UMOV UR17, UR60 ;  /* 0x0000003c00117c82 */ /* 0x000fe20008000000 */
[----:B------:R-:W-:Y:S01]  /*2cc0*/  UMOV UR16, UR61 ;  /* 0x0000003d00107c82 */ /* 0x000fe20008000000 */
[----:B------:R-:W-:Y:S01]  /*2cd0*/  UMOV UR12, UR17 ;  /* 0x00000011000c7c82 */ /* 0x000fe20008000000 */
[----:B------:R-:W-:Y:S01]  /*2ce0*/  UMOV UR52, UR17 ;  /* 0x0000001100347c82 */ /* 0x000fe20008000000 */
[----:B------:R-:W-:Y:S01]  /*2cf0*/  UMOV UR44, UR17 ;  /* 0x00000011002c7c82 */ /* 0x000fe20008000000 */
[----:B------:R-:W-:Y:S02]  /*2d00*/  UMOV UR76, UR17 ;  /* 0x00000011004c7c82 */ /* 0x000fe40008000000 */
[----:B------:R1:W-:Y:S01]  /*2d10*/  UTMALDG.4D [UR56], [UR6], desc[UR30] ;  /* 0x00001e38060075b4 */ /* 0x0003e20008019000 */
[----:B------:R-:W-:Y:S01]  /*2d20*/  UMOV UR13, UR16 ;  /* 0x00000010000d7c82 */ /* 0x000fe20008000000 */
[----:B------:R-:W-:Y:S01]  /*2d30*/  UMOV UR77, UR16 ;  /* 0x00000010004d7c82 */ /* 0x000fe20008000000 */
[----:B------:R-:W-:Y:S01]  /*2d40*/  UMOV UR53, UR16 ;  /* 0x0000001000357c82 */ /* 0x000fe20008000000 */
[----:B------:R-:W-:Y:S01]  /*2d50*/  UMOV UR45, UR16 ;  /* 0x00000010002d7c82 */ /* 0x000fe20008000000 */
[----:B------:R2:W-:Y:S01]  /*2d60*/  UTMALDG.4D [UR8], [UR6], desc[UR30] ;  /* 0x00001e08060075b4 */ /* 0x0005e20008019000 */
[----:B------:R4:W-:Y:S01]  /*2d70*/  UTMALDG.4D [UR48], [UR6], desc[UR30] ;  /* 0x00001e30060075b4 */ /* 0x0009e20008019000 */
[----:B-1----:R-:W-:Y:S01]  /*2d80*/  R2UR UR59, R8 ;  /* 0x00000000083b72ca */ /* 0x002fe200000e0000 */
[----:B------:R-:W-:Y:S01]  /*2d90*/  UIADD3 UR56, UPT, UPT, UR22, 0x1a000, URZ ;  /* 0x0001a00016387890 */ /* 0x000fe2000fffe0ff */
[----:B------:R-:W-:Y:S01]  /*2da0*/  UMOV UR60, UR17 ;  /* 0x00000011003c7c82 */ /* 0x000fe20008000000 */
[----:B------:R-:W-:Y:S01]  /*2db0*/  UMOV UR61, UR16 ;  /* 0x00000010003d7c82 */ /* 0x000fe20008000000 */
[----:B--2---:R-:W-:Y:S01]  /*2dc0*/  UIADD3 UR8, UPT, UPT, UR22, 0x19400, URZ ;  /* 0x0001940016087890 */ /* 0x004fe2000fffe0ff */
[----:B------:R-:W-:Y:S01]  /*2dd0*/  UMOV UR11, UR51 ;  /* 0x00000033000b7c82 */ /* 0x000fe20008000000 */
[----:B----4-:R-:W-:Y:S07]  /*2de0*/  R2UR UR51, R7 ;  /* 0x00000000073372ca */ /* 0x010fee00000e0000 */
[----:B------:R1:W-:Y:S01]  /*2df0*/  UTMALDG.4D [UR8], [UR6], desc[UR30] ;  /* 0x00001e08060075b4 */ /* 0x0003e20008019000 */
[----:B------:R-:W-:Y:S01]  /*2e00*/  UIADD3 UR48, UPT, UPT, UR22, 0x1a800, URZ ;  /* 0x0001a80016307890 */ /* 0x000fe2000fffe0ff */
[----:B------:R2:W-:Y:S01]  /*2e10*/  UTMALDG.4D [UR40], [UR6], desc[UR30] ;  /* 0x00001e28060075b4 */ /* 0x0005e20008019000 */
[----:B-1----:R-:W-:Y:S01]  /*2e20*/  UIADD3 UR8, UPT, UPT, UR22, 0x19c00, URZ ;  /* 0x00019c0016087890 */ /* 0x002fe2000fffe0ff */
[----:B------:R-:W-:Y:S01]  /*2e30*/  UMOV UR11, UR43 ;  /* 0x0000002b000b7c82 */ /* 0x000fe20008000000 */
[----:B--2---:R-:W-:Y:S07]  /*2e40*/  R2UR UR43, R6 ;  /* 0x00000000062b72ca */ /* 0x004fee00000e0000 */
        /* <DEDUP_REMOVED lines=17> */
[----:B--2---:R-:W-:Y:S07]  /*2f60*/  R2UR.FILL UR43, R47 ;  /* 0x000000002f2b72ca */ /* 0x004fee00004e0000 */
        /* <DEDUP_REMOVED lines=17> */
[----:B--2---:R-:W-:Y:S01]  /*3080*/  UMOV UR74, UR24 ;  /* 0x00000018004a7c82 */ /* 0x004fe20008000000 */
[----:B------:R-:W-:Y:S01]  /*3090*/  UMOV UR77, UR17 ;  /* 0x00000011004d7c82 */ /* 0x000fe20008000000 */
[----:B------:R-:W-:Y:S01]  /*30a0*/  UMOV UR76, UR16 ;  /* 0x00000010004c7c82 */ /* 0x000fe20008000000 */
[----:B------:R-:W-:Y:S01]  /*30b0*/  UMOV UR9, UR74 ;  /* 0x0000004a00097c82 */ /* 0x000fe20008000000 */
[----:B------:R-:W-:Y:S01]  /*30c0*/  UMOV UR12, UR77 ;  /* 0x0000004d000c7c82 */ /* 0x000fe20008000000 */
[----:B------:R-:W-:Y:S01]  /*30d0*/  UMOV UR13, UR76 ;  /* 0x0000004c000d7c82 */ /* 0x000fe20008000000 */
[----:B------:R-:W-:Y:S01]  /*30e0*/  UMOV UR65, UR74 ;  /* 0x0000004a00417c82 */ /* 0x000fe20008000000 */
[----:B------:R1:W-:Y:S01]  /*30f0*/  UTMALDG.4D [UR8], [UR6], desc[UR30] ;  /* 0x00001e08060075b4 */ /* 0x0003e20008019000 */
[----:B------:R-:W-:Y:S01]  /*3100*/  UMOV UR68, UR77 ;  /* 0x0000004d00447c82 */ /* 0x000fe20008000000 */
[----:B------:R-:W-:Y:S01]  /*3110*/  UMOV UR69, UR76 ;  /* 0x0000004c00457c82 */ /* 0x000fe20008000000 */
[----:B------:R-:W-:Y:S01]  /*3120*/  UMOV UR57, UR74 ;  /* 0x0000004a00397c82 */ /* 0x000fe20008000000 */
[----:B------:R-:W-:Y:S01]  /*3130*/  UMOV UR60, UR77 ;  /* 0x0000004d003c7c82 */ /* 0x000fe20008000000 */
[----:B------:R-:W-:Y:S01]  /*3140*/  UMOV UR49, UR74 ;  /* 0x0000004a00317c82 */ /* 0x000fe20008000000 */
[----:B------:R-:W-:Y:S01]  /*3150*/  UMOV UR52, UR77 ;  /* 0x0000004d00347c82 */ /* 0x000fe20008000000 */
[----:B------:R-:W-:Y:S01]  /*3160*/  UMOV UR41, UR74 ;  /* 0x0000004a00297c82 */ /* 0x000fe20008000000 */
[----:B------:R-:W-:Y:S01]  /*3170*/  UTMALDG.4D [UR64], [UR6], desc[UR30] ;  /* 0x00001e40060075b4 */ /* 0x000fe20008019000 */
[----:B------:R-:W-:Y:S01]  /*3180*/  UMOV UR61, UR76 ;  /* 0x0000004c003d7c82 */ /* 0x000fe20008000000 */
[----:B------:R-:W-:Y:S01]  /*3190*/  UMOV UR53, UR76 ;  /* 0x0000004c00357c82 */ /* 0x000fe20008000000 */
[----:B------:R-:W-:Y:S01]  /*31a0*/  UMOV UR44, UR77 ;  /* 0x0000004d002c7c82 */ /* 0x000fe20008000000 */
[----:B------:R-:W-:Y:S01]  /*31b0*/  UMOV UR45, UR76 ;  /* 0x0000004c002d7c82 */ /* 0x000fe20008000000 */
[----:B------:R-:W-:Y:S01]  /*31c0*/  UMOV UR33, UR74 ;  /* 0x0000004a00217c82 */ /* 0x000fe20008000000 */
[----:B------:R-:W-:Y:S01]  /*31d0*/  UMOV UR36, UR77 ;  /* 0x0000004d00247c82 */ /* 0x000fe20008000000 */
[----:B------:R-:W-:Y:S01]  /*31e0*/  UMOV UR37, UR76 ;  /* 0x0000004c00257c82 */ /* 0x000fe20008000000 */
[----:B------:R-:W-:Y:S01]  /*31f0*/  UIADD3 UR24, UPT, UPT, UR22, 0x1f800, URZ ;  /* 0x0001f80016187890 */ /* 0x000fe2000fffe0ff */
[----:B------:R-:W-:Y:S01]  /*3200*/  UMOV UR25, UR74 ;  /* 0x0000004a00197c82 */ /* 0x000fe20008000000 */
[----:B------:R-:W-:Y:S01]  /*3210*/  UMOV UR28, UR77 ;  /* 0x0000004d001c7c82 */ /* 0x000fe20008000000 */
[----:B------:R-:W-:Y:S01]  /*3220*/  UMOV UR29, UR76 ;  /* 0x0000004c001d7c82 */ /* 0x000fe20008000000 */
[----:B------:R-:W-:Y:S01]  /*3230*/  UMOV UR17, UR74 ;  /* 0x0000004a00117c82 */ /* 0x000fe20008000000 */
[----:B------:R-:W2:Y:S01]  /*3240*/  LDCU UR74, c[0x0][0x38c] ;  /* 0x00007180ff4a77ac */ /* 0x000ea20008000800 */
[----:B------:R-:W-:Y:S01]  /*3250*/  UMOV UR20, UR77 ;  /* 0x0000004d00147c82 */ /* 0x000fe20008000000 */
[----:B------:R-:W-:Y:S01]  /*3260*/  UIADD3 UR16, UPT, UPT, UR22, 0x20000, URZ ;  /* 0x0002000016107890 */ /* 0x000fe2000fffe0ff */
[----:B------:R-:W-:Y:S01]  /*3270*/  UMOV UR21, UR76 ;  /* 0x0000004c00157c82 */ /* 0x000fe20008000000 */
[----:B-1----:R-:W-:Y:S01]  /*3280*/  UIADD3 UR8, UPT, UPT, UR22, 0x1d400, URZ ;  /* 0x0001d40016087890 */ /* 0x002fe2000fffe0ff */
[----:B------:R-:W-:Y:S08]  /*3290*/  UMOV UR11, UR67 ;  /* 0x00000043000b7c82 */ /* 0x000ff00008000000 */
[----:B------:R1:W-:Y:S01]  /*32a0*/  UTMALDG.4D [UR8], [UR6], desc[UR30] ;  /* 0x00001e08060075b4 */ /* 0x0003e20008019000 */
[----:B------:R-:W-:Y:S01]  /*32b0*/  UTMALDG.4D [UR56], [UR6], desc[UR30] ;  /* 0x00001e38060075b4 */ /* 0x000fe20008019000 */
        /* <DEDUP_REMOVED lines=19> */
[----:B------:R4:W-:Y:S01]  /*33f0*/  UTMALDG.4D [UR16], [UR6], desc[UR30] ;  /* 0x00001e10060075b4 */ /* 0x0009e20008019000 */
[----:B-1----:R-:W-:Y:S01]  /*3400*/  UIADD3 UR8, UPT, UPT, UR22, 0x20400, URZ ;  /* 0x0002040016087890 */ /* 0x002fe2000fffe0ff */
[----:B------:R-:W-:Y:S01]  /*3410*/  UMOV UR11, UR19 ;  /* 0x00000013000b7c82 */ /* 0x000fe20008000000 */
[----:B----4-:R-:W-:Y:S07]  /*3420*/  UMOV UR20, UR47 ;  /* 0x0000002f00147c82 */ /* 0x010fee0008000000 */
[----:B------:R1:W-:Y:S02]  /*3430*/  UTMALDG.4D [UR8], [UR6], desc[UR30] ;  /* 0x00001e08060075b4 */ /* 0x0003e40008019000 */
[----:B-1----:R-:W-:Y:S01]  /*3440*/  UIADD3 UR7, UPT, UPT, UR77, 0x1, URZ ;  /* 0x000000014d077890 */ /* 0x002fe2000fffe0ff */
[----:B------:R-:W1:Y:S03]  /*3450*/  LDCU UR77, c[0x0][0x390] ;  /* 0x00007200ff4d77ac */ /* 0x000e660008000800 */
[----:B--2---:R-:W-:Y:S02]  /*3460*/  UISETP.NE.AND UP1, UPT, UR7, UR74, UPT ;  /* 0x0000004a0700728c */ /* 0x004fe4000bf25270 */
[----:B------:R-:W-:Y:S02]  /*3470*/  UIADD3 UR6, UPT, UPT, UR76, 0x1, URZ ;  /* 0x000000014c067890 */ /* 0x000fe4000fffe0ff */
[----:B------:R-:W-:Y:S02]  /*3480*/  UIADD3 UR8, UPT, UPT, UR23, 0x1, URZ ;  /* 0x0000000117087890 */ /* 0x000fe4000fffe0ff */
[----:B------:R-:W-:Y:S05]  /*3490*/  USEL UR7, UR7, URZ, UP1 ;  /* 0x000000ff07077287 */ /* 0x000fea0008800000 */
[----:B------:R-:W-:Y:S01]  /*34a0*/  @UP1 UIADD3 UR6, UPT, UPT, UR76, URZ, URZ ;  /* 0x000000ff4c061290 */ /* 0x000fe2000fffe0ff */
[----:B------:R-:W-:Y:S03]  /*34b0*/  IMAD.U32 R0, RZ, RZ, UR7 ;  /* 0x00000007ff007e24 */ /* 0x000fe6000f8e00ff */
[----:B-1----:R-:W-:Y:S04]  /*34c0*/  UISETP.NE.AND UP0, UPT, UR6, UR77, UPT ;  /* 0x0000004d0600728c */ /* 0x002fe8000bf05270 */
[----:B------:R-:W-:Y:S06]  /*34d0*/  USEL UR6, UR6, URZ, UP0 ;  /* 0x000000ff06067287 */ /* 0x000fec0008000000 */
[----:B------:R-:W-:Y:S01]  /*34e0*/  IMAD.U32 R2, RZ, RZ, UR6 ;  /* 0x00000006ff027e24 */ /* 0x000fe2000f8e00ff */
[----:B------:R-:W-:Y:S02]  /*34f0*/  @UP0 UIADD3 UR8, UPT, UPT, UR23, URZ, URZ ;  /* 0x000000ff17080290 */ /* 0x000fe4000fffe0ff */
[----:B------:R-:W-:Y:S05]  /*3500*/  UISETP.NE.AND UP0, UPT, UR46, UR62, UPT ;  /* 0x0000003e2e00728c */ /* 0x000fea000bf05270 */
[----:B------:R-:W-:Y:S04]  /*3510*/  UMOV UR23, UR8 ;  /* 0x0000000800177c82 */ /* 0x000fe80008000000 */
[----:B---3--:R-:W-:Y:S05]  /*3520*/  BRA.U UP0, `(.L_x_22) ;  /* 0xffffffe900fc7547 */ /* 0x008fea000b83ffff */
.L_x_17:
[----:B------:R-:W-:Y:S01]  /*3530*/  ULEA UR4, UR47, UR39, 0x3 ;  /* 0x000000272f047291 */ /* 0x000fe2000f8e18ff */
[----:B------:R-:W-:Y:S01]  /*3540*/  IMAD.U32 R4, RZ, RZ, UR38 ;  /* 0x00000026ff047e24 */ /* 0x000fe2000f8e00ff */
[----:B------:R-:W-:Y:S01]  /*3550*/  @!P1 SYNCS.ARRIVE.TRANS64.A1T0 RZ, [UR39+0x88], RZ ;  /* 0x000088ffffff99a7 */ /* 0x000fe20008100027 */
[----:B------:R-:W-:-:S03]  /*3560*/  R2UR UR5, R40 ;  /* 0x00000000280572ca */ /* 0x000fc600000e0000 */
[----:B------:R-:W-:-:S04]  /*3570*/  SHF.L.U32 R4, R4, 0x1f, RZ ;  /* 0x0000001f04047819 */ /* 0x000fc800000006ff */
[----:B--2---:R1:W2:Y:S06]  /*3580*/  SYNCS.PHASECHK.TRANS64.TRYWAIT P0, [UR4+0x20], R4 ;  /* 0x00002004ff0075a7 */ /* 0x0042ac0008001104 */
[----:B------:R-:W-:-:S09]  /*3590*/  UISETP.GE.AND UP0, UPT, UR5, 0x1, UPT ;  /* 0x000000010500788c */ /* 0x000fd2000bf06270 */
[----:B------:R-:W-:Y:S05]  /*35a0*/  BRA.U !UP0, `(.L_x_23) ;  /* 0x00000021083c7547 */ /* 0x000fea000b800000 */
[----:B------:R-:W3:Y:S01]  /*35b0*/  LDCU.128 UR8, c[0x0][0x480] ;  /* 0x00009000ff0877ac */ /* 0x000ee20008000c00 */
        /* <DEDUP_REMOVED lines=8> */
[----:B------:R-:W4:Y:S01]  /*3640*/  LDCU.64 UR4, c[0x0][0x490] ;  /* 0x00009200ff0477ac */ /* 0x000f220008000a00 */
[----:B---3--:R-:W-:Y:S02]  /*3650*/  UIMAD.WIDE.U32 UR6, UR46, UR9, URZ ;  /* 0x000000092e0672a5 */ /* 0x008fe4000f8e00ff */
        /* <DEDUP_REMOVED lines=26> */
[----:B----4-:R-:W-:Y:S01]  /*3800*/  UIMAD.WIDE.U32 UR20, UR13, UR4, URZ ;  /* 0x000000040d1472a5 */ /* 0x010fe2000f8e00ff */
        /* <DEDUP_REMOVED lines=63> */
[----:B-----5:R-:W-:Y:S01]  /*3c00*/  MOV R24, UR58 ;  /* 0x0000003a00187c02 */ /* 0x020fe20008000f00 */
        /* <DEDUP_REMOVED lines=18> */
[----:B------:R-:W3:Y:S01]  /*3d30*/  LDCU.64 UR8, c[0x0][0x4b0] ;  /* 0x00009600ff0877ac */ /* 0x000ee20008000a00 */
[----:B------:R-:W3:Y:S01]  /*3d40*/  LDCU.64 UR6, c[0x0][0x4d0] ;  /* 0x00009a00ff0677ac */ /* 0x000ee20008000a00 */
        /* <DEDUP_REMOVED lines=9> */
[----:B-1----:R-:W-:Y:S01]  /*3de0*/  IMAD.U32 R4, RZ, RZ, UR13 ;  /* 0x0000000dff047e24 */ /* 0x002fe2000f8e00ff */
[----:B---3--:R-:W-:Y:S01]  /*3df0*/  UIMAD UR13, UR55, UR8, UR6 ;  /* 0x00000008370d72a4 */ /* 0x008fe2000f8e0206 */
        /* <DEDUP_REMOVED lines=44> */
[----:B-1-3--:R-:W-:-:S10]  /*40c0*/  UMOV UR46, UR48 ;  /* 0x00000030002e7c82 */ /* 0x00afd40008000000 */
.L_x_28:
        /* <DEDUP_REMOVED lines=9> */
.L_x_24:
[----:B------:R-:W-:Y:S01]  /*4160*/  R2UR UR6, R27 ;  /* 0x000000001b0672ca */ /* 0x000fe200000e0000 */
[----:B------:R-:W-:Y:S11]  /*4170*/  BSSY.RECONVERGENT B0, `(.L_x_26) ;  /* 0x0000005000007945 */ /* 0x000ff60003800200 */
[----:B------:R-:W-:Y:S01]  /*4180*/  @!UPT UIADD3 URZ, UPT, UPT, URZ, URZ, URZ ;  /* 0x000000fffffff290 */ /* 0x000fe2000fffe0ff */
[----:B------:R2:W-:Y:S01]  /*4190*/  @!P3 SYNCS.ARRIVE.TRANS64 RZ, [UR6], R44 ;  /* 0x0000002cffffb9a7 */ /* 0x0005e20008000006 */
[----:B------:R-:W-:Y:S05]  /*41a0*/  @P2 BRA `(.L_x_27) ;  /* 0x0000000000042947 */ /* 0x000fea0003800000 */
[----:B------:R-:W-:Y:S05]  /*41b0*/  BPT.TRAP 0x1 ;  /* 0x000000040000795c */ /* 0x000fea0000300000 */
.L_x_27:
[----:B------:R-:W-:Y:S05]  /*41c0*/  BSYNC.RECONVERGENT B0 ;  /* 0x0000000000007941 */ /* 0x000fea0003800200 */
.L_x_26:
        /* <DEDUP_REMOVED lines=14> */
[----:B------:R-:W-:Y:S01]  /*42b0*/  MOV.SPILL R48, UR35 ;  /* 0x0000002300307c02 */ /* 0x000fe20009000f00 */
[----:B------:R-:W-:Y:S01]  /*42c0*/  UIMAD UR6, UR25, UR15, UR5 ;  /* 0x0000000f190672a4 */ /* 0x000fe2000f8e0205 */
[----:B------:R-:W-:Y:S01]  /*42d0*/  R2UR UR37, R24 ;  /* 0x00000000182572ca */ /* 0x000fe200000e0000 */
[----:B------:R-:W-:Y:S01]  /*42e0*/  ULOP3.LUT UR38, UR38, UR8, URZ, 0x3c, !UPT ;  /* 0x0000000826267292 */ /* 0x000fe2000f8e3cff */
[----:B------:R-:W-:Y:S01]  /*42f0*/  R2UR UR35, R23 ;  /* 0x00000000172372ca */ /* 0x000fe200000e0000 */
[----:B------:R-:W-:Y:S01]  /*4300*/  UPRMT UR6, UR7, 0x40, UR6 ;  /* 0x0000004007067896 */ /* 0x000fe20008000006 */
[----:B------:R-:W-:Y:S01]  /*4310*/  R2UR UR36, R34 ;  /* 0x00000000222472ca */ /* 0x000fe200000e0000 */
[----:B------:R-:W-:Y:S01]  /*4320*/  ULEA UR8, UR47, UR39, 0x3 ;  /* 0x000000272f087291 */ /* 0x000fe2000f8e18ff */
[----:B------:R-:W-:Y:S01]  /*4330*/  MOV.SPILL R2, UR43 ;  /* 0x0000002b00027c02 */ /* 0x000fe20009000f00 */
[----:B------:R-:W-:Y:S01]  /*4340*/  UIADD3.X UR17, UPT, UPT, URZ, UR71, URZ, UP1, !UPT ;  /* 0x00000047ff117290 */ /* 0x000fe20008ffe4ff */
[----:B------:R-:W-:Y:S01]  /*4350*/  IMAD.U32 R0, RZ, RZ, UR38 ;  /* 0x00000026ff007e24 */ /* 0x000fe2000f8e00ff */
[----:B------:R-:W-:Y:S01]  /*4360*/  USHF.L.U32 UR66, UR23, 0x6, URZ ;  /* 0x0000000617427899 */ /* 0x000fe200080006ff */
[----:B-1----:R-:W-:Y:S01]  /*4370*/  MOV.SPILL R43, UR59 ;  /* 0x0000003b002b7c02 */ /* 0x002fe20009000f00 */
[----:B------:R-:W-:Y:S01]  /*4380*/  UIADD3 UR64, UPT, UPT, UR18, 0x8800, URZ ;  /* 0x0000880012407890 */ /* 0x000fe2000fffe0ff */
[----:B------:R-:W-:Y:S01]  /*4390*/  R2UR UR61, R22 ;  /* 0x00000000163d72ca */ /* 0x000fe200000e0000 */
[----:B------:R-:W-:Y:S01]  /*43a0*/  UPRMT UR6, UR6, 0x5410, URZ ;  /* 0x0000541006067896 */ /* 0x000fe200080000ff */
[----:B------:R-:W-:Y:S01]  /*43b0*/  SHF.L.U32 R0, R0, 0x1f, RZ ;  /* 0x0000001f00007819 */ /* 0x000fe200000006ff */
[----:B------:R-:W-:Y:S01]  /*43c0*/  UIADD3 UR42, UPT, UPT, UR66, 0x20, URZ ;  /* 0x00000020422a7890 */ /* 0x000fe2000fffe0ff */
[----:B------:R-:W-:Y:S01]  /*43d0*/  R2UR UR59, R21 ;  /* 0x00000000153b72ca */ /* 0x000fe200000e0000 */
[----:B------:R-:W-:Y:S01]  /*43e0*/  UIADD3 UR40, UPT, UPT, UR18, 0x8c00, URZ ;  /* 0x00008c0012287890 */ /* 0x000fe2000fffe0ff */
[----:B------:R1:W3:Y:S01]  /*43f0*/  SYNCS.PHASECHK.TRANS64.TRYWAIT P0, [UR8+0x20], R0 ;  /* 0x00002000ff0075a7 */ /* 0x0002e20008001108 */
[----:B------:R-:W-:Y:S01]  /*4400*/  UMOV UR55, UR65 ;  /* 0x0000004100377c82 */ /* 0x000fe20008000000 */
[----:B------:R-:W-:Y:S01]  /*4410*/  UMOV UR76, UR26 ;  /* 0x0000001a004c7c82 */ /* 0x000fe20008000000 */
        /* <DEDUP_REMOVED lines=8> */
[----:B------:R-:W-:Y:S01]  /*44a0*/  UIADD3 UR32, UPT, UPT, UR18, 0x9000, URZ ;  /* 0x0000900012207890 */ /* 0x000fe2000fffe0ff */
[----:B------:R5:W-:Y:S01]  /*44b0*/  UTMALDG.4D.IM2COL [UR40], [UR16], UR6 ;  /* 0x00000028100073b4 */ /* 0x000be20008058006 */
[----:B------:R-:W-:Y:S01]  /*44c0*/  UMOV UR21, UR66 ;  /* 0x0000004200157c82 */ /* 0x000fe20008000000 */
[----:B------:R-:W-:Y:S01]  /*44d0*/  UMOV UR33, UR55 ;  /* 0x0000003700217c82 */ /* 0x000fe20008000000 */
[----:B------:R-:W-:Y:S01]  /*44e0*/  UMOV UR34, UR21 ;  /* 0x0000001500227c82 */ /* 0x000fe20008000000 */
[----:B------:R-:W-:Y:S01]  /*44f0*/  UIADD3 UR8, UPT, UPT, UR18, 0x9400, URZ ;  /* 0x0000940012087890 */ /* 0x000fe2000fffe0ff */
[----:B------:R-:W-:Y:S01]  /*4500*/  R2UR UR60, R33 ;  /* 0x00000000213c72ca */ /* 0x000fe200000e0000 */
        /* <DEDUP_REMOVED lines=9> */
[----:B------:R-:W-:Y:S01]  /*45a0*/  UMOV UR10, UR24 ;  /* 0x00000018000a7c82 */ /* 0x000fe20008000000 */
[----:B------:R-:W-:Y:S01]  /*45b0*/  UMOV UR73, UR55 ;  /* 0x0000003700497c82 */ /* 0x000fe20008000000 */
[----:B------:R1:W-:Y:S01]  /*45c0*/  UTMALDG.4D.IM2COL [UR8], [UR16], UR6 ;  /* 0x00000008100073b4 */ /* 0x0003e20008058006 */
[----:B------:R-:W-:Y:S01]  /*45d0*/  UIADD3 UR56, UPT, UPT, UR18, 0x9800, URZ ;  /* 0x0000980012387890 */ /* 0x000fe2000fffe0ff */
[----:B------:R-:W-:Y:S01]  /*45e0*/  MOV.SPILL R54, UR70 ;  /* 0x0000004600367c02 */ /* 0x000fe20009000f00 */
[----:B------:R-:W-:Y:S01]  /*45f0*/  UMOV UR58, UR21 ;  /* 0x00000015003a7c82 */ /* 0x000fe20008000000 */
[----:B------:R-:W-:Y:S01]  /*4600*/  UMOV UR77, UR25 ;  /* 0x00000019004d7c82 */ /* 0x000fe20008000000 */
[----:B------:R-:W-:Y:S01]  /*4610*/  UMOV UR49, UR55 ;  /* 0x0000003700317c82 */ /* 0x000fe20008000000 */
[----:B------:R-:W-:Y:S01]  /*4620*/  UMOV UR30, 0x0 ;  /* 0x00000000001e7882 */ /* 0x000fe20000000000 */
[----:B------:R-:W-:Y:S01]  /*4630*/  UMOV UR31, 0x10000000 ;  /* 0x10000000001f7882 */ /* 0x000fe20000000000 */
[----:B------:R-:W-:Y:S01]  /*4640*/  UMOV UR74, UR21 ;  /* 0x00000015004a7c82 */ /* 0x000fe20008000000 */
[----:B------:R-:W-:Y:S01]  /*4650*/  UMOV UR50, UR21 ;  /* 0x0000001500327c82 */ /* 0x000fe20008000000 */
[----:B------:R1:W-:Y:S01]  /*4660*/  UTMALDG.4D.IM2COL [UR56], [UR16], UR6 ;  /* 0x00000038100073b4 */ /* 0x0003e20008058006 */
[----:B------:R-:W-:Y:S01]  /*4670*/  UMOV UR7, UR61 ;  /* 0x0000003d00077c82 */ /* 0x000fe20008000000 */
[----:B------:R-:W-:Y:S02]  /*4680*/  MOV.SPILL R50, UR39 ;  /* 0x0000002700327c02 */ /* 0x000fe40009000f00 */
[----:B----4-:R-:W-:Y:S01]  /*4690*/  R2UR UR69, R18 ;  /* 0x00000000124572ca */ /* 0x010fe200000e0000 */
[----:B------:R-:W-:Y:S01]  /*46a0*/  UIADD3 UR64, UPT, UPT, UR18, 0xa800, URZ ;  /* 0x0000a80012407890 */ /* 0x000fe2000fffe0ff */
[----:B------:R-:W-:Y:S01]  /*46b0*/  R2UR UR67, R17 ;  /* 0x00000000114372ca */ /* 0x000fe200000e0000 */
[----:B------:R-:W-:Y:S01]  /*46c0*/  UMOV UR65, UR55 ;  /* 0x0000003700417c82 */ /* 0x000fe20008000000 */
[----:B------:R-:W-:Y:S01]  /*46d0*/  R2UR UR68, R31 ;  /* 0x000000001f4472ca */ /* 0x000fe200000e0000 */
[----:B------:R-:W-:Y:S01]  /*46e0*/  UMOV UR66, UR21 ;  /* 0x0000001500427c82 */ /* 0x000fe20008000000 */
[----:B------:R-:W-:Y:S02]  /*46f0*/  R2UR.FILL UR70, R54 ;  /* 0x00000000364672ca */ /* 0x000fe400004e0000 */
[----:B-----5:R-:W-:Y:S01]  /*4700*/  R2UR UR45, R20 ;  /* 0x00000000142d72ca */ /* 0x020fe200000e0000 */
[----:B------:R-:W-:Y:S01]  /*4710*/  UIADD3 UR40, UPT, UPT, UR18, 0xa000, URZ ;  /* 0x0000a00012287890 */ /* 0x000fe2000fffe0ff */
[----:B------:R-:W-:Y:S01]  /*4720*/  R2UR UR43, R19 ;  /* 0x00000000132b72ca */ /* 0x000fe200000e0000 */
[----:B------:R-:W-:Y:S01]  /*4730*/  UMOV UR42, UR21 ;  /* 0x00000015002a7c82 */ /* 0x000fe20008000000 */
[----:B------:R-:W-:Y:S02]  /*4740*/  R2UR UR44, R32 ;  /* 0x00000000202c72ca */ /* 0x000fe400000e0000 */
[----:B------:R-:W-:Y:S02]  /*4750*/  R2UR.FILL UR39, R50 ;  /* 0x00000000322772ca */ /* 0x000fe400004e0000 */
[----:B--2---:R-:W-:Y:S01]  /*4760*/  R2UR UR37, R16 ;  /* 0x00000000102572ca */ /* 0x004fe200000e0000 */
[----:B------:R-:W-:Y:S01]  /*4770*/  UIADD3 UR32, UPT, UPT, UR18, 0xb000, URZ ;  /* 0x0000b00012207890 */ /* 0x000fe2000fffe0ff */
[----:B------:R-:W-:Y:S02]  /*4780*/  R2UR UR35, R15 ;  /* 0x000000000f2372ca */ /* 0x000fe400000e0000 */
[----:B------:R-:W-:Y:S02]  /*4790*/  R2UR UR36, R30 ;  /* 0x000000001e2472ca */ /* 0x000fe400000e0000 */
[----:B------:R-:W-:Y:S02]  /*47a0*/  MOV.SPILL R55, UR71 ;  /* 0x0000004700377c02 */ /* 0x000fe40009000f00 */
[----:B------:R-:W-:Y:S01]  /*47b0*/  R2UR UR28, R35 ;  /* 0x00000000231c72ca */ /* 0x000fe200000e0000 */
[----:B-1----:R-:W-:Y:S01]  /*47c0*/  UIADD3 UR8, UPT, UPT, UR18, 0x9c00, URZ ;  /* 0x00009c0012087890 */ /* 0x002fe2000fffe0ff */
[----:B------:R-:W-:Y:S01]  /*47d0*/  R2UR.FILL UR71, R55 ;  /* 0x00000000374772ca */ /* 0x000fe200004e0000 */
[----:B------:R-:W-:Y:S01]  /*47e0*/  UMOV UR10, UR60 ;  /* 0x0000003c000a7c82 */ /* 0x000fe20008000000 */
[----:B------:R-:W-:Y:S01]  /*47f0*/  UMOV UR13, UR7 ;  /* 0x00000007000d7c82 */ /* 0x000fe20008000000 */
[----:B------:R-:W-:Y:S01]  /*4800*/  UMOV UR12, UR10 ;  /* 0x0000000a000c7c82 */ /* 0x000fe20008000000 */
[----:B------:R-:W-:Y:S01]  /*4810*/  UMOV UR11, UR59 ;  /* 0x0000003b000b7c82 */ /* 0x000fe20008000000 */
[----:B------:R-:W-:Y:S01]  /*4820*/  UMOV UR10, UR24 ;  /* 0x00000018000a7c82 */ /* 0x000fe20008000000 */
[----:B------:R-:W-:Y:S01]  /*4830*/  UMOV UR7, UR45 ;  /* 0x0000002d00077c82 */ /* 0x000fe20008000000 */
[----:B------:R-:W-:Y:S01]  /*4840*/  ULEA UR22, UR20, UR39, 0xf ;  /* 0x0000002714167291 */ /* 0x000fe2000f8e78ff */
[----:B------:R1:W-:Y:S01]  /*4850*/  UTMALDG.4D.IM2COL [UR8], [UR16], UR6 ;  /* 0x00000008100073b4 */ /* 0x0003e20008058006 */
[----:B------:R-:W-:Y:S01]  /*4860*/  R2UR UR61, R14 ;  /* 0x000000000e3d72ca */ /* 0x000fe200000e0000 */
[----:B------:R-:W-:Y:S01]  /*4870*/  UIADD3 UR56, UPT, UPT, UR18, 0xb800, URZ ;  /* 0x0000b80012387890 */ /* 0x000fe2000fffe0ff */
[----:B------:R-:W-:Y:S01]  /*4880*/  R2UR UR59, R13 ;  /* 0x000000000d3b72ca */ /* 0x000fe200000e0000 */
[----:B------:R-:W-:Y:S01]  /*4890*/  UIADD3 UR72, UPT, UPT, UR22, 0x1c800, URZ ;  /* 0x0001c80016487890 */ /* 0x000fe2000fffe0ff */
[----:B------:R-:W-:Y:S01]  /*48a0*/  R2UR UR60, R29 ;  /* 0x000000001d3c72ca */ /* 0x000fe200000e0000 */
[----:B------:R-:W-:Y:S01]  /*48b0*/  UIADD3 UR48, UPT, UPT, UR22, 0x1e000, URZ ;  /* 0x0001e00016307890 */ /* 0x000fe2000fffe0ff */
[----:B------:R-:W-:Y:S01]  /*48c0*/  MOV.SPILL R49, UR38 ;  /* 0x0000002600317c02 */ /* 0x000fe20009000f00 */
[----:B------:R2:W-:Y:S01]  /*48d0*/  UTMALDG.4D.IM2COL [UR40], [UR16], UR6 ;  /* 0x00000028100073b4 */ /* 0x0005e20008058006 */
[----:B------:R-:W-:Y:S02]  /*48e0*/  MOV.SPILL R46, UR46 ;  /* 0x0000002e002e7c02 */ /* 0x000fe40009000f00 */
[----:B------:R-:W-:Y:S02]  /*48f0*/  R2UR.FILL UR38, R49 ;  /* 0x00000000312672ca */ /* 0x000fe400004e0000 */
[----:B------:R-:W-:Y:S02]  /*4900*/  R2UR.FILL UR46, R46 ;  /* 0x000000002e2e72ca */ /* 0x000fe400004e0000 */
[----:B------:R-:W-:Y:S02]  /*4910*/  MOV.SPILL R47, UR47 ;  /* 0x0000002f002f7c02 */ /* 0x000fe40009000f00 */
[----:B------:R-:W-:Y:S02]  /*4920*/  MOV.SPILL R45, UR63 ;  /* 0x0000003f002d7c02 */ /* 0x000fe40009000f00 */
[----:B------:R-:W-:Y:S02]  /*4930*/  MOV.SPILL R44, UR62 ;  /* 0x0000003e002c7c02 */ /* 0x000fe40009000f00 */
[----:B------:R-:W-:Y:S02]  /*4940*/  R2UR.FILL UR47, R47 ;  /* 0x000000002f2f72ca */ /* 0x000fe400004e0000 */
[----:B------:R-:W-:Y:S02]  /*4950*/  R2UR.FILL UR63, R45 ;  /* 0x000000002d3f72ca */ /* 0x000fe400004e0000 */
[----:B------:R-:W-:Y:S02]  /*4960*/  MOV.SPILL R27, UR38 ;  /* 0x00000026001b7c02 */ /* 0x000fe40009000f00 */
[----:B------:R-:W-:Y:S02]  /*4970*/  R2UR.FILL UR62, R44 ;  /* 0x000000002c3e72ca */ /* 0x000fe400004e0000 */
[----:B------:R-:W-:Y:S01]  /*4980*/  R2UR.FILL UR38, R27 ;  /* 0x000000001b2672ca */ /* 0x000fe200004e0000 */
[----:B-1----:R-:W-:Y:S01]  /*4990*/  UIADD3 UR8, UPT, UPT, UR18, 0xa400, URZ ;  /* 0x0000a40012087890 */ /* 0x002fe2000fffe0ff */
[----:B------:R-:W-:Y:S01]  /*49a0*/  UMOV UR10, UR44 ;  /* 0x0000002c000a7c82 */ /* 0x000fe20008000000 */
[----:B------:R-:W-:Y:S01]  /*49b0*/  UMOV UR13, UR7 ;  /* 0x00000007000d7c82 */ /* 0x000fe20008000000 */
[----:B------:R-:W-:Y:S01]  /*49c0*/  UMOV UR12, UR10 ;  /* 0x0000000a000c7c82 */ /* 0x000fe20008000000 */
[----:B------:R-:W-:Y:S01]  /*49d0*/  UMOV UR11, UR43 ;  /* 0x0000002b000b7c82 */ /* 0x000fe20008000000 */
[----:B------:R-:W-:Y:S01]  /*49e0*/  UMOV UR10, UR24 ;  /* 0x00000018000a7c82 */ /* 0x000fe20008000000 */
[----:B------:R-:W-:Y:S01]  /*49f0*/  UMOV UR7, UR69 ;  /* 0x0000004500077c82 */ /* 0x000fe20008000000 */
[----:B--2---:R-:W-:Y:S02]  /*4a00*/  R2UR UR45, R12 ;  /* 0x000000000c2d72ca */ /* 0x004fe400000e0000 */
        /* <DEDUP_REMOVED lines=10> */
[----:B------:R-:W-:Y:S01]  /*4ab0*/  UMOV UR10, UR24 ;  /* 0x00000018000a7c82 */ /* 0x000fe20008000000 */
[----:B------:R-:W-:Y:S01]  /*4ac0*/  UMOV UR7, UR37 ;  /* 0x0000002500077c82 */ /* 0x000fe20008000000 */
[----:B--2---:R-:W-:Y:S02]  /*4ad0*/  R2UR.FILL UR67, R51 ;  /* 0x00000000334372ca */ /* 0x004fe400004e0000 */
        /* <DEDUP_REMOVED lines=10> */
[----:B--2---:R-:W-:Y:S02]  /*4b80*/  UMOV UR37, UR25 ;  /* 0x0000001900257c82 */ /* 0x004fe40008000000 */
[----:B------:R1:W-:Y:S01]  /*4b90*/  UTMALDG.4D.IM2COL [UR8], [UR16], UR6 ;  /* 0x00000008100073b4 */ /* 0x0003e20008058006 */
[----:B------:R-:W-:Y:S01]  /*4ba0*/  UIADD3 UR32, UPT, UPT, UR22, 0x19800, URZ ;  /* 0x0001980016207890 */ /* 0x000fe2000fffe0ff */
[----:B------:R-:W-:Y:S01]  /*4bb0*/  R2UR.FILL UR35, R48 ;  /* 0x00000000302372ca */ /* 0x000fe200004e0000 */
[----:B------:R-:W-:Y:S01]  /*4bc0*/  UMOV UR36, UR26 ;  /* 0x0000001a00247c82 */ /* 0x000fe20008000000 */
[----:B------:R-:W-:Y:S01]  /*4bd0*/  MOV.SPILL R48, UR39 ;  /* 0x0000002700307c02 */ /* 0x000fe20009000f00 */
[----:B------:R2:W-:Y:S03]  /*4be0*/  UTMALDG.4D.IM2COL [UR56], [UR16], UR6 ;  /* 0x00000038100073b4 */ /* 0x0005e60008058006 */
[----:B------:R-:W-:Y:S07]  /*4bf0*/  R2UR.FILL UR39, R48 ;  /* 0x00000000302772ca */ /* 0x000fee00004e0000 */
[----:B------:R-:W-:Y:S02]  /*4c00*/  MOV.SPILL R0, UR35 ;  /* 0x0000002300007c02 */ /* 0x000fe40009000f00 */
[----:B------:R-:W-:Y:S01]  /*4c10*/  R2UR UR35, R9 ;  /* 0x00000000092372ca */ /* 0x000fe200000e0000 */
        /* <DEDUP_REMOVED lines=9> */
[----:B------:R-:W-:Y:S01]  /*4cb0*/  R2UR UR59, R10 ;  /* 0x000000000a3b72ca */ /* 0x000fe200000e0000 */
[----:B------:R-:W-:Y:S01]  /*4cc0*/  UIADD3 UR56, UPT, UPT, UR22, 0x19000, URZ ;  /* 0x0001900016387890 */ /* 0x000fe2000fffe0ff */
[----:B------:R-:W-:Y:S01]  /*4cd0*/  UMOV UR60, UR26 ;  /* 0x0000001a003c7c82 */ /* 0x000fe20008000000 */
        /* <DEDUP_REMOVED lines=21> */
[----:B------:R-:W-:Y:S03]  /*4e30*/  UIADD3 UR16, UPT, UPT, UR22, 0x20000, URZ ;  /* 0x0002000016107890 */ /* 0x000fe6000fffe0ff */
[----:B------:R1:W-:Y:S02]  /*4e40*/  UTMALDG.4D [UR8], [UR6], desc[UR30] ;  /* 0x00001e08060075b4 */ /* 0x0003e40008019000 */
[----:B-1----:R-:W-:Y:S01]  /*4e50*/  UIADD3 UR8, UPT, UPT, UR22, 0x18c00, URZ ;  /* 0x00018c0016087890 */ /* 0x002fe2000fffe0ff */
[----:B------:R-:W-:Y:S08]  /*4e60*/  UMOV UR10, UR24 ;  /* 0x00000018000a7c82 */ /* 0x000ff00008000000 */
[----:B------:R1:W-:Y:S01]  /*4e70*/  UTMALDG.4D [UR8], [UR6], desc[UR30] ;  /* 0x00001e08060075b4 */ /* 0x0003e20008019000 */
[----:B------:R2:W-:Y:S01]  /*4e80*/  UTMALDG.4D [UR56], [UR6], desc[UR30] ;  /* 0x00001e38060075b4 */ /* 0x0005e20008019000 */
[----:B-1----:R-:W-:Y:S01]  /*4e90*/  UIADD3 UR8, UPT, UPT, UR22, 0x19400, URZ ;  /* 0x0001940016087890 */ /* 0x002fe2000fffe0ff */
[----:B------:R-:W-:Y:S02]  /*4ea0*/  UMOV UR10, UR59 ;  /* 0x0000003b000a7c82 */ /* 0x000fe40008000000 */
[----:B------:R-:W-:Y:S01]  /*4eb0*/  UMOV UR11, UR10 ;  /* 0x0000000a000b7c82 */ /* 0x000fe20008000000 */
[----:B------:R-:W-:Y:S01]  /*4ec0*/  UMOV UR10, UR24 ;  /* 0x00000018000a7c82 */ /* 0x000fe20008000000 */
[----:B--2---:R-:W-:Y:S04]  /*4ed0*/  R2UR UR59, R7 ;  /* 0x00000000073b72ca */ /* 0x004fe800000e0000 */
[----:B------:R1:W-:Y:S01]  /*4ee0*/  UTMALDG.4D [UR8], [UR6], desc[UR30] ;  /* 0x00001e08060075b4 */ /* 0x0003e20008019000 */
[----:B------:R-:W-:Y:S01]  /*4ef0*/  UIADD3 UR56, UPT, UPT, UR22, 0x1a800, URZ ;  /* 0x0001a80016387890 */ /* 0x000fe2000fffe0ff */
        /* <DEDUP_REMOVED lines=29> */
[----:B--2---:R-:W-:Y:S04]  /*50d0*/  R2UR.FILL UR35, R0 ;  /* 0x00000000002372ca */ /* 0x004fe800004e0000 */
        /* <DEDUP_REMOVED lines=27> */
[----:B------:R-:W1:Y:S01]  /*5290*/  LDCU UR72, c[0x0][0x38c] ;  /* 0x00007180ff4877ac */ /* 0x000e620008000800 */
[----:B------:R2:W-:Y:S01]  /*52a0*/  UTMALDG.4D [UR8], [UR6], desc[UR30] ;  /* 0x00001e08060075b4 */ /* 0x0005e20008019000 */
[----:B------:R-:W-:Y:S01]  /*52b0*/  UMOV UR68, UR74 ;  /* 0x0000004a00447c82 */ /* 0x000fe20008000000 */
[----:B------:R-:W-:Y:S01]  /*52c0*/  UMOV UR69, UR76 ;  /* 0x0000004c00457c82 */ /* 0x000fe20008000000 */
[----:B------:R-:W-:Y:S01]  /*52d0*/  UMOV UR25, UR55 ;  /* 0x0000003700197c82 */ /* 0x000fe20008000000 */
[----:B------:R-:W4:Y:S01]  /*52e0*/  LDCU UR55, c[0x0][0x390] ;  /* 0x00007200ff3777ac */ /* 0x000f220008000800 */
        /* <DEDUP_REMOVED lines=14> */
[----:B------:R-:W-:Y:S01]  /*53d0*/  UMOV UR21, UR76 ;  /* 0x0000004c00157c82 */ /* 0x000fe20008000000 */
[----:B--2---:R-:W-:Y:S01]  /*53e0*/  UIADD3 UR8, UPT, UPT, UR22, 0x1d400, URZ ;  /* 0x0001d40016087890 */ /* 0x004fe2000fffe0ff */
[----:B------:R-:W-:Y:S08]  /*53f0*/  UMOV UR11, UR67 ;  /* 0x00000043000b7c82 */ /* 0x000ff00008000000 */
[----:B------:R2:W-:Y:S01]  /*5400*/  UTMALDG.4D [UR8], [UR6], desc[UR30] ;  /* 0x00001e08060075b4 */ /* 0x0005e20008019000 */
[----:B------:R-:W-:Y:S01]  /*5410*/  UTMALDG.4D [UR56], [UR6], desc[UR30] ;  /* 0x00001e38060075b4 */ /* 0x000fe20008019000 */
        /* <DEDUP_REMOVED lines=19> */
[----:B------:R5:W-:Y:S01]  /*5550*/  UTMALDG.4D [UR16], [UR6], desc[UR30] ;  /* 0x00001e10060075b4 */ /* 0x000be20008019000 */
[----:B--2---:R-:W-:Y:S01]  /*5560*/  UIADD3 UR8, UPT, UPT, UR22, 0x20400, URZ ;  /* 0x0002040016087890 */ /* 0x004fe2000fffe0ff */
[----:B------:R-:W-:Y:S01]  /*5570*/  UMOV UR11, UR19 ;  /* 0x00000013000b7c82 */ /* 0x000fe20008000000 */
[----:B-----5:R-:W-:Y:S07]  /*5580*/  UIADD3 UR17, UPT, UPT, UR74, 0x1, URZ ;  /* 0x000000014a117890 */ /* 0x020fee000fffe0ff */
[----:B------:R2:W-:Y:S01]  /*5590*/  UTMALDG.4D [UR8], [UR6], desc[UR30] ;  /* 0x00001e08060075b4 */ /* 0x0005e20008019000 */
[----:B------:R-:W-:Y:S02]  /*55a0*/  UIADD3 UR16, UPT, UPT, UR76, 0x1, URZ ;  /* 0x000000014c107890 */ /* 0x000fe4000fffe0ff */
[----:B-1----:R-:W-:Y:S01]  /*55b0*/  UISETP.NE.AND UP1, UPT, UR17, UR72, UPT ;  /* 0x000000481100728c */ /* 0x002fe2000bf25270 */
[----:B------:R-:W-:Y:S10]  /*55c0*/  UMOV UR20, UR47 ;  /* 0x0000002f00147c82 */ /* 0x000ff40008000000 */
[----:B------:R-:W-:Y:S04]  /*55d0*/  @UP1 UIADD3 UR16, UPT, UPT, UR76, URZ, URZ ;  /* 0x000000ff4c101290 */ /* 0x000fe8000fffe0ff */
[----:B----4-:R-:W-:Y:S02]  /*55e0*/  UISETP.NE.AND UP0, UPT, UR16, UR55, UPT ;  /* 0x000000371000728c */ /* 0x010fe4000bf05270 */
[----:B--2---:R-:W-:Y:S09]  /*55f0*/  UIADD3 UR6, UPT, UPT, UR23, 0x1, URZ ;  /* 0x0000000117067890 */ /* 0x004ff2000fffe0ff */
[----:B------:R-:W-:Y:S02]  /*5600*/  @UP0 UIADD3 UR6, UPT, UPT, UR23, URZ, URZ ;  /* 0x000000ff17060290 */ /* 0x000fe4000fffe0ff */
[----:B------:R-:W-:Y:S02]  /*5610*/  USEL UR8, UR16, URZ, UP0 ;  /* 0x000000ff10087287 */ /* 0x000fe40008000000 */
[----:B------:R-:W-:Y:S02]  /*5620*/  UISETP.GT.U32.AND UP0, UPT, UR46, 0x1, UPT ;  /* 0x000000012e00788c */ /* 0x000fe4000bf04070 */
[----:B------:R-:W-:Y:S02]  /*5630*/  USEL UR9, UR17, URZ, UP1 ;  /* 0x000000ff11097287 */ /* 0x000fe40008800000 */
[----:B------:R-:W-:Y:S01]  /*5640*/  UIADD3 UR7, UPT, UPT, UR46, -0x1, URZ ;  /* 0xffffffff2e077890 */ /* 0x000fe2000fffe0ff */
[----:B------:R-:W-:Y:S01]  /*5650*/  IMAD.U32 R2, RZ, RZ, UR8 ;  /* 0x00000008ff027e24 */ /* 0x000fe2000f8e00ff */
[----:B------:R-:W-:Y:S02]  /*5660*/  UMOV UR23, UR6 ;  /* 0x0000000600177c82 */ /* 0x000fe40008000000 */
[----:B------:R-:W-:Y:S03]  /*5670*/  IMAD.U32 R0, RZ, RZ, UR9 ;  /* 0x00000009ff007e24 */ /* 0x000fe6000f8e00ff */
[----:B------:R-:W-:Y:S01]  /*5680*/  UMOV UR46, UR7 ;  /* 0x00000007002e7c82 */ /* 0x000fe20008000000 */
[----:B---3--:R-:W-:Y:S05]  /*5690*/  BRA.U UP0, `(.L_x_28) ;  /* 0xffffffe9008c7547 */ /* 0x008fea000b83ffff */
.L_x_23:
[----:B------:R-:W-:Y:S01]  /*56a0*/  SHF.L.U32 R2, R3, 0x1f, RZ ;  /* 0x0000001f03027819 */ /* 0x000fe200000006ff */
[----:B------:R-:W-:-:S03]  /*56b0*/  NOP ;  /* 0x0000000000007918 */ /* 0x000fc60000000000 */
[----:B--2---:R-:W2:Y:S02]  /*56c0*/  SYNCS.PHASECHK.TRANS64.TRYWAIT P0, [UR39+0x90], R2 ;  /* 0x00009002ff0075a7 */ /* 0x004ea40008001127 */
[----:B--2---:R-:W-:Y:S05]  /*56d0*/  @!P0 BRA `(.L_x_29) ;  /* 0x0000006c00248947 */ /* 0x004fea0003800000 */
.L_x_126:
[----:B-1----:R-:W1:Y:S01]  /*56e0*/  LDS.128 R4, [UR39+0xd0] ;  /* 0x0000d027ff047984 */ /* 0x002e620008000c00 */
[----:B------:R-:W-:Y:S01]  /*56f0*/  UIADD3 UR4, UPT, UPT, UR39, 0x98, URZ ;  /* 0x0000009827047890 */ /* 0x000fe2000fffe0ff */
[----:B------:R-:W-:Y:S01]  /*5700*/  R2UR UR7, R39 ;  /* 0x00000000270772ca */ /* 0x000fe200000e0000 */
[----:B------:R-:W-:Y:S01]  /*5710*/  UISETP.GE.AND UP0, UPT, UR54, 0x1, UPT ;  /* 0x000000013600788c */ /* 0x000fe2000bf06270 */
[----:B------:R-:W-:Y:S01]  /*5720*/  @!PT LDS RZ, [RZ] ;  /* 0x00000000fffff984 */ /* 0x000fe20000000800 */
[----:B------:R-:W-:Y:S01]  /*5730*/  @!PT LDS RZ, [RZ] ;  /* 0x00000000fffff984 */ /* 0x000fe20000000800 */
[----:B------:R-:W-:Y:S01]  /*5740*/  @!PT LDS RZ, [RZ] ;  /* 0x00000000fffff984 */ /* 0x000fe20000000800 */
[----:B------:R-:W-:Y:S01]  /*5750*/  @!PT LDS RZ, [RZ] ;  /* 0x00000000fffff984 */ /* 0x000fe20000000800 */
[----:B------:R3:W-:Y:S06]  /*5760*/  MEMBAR.ALL.CTA ;  /* 0x0000000000007992 */ /* 0x0007ec0000008000 */
[----:B---3--:R-:W3:Y:S01]  /*5770*/  FENCE.VIEW.ASYNC.S ;  /* 0x00000000000073c6 */ /* 0x008ee20000000000 */
[----:B------:R-:W-:-:S09]  /*5780*/  UPRMT UR4, URZ, 0x654, UR4 ;  /* 0x00000654ff047896 */ /* 0x000fd20008000004 */
[----:B---3--:R-:W-:Y:S01]  /*5790*/  SYNCS.ARRIVE.TRANS64.RED.A1T0 RZ, [UR4], RZ ;  /* 0x000000ffffff79a7 */ /* 0x008fe20008100404 */
[----:B-1----:R-:W-:-:S13]  /*57a0*/  LOP3.LUT P0, RZ, R6, 0x1, RZ, 0xc0, !PT ;  /* 0x0000000106ff7812 */ /* 0x002fda000780c0ff */
[----:B------:R-:W-:Y:S01]  /*57b0*/  VOTEU.ANY UP1, P0 ;  /* 0x0000000000ff7886 */ /* 0x000fe20000020100 */
[----:B------:R-:W-:-:S13]  /*57c0*/  PLOP3.LUT P0, PT, PT, PT, UP1, 0x80, 0x8 ;  /* 0x000000000008781c */ /* 0x000fda0003f0f018 */
[----:B--2---:R-:W-:Y:S02]  /*57d0*/  @P0 MOV R0, R4 ;  /* 0x0000000400000202 */ /* 0x004fe40000000f00 */
[----:B------:R-:W-:Y:S02]  /*57e0*/  @P0 LOP3.LUT R4, R5, 0xffff, RZ, 0xc0, !PT ;  /* 0x0000ffff05040812 */ /* 0x000fe400078ec0ff */
[----:B------:R-:W-:Y:S02]  /*57f0*/  @P0 R2UR UR6, R0 ;  /* 0x00000000000602ca */ /* 0x000fe400000e0000 */
[----:B------:R-:W-:-:S11]  /*5800*/  @P0 R2UR UR5, R4 ;  /* 0x00000000040502ca */ /* 0x000fd600000e0000 */
[----:B------:R-:W-:Y:S02]  /*5810*/  @UP1 UMOV UR7, UR6 ;  /* 0x0000000600071c82 */ /* 0x000fe40008000000 */
[----:B------:R-:W-:Y:S01]  /*5820*/  IMAD.U32 R39, RZ, RZ, UR7 ;  /* 0x00000007ff277e24 */ /* 0x000fe2000f8e00ff */
[----:B------:R-:W-:Y:S01]  /*5830*/  @UP1 UMOV UR63, UR5 ;  /* 0x00000005003f1c82 */ /* 0x000fe20008000000 */
[----:B------:R-:W-:Y:S05]  /*5840*/  BRA.U !UP0, `(.L_x_30) ;  /* 0x0000000108e47547 */ /* 0x000fea000b800000 */
[----:B------:R-:W1:Y:S01]  /*5850*/  LDCU.128 UR16, c[0x0][0xb10] ;  /* 0x00016200ff1077ac */ /* 0x000e620008000c00 */
[----:B------:R-:W-:Y:S02]  /*5860*/  R2UR UR8, R37 ;  /* 0x00000000250872ca */ /* 0x000fe400000e0000 */
[----:B------:R-:W-:Y:S01]  /*5870*/  R2UR UR9, R38 ;  /* 0x00000000260972ca */ /* 0x000fe200000e0000 */
[----:B------:R-:W2:Y:S01]  /*5880*/  LDCU UR20, c[0x0][0xb20] ;  /* 0x00016400ff1477ac */ /* 0x000ea20008000800 */
[----:B------:R-:W-:Y:S01]  /*5890*/  R2UR UR21, R39 ;  /* 0x00000000271572ca */ /* 0x000fe200000e0000 */
[----:B------:R-:W3:Y:S01]  /*58a0*/  LDCU UR13, c[0x0][0xb0c] ;  /* 0x00016180ff0d77ac */ /* 0x000ee20008000800 */
[----:B------:R-:W4:Y:S01]  /*58b0*/  LDCU.64 UR14, c[0x0][0xb28] ;  /* 0x00016500ff0e77ac */ /* 0x000f220008000a00 */
[----:B------:R-:W-:-:S06]  /*58c0*/  UISETP.NE.AND UP3, UPT, UR54, 0x1, UPT ;  /* 0x000000013600788c */ /* 0x000fcc000bf65270 */
[----:B-1----:R-:W-:Y:S02]  /*58d0*/  UIMAD.WIDE.U32 UR4, UR8, UR19, URZ ;  /* 0x00000013080472a5 */ /* 0x002fe4000f8e00ff */
[----:B------:R-:W-:Y:S02]  /*58e0*/  UIMAD.WIDE.U32 UR6, UR9, UR16, URZ ;  /* 0x00000010090672a5 */ /* 0x000fe4000f8e00ff */
[----:B------:R-:W-:Y:S02]  /*58f0*/  UISETP.NE.AND UP0, UPT, UR18, 0x1, UPT ;  /* 0x000000011200788c */ /* 0x000fe4000bf05270 */
[----:B------:R-:W-:Y:S01]  /*5900*/  UIMAD.WIDE.U32 UR10, UR63, UR19, URZ ;  /* 0x000000133f0a72a5 */ /* 0x000fe2000f8e00ff */
[----:B------:R-:W-:Y:S01]  /*5910*/  UMOV UR4, UR5 ;  /* 0x0000000500047c82 */ /* 0x000fe20008000000 */
[----:B---3--:R-:W-:Y:S02]  /*5920*/  UISETP.NE.AND UP2, UPT, UR13, 0x1, UPT ;  /* 0x000000010d00788c */ /* 0x008fe4000bf45270 */
[----:B--2---:R-:W-:-:S03]  /*5930*/  USHF.R.U32.HI UR5, URZ, UR20, UR4 ;  /* 0x00000014ff057299 */ /* 0x004fc60008011604 */
[----:B------:R-:W-:Y:S01]  /*5940*/  UMOV UR4, UR7 ;  /* 0x0000000700047c82 */ /* 0x000fe20008000000 */
[----:B------:R-:W-:Y:S02]  /*5950*/  USEL UR8, UR8, UR5, !UP0 ;  /* 0x0000000508087287 */ /* 0x000fe4000c000000 */
[----:B------:R-:W-:Y:S02]  /*5960*/  USHF.R.U32.HI UR4, URZ, UR17, UR4 ;  /* 0x00000011ff047299 */ /* 0x000fe40008011604 */
[----:B------:R-:W-:Y:S02]  /*5970*/  UIMAD.WIDE.U32 UR6, UR21, UR16, URZ ;  /* 0x00000010150672a5 */ /* 0x000fe4000f8e00ff */
[----:B------:R-:W-:Y:S02]  /*5980*/  USEL UR12, UR9, UR4, !UP2 ;  /* 0x00000004090c7287 */ /* 0x000fe4000d000000 */
[----:B----4-:R-:W-:Y:S01]  /*5990*/  UIMAD.WIDE.U32 UR4, UR8, UR14, URZ ;  /* 0x0000000e080472a5 */ /* 0x010fe2000f8e00ff */
[----:B------:R-:W-:Y:S01]  /*59a0*/  UMOV UR9, UR11 ;  /* 0x0000000b00097c82 */ /* 0x000fe20008000000 */
[----:B------:R-:W-:-:S02]  /*59b0*/  UIMAD.WIDE.U32 UR10, UR12, UR14, URZ ;  /* 0x0000000e0c0a72a5 */ /* 0x000fc4000f8e00ff */
[----:B------:R-:W-:-:S03]  /*59c0*/  USHF.R.U32.HI UR9, URZ, UR20, UR9 ;  /* 0x00000014ff097299 */ /* 0x000fc60008011609 */
[----:B------:R-:W-:Y:S01]  /*59d0*/  UMOV UR4, UR5 ;  /* 0x0000000500047c82 */ /* 0x000fe20008000000 */
[----:B------:R-:W-:Y:S01]  /*59e0*/  UMOV UR6, UR7 ;  /* 0x0000000700067c82 */ /* 0x000fe20008000000 */
[----:B------:R-:W-:Y:S01]  /*59f0*/  @UP3 USHF.R.U32.HI UR8, URZ, UR15, UR4 ;  /* 0x0000000fff083299 */ /* 0x000fe20008011604 */
[----:B------:R-:W-:Y:S01]  /*5a00*/  UMOV UR5, UR11 ;  /* 0x0000000b00057c82 */ /* 0x000fe20008000000 */
[----:B------:R-:W-:Y:S02]  /*5a10*/  USHF.R.U32.HI UR17, URZ, UR17, UR6 ;  /* 0x00000011ff117299 */ /* 0x000fe40008011606 */
[----:B------:R-:W-:Y:S02]  /*5a20*/  USEL UR4, UR63, UR9, !UP0 ;  /* 0x000000093f047287 */ /* 0x000fe4000c000000 */
[----:B------:R-:W-:Y:S02]  /*5a30*/  @UP3 USHF.R.U32.HI UR12, URZ, UR15, UR5 ;  /* 0x0000000fff0c3299 */ /* 0x000fe40008011605 */
[----:B------:R-:W-:-:S02]  /*5a40*/  UIMAD UR6, UR54, UR8, URZ ;  /* 0x00000008360672a4 */ /* 0x000fc4000f8e02ff */
[----:B------:R-:W-:Y:S02]  /*5a50*/  USEL UR5, UR21, UR17, !UP2 ;  /* 0x0000001115057287 */ /* 0x000fe4000d000000 */
[----:B------:R-:W-:Y:S02]  /*5a60*/  UIMAD UR8, UR54, UR12, URZ ;  /* 0x0000000c360872a4 */ /* 0x000fe4000f8e02ff */
[----:B------:R-:W-:Y:S02]  /*5a70*/  UISETP.GE.AND UP0, UPT, UR4, UR6, UPT ;  /* 0x000000060400728c */ /* 0x000fe4000bf06270 */
[----:B------:R-:W-:Y:S02]  /*5a80*/  UIMAD.WIDE.U32 UR6, UR4, UR14, URZ ;  /* 0x0000000e040672a5 */ /* 0x000fe4000f8e00ff */
[----:B------:R-:W-:Y:S02]  /*5a90*/  UISETP.GE.OR UP0, UPT, UR5, UR8, UP0 ;  /* 0x000000080500728c */ /* 0x000fe40008706670 */
[----:B------:R-:W-:-:S02]  /*5aa0*/  UIMAD.WIDE.U32 UR8, UR5, UR14, URZ ;  /* 0x0000000e050872a5 */ /* 0x000fc4000f8e00ff */
[----:B------:R-:W-:Y:S01]  /*5ab0*/  UIADD3 UR10, UPT, UPT, -UR4, URZ, URZ ;  /* 0x000000ff040a7290 */ /* 0x000fe2000fffe1ff */
[----:B------:R-:W-:Y:S02]  /*5ac0*/  UMOV UR6, UR7 ;  /* 0x0000000700067c82 */ /* 0x000fe40008000000 */
[----:B------:R-:W-:Y:S02]  /*5ad0*/  USHF.R.U32.HI UR6, URZ, UR15, UR6 ;  /* 0x0000000fff067299 */ /* 0x000fe40008011606 */
[----:B------:R-:W-:Y:S02]  /*5ae0*/  UIMAD UR10, UR18, UR10, UR63 ;  /* 0x0000000a120a72a4 */ /* 0x000fe4000f8e023f */
[----:B------:R-:W-:Y:S01]  /*5af0*/  USEL UR6, UR4, UR6, !UP3 ;  /* 0x0000000604067287 */ /* 0x000fe2000d800000 */
[----:B------:R-:W-:Y:S01]  /*5b00*/  @!UP0 UMOV UR7, UR9 ;  /* 0x0000000900078c82 */ /* 0x000fe20008000000 */
[----:B------:R-:W-:Y:S02]  /*5b10*/  UIADD3 UR9, UPT, UPT, -UR5, URZ, URZ ;  /* 0x000000ff05097290 */ /* 0x000fe4000fffe1ff */
[----:B------:R-:W-:-:S02]  /*5b20*/  @!UP0 USHF.R.U32.HI UR7, URZ, UR15, UR7 ;  /* 0x0000000fff078299 */ /* 0x000fc40008011607 */
[----:B------:R-:W-:Y:S02]  /*5b30*/  UIADD3 UR8, UPT, UPT, -UR6, URZ, URZ ;  /* 0x000000ff06087290 */ /* 0x000fe4000fffe1ff */
[----:B------:R-:W-:Y:S02]  /*5b40*/  @!UP0 USEL UR7, UR5, UR7, !UP3 ;  /* 0x0000000705078287 */ /* 0x000fe4000d800000 */
[----:B------:R-:W-:Y:S02]  /*5b50*/  UIMAD UR8, UR54, UR8, UR4 ;  /* 0x00000008360872a4 */ /* 0x000fe4000f8e0204 */
[----:B------:R-:W-:Y:S02]  /*5b60*/  @!UP0 UIADD3 UR6, UPT, UPT, UR6, -UR7, URZ ;  /* 0x8000000706068290 */ /* 0x000fe4000fffe0ff */
[----:B------:R-:W-:Y:S02]  /*5b70*/  @!UP0 UIMAD UR7, UR8, UR12, UR7 ;  /* 0x0000000c080782a4 */ /* 0x000fe4000f8e0207 */
[----:B------:R-:W-:-:S02]  /*5b80*/  @!UP0 UIMAD UR4, UR54, UR6, UR5 ;  /* 0x00000006360482a4 */ /* 0x000fc4000f8e0205 */
[----:B------:R-:W-:Y:S02]  /*5b90*/  UIMAD UR6, UR13, UR9, UR21 ;  /* 0x000000090d0672a4 */ /* 0x000fe4000f8e0215 */
[----:B------:R-:W-:Y:S01]  /*5ba0*/  UIMAD UR63, UR4, UR18, UR10 ;  /* 0x00000012043f72a4 */ /* 0x000fe2000f8e020a */
[----:B------:R-:W-:Y:S02]  /*5bb0*/  @!UP0 UMOV UR5, UR7 ;  /* 0x0000000700058c82 */ /* 0x000fe40008000000 */
[----:B------:R-:W-:-:S06]  /*5bc0*/  UIMAD UR4, UR5, UR13, UR6 ;  /* 0x0000000d050472a4 */ /* 0x000fcc000f8e0206 */
[----:B------:R-:W-:-:S07]  /*5bd0*/  IMAD.U32 R39, RZ, RZ, UR4 ;  /* 0x00000004ff277e24 */ /* 0x000fce000f8e00ff */
.L_x_30:
[----:B------:R-:W1:Y:S02]  /*5be0*/  LDCU UR4, c[0x0][0xb30] ;  /* 0x00016600ff0477ac */ /* 0x000e640008000800 */
[----:B-1----:R-:W-:-:S09]  /*5bf0*/  UISETP.NE.AND UP0, UPT, UR4, 0x1, UPT ;  /* 0x000000010400788c */ /* 0x002fd2000bf05270 */
[----:B------:R-:W-:Y:S05]  /*5c00*/  BRA.U UP0, `(.L_x_31) ;  /* 0x00000001004c7547 */ /* 0x000fea000b800000 */
[----:B------:R-:W1:Y:S01]  /*5c10*/  LDCU.128 UR8, c[0x0][0xb10] ;  /* 0x00016200ff0877ac */ /* 0x000e620008000c00 */
[----:B------:R-:W-:Y:S01]  /*5c20*/  R2UR UR14, R39 ;  /* 0x00000000270e72ca */ /* 0x000fe200000e0000 */
[----:B------:R-:W2:Y:S01]  /*5c30*/  LDCU UR12, c[0x0][0xb0c] ;  /* 0x00016180ff0c77ac */ /* 0x000ea20008000800 */
[----:B------:R-:W3:Y:S11]  /*5c40*/  LDCU UR13, c[0x0][0xb20] ;  /* 0x00016400ff0d77ac */ /* 0x000ef60008000800 */
[----:B-1----:R-:W-:-:S02]  /*5c50*/  UIMAD.WIDE.U32 UR6, UR14, UR8, URZ ;  /* 0x000000080e0672a5 */ /* 0x002fc4000f8e00ff */
[----:B------:R-:W-:Y:S02]  /*5c60*/  UIMAD.WIDE.U32 UR4, UR63, UR11, URZ ;  /* 0x0000000b3f0472a5 */ /* 0x000fe4000f8e00ff */
[----:B--2---:R-:W-:Y:S02]  /*5c70*/  UISETP.NE.AND UP2, UPT, UR12, 0x1, UPT ;  /* 0x000000010c00788c */ /* 0x004fe4000bf45270 */
[----:B------:R-:W-:Y:S01]  /*5c80*/  UISETP.NE.AND UP0, UPT, UR10, 0x1, UPT ;  /* 0x000000010a00788c */ /* 0x000fe2000bf05270 */
[----:B------:R-:W-:Y:S02]  /*5c90*/  UMOV UR6, UR7 ;  /* 0x0000000700067c82 */ /* 0x000fe40008000000 */
[----:B------:R-:W-:Y:S01]  /*5ca0*/  UMOV UR4, UR5 ;  /* 0x0000000500047c82 */ /* 0x000fe20008000000 */
[----:B------:R-:W-:Y:S02]  /*5cb0*/  USHF.R.U32.HI UR6, URZ, UR9, UR6 ;  /* 0x00000009ff067299 */ /* 0x000fe40008011606 */
[----:B---3--:R-:W-:-:S02]  /*5cc0*/  USHF.R.U32.HI UR4, URZ, UR13, UR4 ;  /* 0x0000000dff047299 */ /* 0x008fc40008011604 */
[----:B------:R-:W-:Y:S02]  /*5cd0*/  USEL UR5, UR14, UR6, !UP2 ;  /* 0x000000060e057287 */ /* 0x000fe4000d000000 */
[----:B------:R-:W-:-:S04]  /*5ce0*/  USEL UR4, UR63, UR4, !UP0 ;  /* 0x000000043f047287 */ /* 0x000fc8000c000000 */
[----:B------:R-:W-:Y:S02]  /*5cf0*/  UIADD3 UR6, UPT, UPT, UR5, -UR4, URZ ;  /* 0x8000000405067290 */ /* 0x000fe4000fffe0ff */
[----:B------:R-:W-:Y:S02]  /*5d00*/  UIADD3 UR4, UPT, UPT, -UR5, UR4, URZ ;  /* 0x0000000405047290 */ /* 0x000fe4000fffe1ff */
[----:B------:R-:W-:Y:S02]  /*5d10*/  UIMAD UR63, UR6, UR10, UR63 ;  /* 0x0000000a063f72a4 */ /* 0x000fe4000f8e023f */
[----:B------:R-:W-:-:S06]  /*5d20*/  UIMAD UR14, UR4, UR12, UR14 ;  /* 0x0000000c040e72a4 */ /* 0x000fcc000f8e020e */
[----:B------:R-:W-:-:S07]  /*5d30*/  MOV R39, UR14 ;  /* 0x0000000e00277c02 */ /* 0x000fce0008000f00 */
.L_x_31:
[----:B------:R-:W-:Y:S01]  /*5d40*/  R2UR UR6, R39 ;  /* 0x00000000270672ca */ /* 0x000fe200000e0000 */
[----:B------:R-:W-:Y:S01]  /*5d50*/  UMOV UR46, UR62 ;  /* 0x0000003e002e7c82 */ /* 0x000fe20008000000 */
[----:B------:R-:W-:Y:S02]  /*5d60*/  R2UR UR5, R53 ;  /* 0x00000000350572ca */ /* 0x000fe400000e0000 */
[----:B------:R-:W-:Y:S02]  /*5d70*/  R2UR UR4, R52 ;  /* 0x00000000340472ca */ /* 0x000fe400000e0000 */
[----:B------:R-:W-:Y:S02]  /*5d80*/  PLOP3.LUT P1, PT, PT, PT, PT, 0x80, 0x8 ;  /* 0x000000000008781c */ /* 0x000fe40003f2f070 */
[----:B------:R-:W-:-:S07]  /*5d90*/  LOP3.LUT R3, R3, 0x1, RZ, 0x3c, !PT ;  /* 0x0000000103037812 */ /* 0x000fce00078e3cff */
[----:B------:R-:W-:Y:S02]  /*5da0*/  UIADD3 UR49, UPT, UPT, UR6, UR5, URZ ;  /* 0x0000000506317290 */ /* 0x000fe4000fffe0ff */
[----:B------:R-:W-:Y:S01]  /*5db0*/  UIADD3 UR21, UPT, UPT, UR63, UR4, URZ ;  /* 0x000000043f157290 */ /* 0x000fe2000fffe0ff */
[----:B------:R-:W-:Y:S11]  /*5dc0*/  BRA.U UP1, `(.L_x_32) ;  /* 0xffffffb501b47547 */ /* 0x000ff6000b83ffff */
[----:B------:R-:W-:Y:S01]  /*5dd0*/  UIADD3 UR39, UPT, UPT, UR39, 0x20, URZ ;  /* 0x0000002027277890 */ /* 0x000fe2000fffe0ff */
[----:B------:R-:W-:-:S03]  /*5de0*/  MOV R2, UR38 ;  /* 0x0000002600027c02 */ /* 0x000fc60008000f00 */
[----:B------:R-:W-:Y:S01]  /*5df0*/  ULEA UR4, UR47, UR39, 0x3 ;  /* 0x000000272f047291 */ /* 0x000fe2000f8e18ff */
[----:B------:R-:W-:-:S08]  /*5e00*/  SHF.L.U32 R2, R2, 0x1f, RZ ;  /* 0x0000001f02027819 */ /* 0x000fd000000006ff */
[----:B------:R-:W1:Y:S02]  /*5e10*/  SYNCS.PHASECHK.TRANS64.TRYWAIT P0, [UR4], R2 ;  /* 0x00000002ff0075a7 */ /* 0x000e640008001104 */
[----:B-1----:R-:W-:Y:S05]  /*5e20*/  @!P0 BRA `(.L_x_33) ;  /* 0x0000006400688947 */ /* 0x002fea0003800000 */
.L_x_128:
[----:B------:R-:W-:-:S04]  /*5e30*/  UIADD3 UR4, UPT, UPT, UR47, 0x1, URZ ;  /* 0x000000012f047890 */ /* 0x000fc8000fffe0ff */
[----:B------:R-:W-:-:S04]  /*5e40*/  UISETP.NE.AND UP0, UPT, UR4, 0x4, UPT ;  /* 0x000000040400788c */ /* 0x000fc8000bf05270 */
[----:B------:R-:W-:Y:S02]  /*5e50*/  USEL UR5, URZ, 0x1, UP0 ;  /* 0x00000001ff057887 */ /* 0x000fe40008000000 */
[----:B------:R-:W-:Y:S02]  /*5e60*/  USEL UR4, UR4, URZ, UP0 ;  /* 0x000000ff04047287 */ /* 0x000fe40008000000 */
[----:B------:R-:W-:Y:S02]  /*5e70*/  ULOP3.LUT UR38, UR38, UR5, URZ, 0x3c, !UPT ;  /* 0x0000000526267292 */ /* 0x000fe4000f8e3cff */
[----:B------:R-:W-:-:S04]  /*5e80*/  ULEA UR5, UR4, UR39, 0x3 ;  /* 0x0000002704057291 */ /* 0x000fc8000f8e18ff */
[----:B-1----:R-:W-:-:S04]  /*5e90*/  MOV R2, UR38 ;  /* 0x0000002600027c02 */ /* 0x002fc80008000f00 */
[----:B------:R-:W-:-:S04]  /*5ea0*/  SHF.L.U32 R2, R2, 0x1f, RZ ;  /* 0x0000001f02027819 */ /* 0x000fc800000006ff */
[----:B------:R-:W1:Y:S02]  /*5eb0*/  SYNCS.PHASECHK.TRANS64.TRYWAIT P0, [UR5], R2 ;  /* 0x00000002ff0075a7 */ /* 0x000e640008001105 */
[----:B-1----:R-:W-:Y:S05]  /*5ec0*/  @!P0 BRA `(.L_x_34) ;  /* 0x0000006400588947 */ /* 0x002fea0003800000 */
.L_x_130:
        /* <DEDUP_REMOVED lines=10> */
.L_x_132:
[----:B------:R-:W-:-:S04]  /*5f70*/  UIADD3 UR4, UPT, UPT, UR4, 0x1, URZ ;  /* 0x0000000104047890 */ /* 0x000fc8000fffe0ff */
[----:B------:R-:W-:-:S04]  /*5f80*/  UISETP.NE.AND UP0, UPT, UR4, 0x4, UPT ;  /* 0x000000040400788c */ /* 0x000fc8000bf05270 */
[----:B------:R-:W-:Y:S02]  /*5f90*/  USEL UR5, URZ, 0x1, UP0 ;  /* 0x00000001ff057887 */ /* 0x000fe40008000000 */
[----:B------:R-:W-:Y:S02]  /*5fa0*/  USEL UR4, UR4, URZ, UP0 ;  /* 0x000000ff04047287 */ /* 0x000fe40008000000 */
[----:B------:R-:W-:Y:S02]  /*5fb0*/  ULOP3.LUT UR5, UR38, UR5, URZ, 0x3c, !UPT ;  /* 0x0000000526057292 */ /* 0x000fe4000f8e3cff */
[----:B------:R-:W-:-:S04]  /*5fc0*/  ULEA UR4, UR4, UR39, 0x3 ;  /* 0x0000002704047291 */ /* 0x000fc8000f8e18ff */
[----:B-1----:R-:W-:Y:S02]  /*5fd0*/  IMAD.U32 R2, RZ, RZ, UR5 ;  /* 0x00000005ff027e24 */ /* 0x002fe4000f8e00ff */
[----:B------:R-:W-:-:S03]  /*5fe0*/  MOV R0, UR4 ;  /* 0x0000000400007c02 */ /* 0x000fc60008000f00 */
[----:B------:R-:W-:-:S07]  /*5ff0*/  SHF.L.U32 R2, R2, 0x1f, RZ ;  /* 0x0000001f02027819 */ /* 0x000fce00000006ff */
.L_x_36:
[----:B-1----:R1:W2:Y:S02]  /*6000*/  SYNCS.PHASECHK.TRANS64.TRYWAIT P0, [R0+URZ], R2 ;  /* 0x00000002000075a7 */ /* 0x0022a400080011ff */
[----:B--2---:R-:W-:Y:S05]  /*6010*/  @!P0 NANOSLEEP.SYNCS 0x989680 ;  /* 0x009896800000895d */ /* 0x004fea0003900000 */
[----:B------:R-:W2:Y:S02]  /*6020*/  @!P0 SYNCS.PHASECHK.TRANS64 P0, [R0+URZ], R2 ;  /* 0x00000002000085a7 */ /* 0x000ea400080010ff */
[----:B--2---:R-:W-:Y:S05]  /*6030*/  @P0 EXIT ;  /* 0x000000000000094d */ /* 0x004fea0003800000 */
[----:B------:R-:W-:Y:S05]  /*6040*/  BRA `(.L_x_36) ;  /* 0xfffffffc00ec7947 */ /* 0x000fea000383ffff */
.L_x_16:
[----:B------:R-:W2:Y:S02]  /*6050*/  S2UR UR4, SR_CgaCtaId ;  /* 0x00000000000479c3 */ /* 0x000ea40000008800 */
[----:B--2---:R-:W-:-:S04]  /*6060*/  UISETP.NE.AND UP0, UPT, UR4, URZ, UPT ;  /* 0x000000ff0400728c */ /* 0x004fc8000bf05270 */
[----:B------:R-:W-:-:S09]  /*6070*/  UISETP.NE.OR UP0, UPT, UR18, 0x1, UP0 ;  /* 0x000000011200788c */ /* 0x000fd20008705670 */
[----:B------:R-:W-:Y:S05]  /*6080*/  BRA.U UP0, `(.L_x_37) ;  /* 0x0000000100b47547 */ /* 0x000fea000b800000 */
[----:B------:R-:W2:Y:S01]  /*6090*/  S2UR UR5, SR_CgaCtaId ;  /* 0x00000000000579c3 */ /* 0x000ea20000008800 */
[----:B------:R-:W-:Y:S01]  /*60a0*/  UMOV UR4, 0x400 ;  /* 0x0000040000047882 */ /* 0x000fe20000000000 */
[----:B------:R-:W-:Y:S01]  /*60b0*/  HFMA2 R3, -RZ, RZ, 0, 5.9604644775390625e-08 ;  /* 0x00000001ff037431 */ /* 0x000fe200000001ff */
[----:B------:R-:W-:Y:S01]  /*60c0*/  ISETP.NE.AND P0, PT, R0, RZ, PT ;  /* 0x000000ff0000720c */ /* 0x000fe20003f05270 */
[----:B------:R-:W-:Y:S01]  /*60d0*/  IMAD.MOV.U32 R8, RZ, RZ, RZ ;  /* 0x000000ffff087224 */ /* 0x000fe200078e00ff */
[----:B--2---:R-:W-:-:S04]  /*60e0*/  ULEA UR4, UR5, UR4, 0x18 ;  /* 0x0000000405047291 */ /* 0x004fc8000f8ec0ff */
[----:B------:R-:W-:Y:S02]  /*60f0*/  UIADD3 UR5, UPT, UPT, UR4, 0x98, URZ ;  /* 0x0000009804057890 */ /* 0x000fe4000fffe0ff */
[----:B------:R-:W-:Y:S02]  /*6100*/  UIADD3 UR8, UPT, UPT, UR4, 0x90, URZ ;  /* 0x0000009004087890 */ /* 0x000fe4000fffe0ff */
[----:B------:R-:W-:-:S12]  /*6110*/  UPRMT UR5, URZ, 0x654, UR5 ;  /* 0x00000654ff057896 */ /* 0x000fd80008000005 */
.L_x_40:
[----:B------:R-:W-:Y:S01]  /*6120*/  SHF.L.U32 R6, R3, 0x1f, RZ ;  /* 0x0000001f03067819 */ /* 0x000fe200000006ff */
[----:B------:R-:W-:Y:S02]  /*6130*/  IMAD.U32 R4, RZ, RZ, UR8 ;  /* 0x00000008ff047e24 */ /* 0x000fe4000f8e00ff */
[----:B------:R-:W-:Y:S01]  /*6140*/  @!P0 IMAD.MOV.U32 R5, RZ, RZ, 0x10 ;  /* 0x00000010ff058424 */ /* 0x000fe200078e00ff */
[----:B------:R-:W2:Y:S02]  /*6150*/  SYNCS.PHASECHK.TRANS64.TRYWAIT P1, [UR4+0x98], R6 ;  /* 0x00009806ff0075a7 */ /* 0x000ea40008021104 */
[----:B------:R-:W-:-:S04]  /*6160*/  PRMT R4, R0, 0x654, R4 ;  /* 0x0000065400047816 */ /* 0x000fc80000000004 */
[----:B------:R-:W-:Y:S01]  /*6170*/  SEL R2, R4, R2, !P0 ;  /* 0x0000000204027207 */ /* 0x000fe20004000000 */
[----:B--2---:R-:W-:Y:S06]  /*6180*/  @!P1 BRA `(.L_x_38) ;  /* 0x0000006000d89947 */ /* 0x004fec0003800000 */
.L_x_134:
[----:B------:R-:W-:Y:S01]  /*6190*/  UIADD3 UR6, UPT, UPT, UR4, 0xd0, URZ ;  /* 0x000000d004067890 */ /* 0x000fe2000fffe0ff */
[----:B------:R3:W-:Y:S01]  /*61a0*/  @!P0 SYNCS.ARRIVE.TRANS64.RED RZ, [R2+URZ], R5 ;  /* 0x0000000502ff89a7 */ /* 0x0007e200080004ff */
[----:B------:R-:W-:Y:S01]  /*61b0*/  UIADD3 UR7, UPT, UPT, UR4, 0x90, URZ ;  /* 0x0000009004077890 */ /* 0x000fe2000fffe0ff */
[----:B------:R-:W-:-:S08]  /*61c0*/  LOP3.LUT R3, R3, 0x1, RZ, 0x3c, !PT ;  /* 0x0000000103037812 */ /* 0x000fd000078e3cff */
[----:B------:R-:W-:Y:S06]  /*61d0*/  UGETNEXTWORKID.BROADCAST [UR6], [UR7] ;  /* 0x00000000060073ca */ /* 0x000fec0008000100 */
[----:B---3--:R-:W-:-:S04]  /*61e0*/  SHF.L.U32 R5, R8, 0x1f, RZ ;  /* 0x0000001f08057819 */ /* 0x008fc800000006ff */
[----:B------:R-:W3:Y:S02]  /*61f0*/  SYNCS.PHASECHK.TRANS64.TRYWAIT P1, [UR4+0x90], R5 ;  /* 0x00009005ff0075a7 */ /* 0x000ee40008021104 */
[----:B---3--:R-:W-:Y:S05]  /*6200*/  @!P1 BRA `(.L_x_39) ;  /* 0x0000006000d09947 */ /* 0x008fea0003800000 */
.L_x_136:
[----:B--2---:R-:W2:Y:S01]  /*6210*/  LDS.128 R4, [UR4+0xd0] ;  /* 0x0000d004ff047984 */ /* 0x004ea20008000c00 */
[----:B------:R-:W-:Y:S01]  /*6220*/  LOP3.LUT R8, R8, 0x1, RZ, 0x3c, !PT ;  /* 0x0000000108087812 */ /* 0x000fe200078e3cff */
[----:B------:R-:W-:Y:S01]  /*6230*/  @!PT LDS RZ, [RZ] ;  /* 0x00000000fffff984 */ /* 0x000fe20000000800 */
[----:B------:R-:W-:Y:S01]  /*6240*/  @!PT LDS RZ, [RZ] ;  /* 0x00000000fffff984 */ /* 0x000fe20000000800 */
[----:B------:R-:W-:Y:S01]  /*6250*/  @!PT LDS RZ, [RZ] ;  /* 0x00000000fffff984 */ /* 0x000fe20000000800 */
[----:B------:R-:W-:Y:S01]  /*6260*/  @!PT LDS RZ, [RZ] ;  /* 0x00000000fffff984 */ /* 0x000fe20000000800 */
[----:B------:R3:W-:Y:S06]  /*6270*/  MEMBAR.ALL.CTA ;  /* 0x0000000000007992 */ /* 0x0007ec0000008000 */
[----:B---3--:R-:W3:Y:S02]  /*6280*/  FENCE.VIEW.ASYNC.S ;  /* 0x00000000000073c6 */ /* 0x008ee40000000000 */
[----:B---3--:R-:W-:Y:S01]  /*6290*/  SYNCS.ARRIVE.TRANS64.RED.A1T0 RZ, [UR5], RZ ;  /* 0x000000ffffff79a7 */ /* 0x008fe20008100405 */
[----:B--2---:R-:W-:-:S13]  /*62a0*/  LOP3.LUT P1, RZ, R6, 0x1, RZ, 0xc0, !PT ;  /* 0x0000000106ff7812 */ /* 0x004fda000782c0ff */
[----:B------:R-:W-:Y:S05]  /*62b0*/  @P1 BRA `(.L_x_40) ;  /* 0xfffffffc00981947 */ /* 0x000fea000383ffff */
[----:B------:R-:W-:-:S04]  /*62c0*/  SHF.L.U32 R0, R3, 0x1f, RZ ;  /* 0x0000001f03007819 */ /* 0x000fc800000006ff */
[----:B------:R-:W2:Y:S02]  /*62d0*/  SYNCS.PHASECHK.TRANS64 P0, [UR4+0x98], R0 ;  /* 0x00009800ff0075a7 */ /* 0x000ea40008001004 */
[----:B-12---:R-:W-:Y:S05]  /*62e0*/  @P0 EXIT ;  /* 0x000000000000094d */ /* 0x006fea0003800000 */
[----:B------:R-:W-:-:S07]  /*62f0*/  MOV R0, UR4 ;  /* 0x0000000400007c02 */ /* 0x000fce0008000f00 */
.L_x_41:
[----:B-1----:R-:W-:-:S04]  /*6300*/  SHF.L.U32 R2, R3, 0x1f, RZ ;  /* 0x0000001f03027819 */ /* 0x002fc800000006ff */
[----:B------:R1:W2:Y:S03]  /*6310*/  SYNCS.PHASECHK.TRANS64.TRYWAIT P0, [R0+URZ+0x98], R2 ;  /* 0x00009802000075a7 */ /* 0x0002a600080011ff */
[----:B--2---:R-:W-:Y:S05]  /*6320*/  @!P0 NANOSLEEP.SYNCS 0x989680 ;  /* 0x009896800000895d */ /* 0x004fea0003900000 */
[----:B------:R-:W2:Y:S02]  /*6330*/  @!P0 SYNCS.PHASECHK.TRANS64 P0, [R0+URZ+0x98], R2 ;  /* 0x00009802000085a7 */ /* 0x000ea400080010ff */
[----:B--2---:R-:W-:Y:S05]  /*6340*/  @P0 EXIT ;  /* 0x000000000000094d */ /* 0x004fea0003800000 */
[----:B------:R-:W-:Y:S05]  /*6350*/  BRA `(.L_x_41) ;  /* 0xfffffffc00e87947 */ /* 0x000fea000383ffff */
.L_x_37:
[----:B------:R-:W-:-:S09]  /*6360*/  UISETP.NE.AND UP0, UPT, UR18, URZ, UPT ;  /* 0x000000ff1200728c */ /* 0x000fd2000bf05270 */
[----:B------:R-:W-:Y:S05]  /*6370*/  BRA.U UP0, `(.L_x_42) ;  /* 0x0000001100007547 */ /* 0x000fea000b800000 */
[----:B------:R-:W2:Y:S01]  /*6380*/  S2UR UR7, SR_CgaCtaId ;  /* 0x00000000000779c3 */ /* 0x000ea20000008800 */
[----:B------:R-:W-:Y:S01]  /*6390*/  UMOV UR4, 0x40 ;  /* 0x0000004000047882 */ /* 0x000fe20000000000 */
[----:B------:R-:W-:Y:S01]  /*63a0*/  NOP ;  /* 0x0000000000007918 */ /* 0x000fe20000000000 */
[----:B------:R-:W-:Y:S01]  /*63b0*/  UMOV UR6, 0x400 ;  /* 0x0000040000067882 */ /* 0x000fe20000000000 */
[----:B--2---:R-:W-:Y:S02]  /*63c0*/  ULEA UR5, UR7, UR4, 0x18 ;  /* 0x0000000407057291 */ /* 0x004fe4000f8ec0ff */
[----:B------:R-:W-:-:S07]  /*63d0*/  ULEA UR6, UR7, UR6, 0x18 ;  /* 0x0000000607067291 */ /* 0x000fce000f8ec0ff */
[----:B------:R-:W2:Y:S02]  /*63e0*/  LDS.U8 R0, [UR5+0x1c] ;  /* 0x00001c05ff007984 */ /* 0x000ea40008000000 */
[----:B--2---:R-:W-:-:S13]  /*63f0*/  ISETP.NE.AND P0, PT, R0, RZ, PT ;  /* 0x000000ff0000720c */ /* 0x004fda0003f05270 */
[----:B------:R-:W-:Y:S05]  /*6400*/  @P0 BRA `(.L_x_43) ;  /* 0x0000000000580947 */ /* 0x000fea0003800000 */
[----:B------:R-:W-:-:S13]  /*6410*/  ELECT P0, URZ, PT ;  /* 0x0000000000ff782f */ /* 0x000fda0003800000 */
[----:B------:R-:W-:Y:S05]  /*6420*/  @!P0 BRA `(.L_x_44) ;  /* 0x0000000000608947 */ /* 0x000fea0003800000 */
[----:B------:R-:W-:Y:S01]  /*6430*/  UMOV UR4, 0x10 ;  /* 0x0000001000047882 */ /* 0x000fe20000000000 */
[----:B------:R-:W-:Y:S01]  /*6440*/  HFMA2 R0, -RZ, RZ, 0, 5.9604644775390625e-08 ;  /* 0x00000001ff007431 */ /* 0x000fe200000001ff */
[----:B------:R-:W-:-:S03]  /*6450*/  MOV R2, 0xffff ;  /* 0x0000ffff00027802 */ /* 0x000fc60000000f00 */
[----:B------:R-:W-:Y:S04]  /*6460*/  DEPBAR.LE SB2, 0x36 ;  /* 0x0000ad800000791a */ /* 0x000fe80000000000 */
[----:B------:R-:W2:Y:S02]  /*6470*/  UTCATOMSWS.FIND_AND_SET.ALIGN UP0, UR4, UR4 ;  /* 0x00000004000475e3 */ /* 0x000ea40008000800 */
[----:B--2---:R-:W-:Y:S01]  /*6480*/  MOV R3, UR4 ;  /* 0x0000000400037c02 */ /* 0x004fe20008000f00 */
[----:B------:R-:W-:Y:S06]  /*6490*/  BRA.U UP0, `(.L_x_45) ;  /* 0x0000000100187547 */ /* 0x000fec000b800000 */
.L_x_46:
[----:B------:R-:W-:Y:S05]  /*64a0*/  NANOSLEEP 0x64 ;  /* 0x000000640000795d */ /* 0x000fea0003800000 */
[----:B------:R-:W-:-:S05]  /*64b0*/  UMOV UR4, 0x10 ;  /* 0x0000001000047882 */ /* 0x000fca0000000000 */
[----:B------:R-:W-:Y:S04]  /*64c0*/  DEPBAR.LE SB2, 0x36 ;  /* 0x0000ad800000791a */ /* 0x000fe80000000000 */
[----:B------:R-:W2:Y:S02]  /*64d0*/  UTCATOMSWS.FIND_AND_SET.ALIGN UP0, UR4, UR4 ;  /* 0x00000004000475e3 */ /* 0x000ea40008000800 */
[----:B--2---:R-:W-:Y:S01]  /*64e0*/  MOV R3, UR4 ;  /* 0x0000000400037c02 */ /* 0x004fe20008000f00 */
[----:B------:R-:W-:Y:S05]  /*64f0*/  BRA.U !UP0, `(.L_x_46) ;  /* 0xfffffffd08e87547 */ /* 0x000fea000b83ffff */
.L_x_45:
[-C--:B------:R-:W-:Y:S02]  /*6500*/  SHF.L.U32 R2, R2, R3.reuse, RZ ;  /* 0x0000000302027219 */ /* 0x080fe400000006ff */
[----:B------:R-:W-:Y:S01]  /*6510*/  SHF.L.U32 R0, R0, R3, RZ ;  /* 0x0000000300007219 */ /* 0x000fe200000006ff */
[----:B------:R-:W-:Y:S02]  /*6520*/  IMAD.SHL.U32 R3, R3, 0x20, RZ ;  /* 0x0000002003037824 */ /* 0x000fe400078e00ff */
[----:B------:R2:W-:Y:S04]  /*6530*/  ATOMS.OR RZ, [UR5+0x14], R2 ;  /* 0x00001402ffff798c */ /* 0x0005e8000b000005 */
[----:B------:R2:W-:Y:S04]  /*6540*/  ATOMS.OR RZ, [UR5+0x18], R0 ;  /* 0x00001800ffff798c */ /* 0x0005e8000b000005 */
[----:B------:R2:W-:Y:S01]  /*6550*/  STS [UR6+0xe0], R3 ;  /* 0x0000e003ff007988 */ /* 0x0005e20008000806 */
[----:B------:R-:W-:Y:S05]  /*6560*/  BRA `(.L_x_44) ;  /* 0x0000000000107947 */ /* 0x000fea0003800000 */
.L_x_43:
[----:B------:R-:W-:Y:S02]  /*6570*/  MOV R0, 0xffffffff ;  /* 0xffffffff00007802 */ /* 0x000fe40000000f00 */
[----:B------:R-:W-:-:S03]  /*6580*/  MOV R2, 0x65b0 ;  /* 0x000065b000027802 */ /* 0x000fc60000000f00 */
[----:B------:R2:W-:Y:S04]  /*6590*/  STS [UR6+0xe0], R0 ;  /* 0x0000e000ff007988 */ /* 0x0005e80008000806 */
[----:B-12--5:R-:W-:Y:S05]  /*65a0*/  CALL.REL.NOINC `($__internal_1_$__cuda_sm10x_tcgen05_guardrail_trap_phase_invalid_during_alloc) ;  /* 0x0000006400dc7944 */ /* 0x026fea0003c00000 */
.L_x_44:
[----:B------:R-:W-:Y:S05]  /*65b0*/  WARPSYNC.ALL ;  /* 0x0000000000007948 */ /* 0x000fea0003800000 */
[----:B------:R-:W3:Y:S01]  /*65c0*/  S2UR UR4, SR_CgaCtaId ;  /* 0x00000000000479c3 */ /* 0x000ee20000008800 */
[----:B------:R-:W-:Y:S01]  /*65d0*/  UMOV UR23, 0x400 ;  /* 0x0000040000177882 */ /* 0x000fe20000000000 */
[----:B------:R-:W-:-:S06]  /*65e0*/  NOP ;  /* 0x0000000000007918 */ /* 0x000fcc0000000000 */
[----:B------:R-:W-:Y:S06]  /*65f0*/  BAR.ARV 0x6, 0xa0 ;  /* 0x0182800000007b1d */ /* 0x000fec0000002000 */
[----:B------:R-:W4:Y:S01]  /*6600*/  LDCU.64 UR6, c[0x0][0x388] ;  /* 0x00007100ff0677ac */ /* 0x000f220008000a00 */
[----:B------:R-:W-:Y:S01]  /*6610*/  IMAD.MOV.U32 R8, RZ, RZ, 0x1 ;  /* 0x00000001ff087424 */ /* 0x000fe200078e00ff */
[----:B------:R-:W-:Y:S01]  /*6620*/  UMOV UR26, URZ ;  /* 0x000000ff001a7c82 */ /* 0x000fe20008000000 */
[----:B------:R-:W-:Y:S01]  /*6630*/  UMOV UR22, URZ ;  /* 0x000000ff00167c82 */ /* 0x000fe20008000000 */
[----:B------:R-:W-:Y:S01]  /*6640*/  UMOV UR42, 0x0 ;  /* 0x00000000002a7882 */ /* 0x000fe20000000000 */
[----:B------:R-:W-:Y:S01]  /*6650*/  UMOV UR43, 0x4200910 ;  /* 0x04200910002b7882 */ /* 0x000fe20000000000 */
[----:B------:R-:W-:Y:S01]  /*6660*/  UMOV UR40, 0x0 ;  /* 0x0000000000287882 */ /* 0x000fe20000000000 */
[----:B------:R-:W-:Y:S01]  /*6670*/  UMOV UR41, 0x4200910 ;  /* 0x0420091000297882 */ /* 0x000fe20000000000 */
[----:B---3--:R-:W-:Y:S01]  /*6680*/  ULEA UR23, UR4, UR23, 0x18 ;  /* 0x0000001704177291 */ /* 0x008fe2000f8ec0ff */
[----:B------:R-:W-:Y:S01]  /*6690*/  UMOV UR38, 0x0 ;  /* 0x0000000000267882 */ /* 0x000fe20000000000 */
[----:B------:R-:W-:-:S02]  /*66a0*/  UMOV UR39, 0x4200910 ;  /* 0x0420091000277882 */ /* 0x000fc40000000000 */
[----:B------:R-:W-:Y:S01]  /*66b0*/  UIADD3 UR44, UPT, UPT, UR23, 0x98, URZ ;  /* 0x00000098172c7890 */ /* 0x000fe2000fffe0ff */
[----:B------:R-:W-:Y:S01]  /*66c0*/  UMOV UR36, 0x0 ;  /* 0x0000000000247882 */ /* 0x000fe20000000000 */
[----:B------:R-:W-:Y:S01]  /*66d0*/  UMOV UR37, 0x4200910 ;  /* 0x0420091000257882 */ /* 0x000fe20000000000 */
[----:B----4-:R-:W-:Y:S02]  /*66e0*/  UIADD3 UR4, UPT, UPT, UR6, 0x3f, URZ ;  /* 0x0000003f06047890 */ /* 0x010fe4000fffe0ff */
[----:B------:R-:W2:Y:S01]  /*66f0*/  LDS R9, [UR23+0xe0] ;  /* 0x0000e017ff097984 */ /* 0x000ea20008000800 */
[----:B------:R-:W3:Y:S01]  /*6700*/  LDCU UR6, c[0x0][0x390] ;  /* 0x00007200ff0677ac */ /* 0x000ee20008000800 */
[----:B------:R-:W-:Y:S01]  /*6710*/  USHF.R.S32.HI UR5, URZ, 0x1f, UR4 ;  /* 0x0000001fff057899 */ /* 0x000fe20008011404 */
[----:B------:R-:W-:Y:S01]  /*6720*/  UMOV UR34, 0x0 ;  /* 0x0000000000227882 */ /* 0x000fe20000000000 */
[----:B------:R-:W-:Y:S02]  /*6730*/  UMOV UR35, 0x4200910 ;  /* 0x0420091000237882 */ /* 0x000fe40000000000 */
[----:B------:R-:W-:-:S02]  /*6740*/  ULEA.HI UR4, UR5, UR4, URZ, 0x6 ;  /* 0x0000000405047291 */ /* 0x000fc4000f8f30ff */
[----:B------:R-:W-:Y:S02]  /*6750*/  UIADD3 UR5, UPT, UPT, UR23, 0x8800, URZ ;  /* 0x0000880017057890 */ /* 0x000fe4000fffe0ff */
[----:B------:R-:W-:Y:S02]  /*6760*/  USHF.R.S32.HI UR4, URZ, 0x6, UR4 ;  /* 0x00000006ff047899 */ /* 0x000fe40008011404 */
[----:B------:R-:W-:Y:S02]  /*6770*/  USHF.R.U32.HI UR5, URZ, 0x4, UR5 ;  /* 0x00000004ff057899 */ /* 0x000fe40008011605 */
[----:B------:R-:W-:Y:S02]  /*6780*/  UIMAD UR7, UR4, UR7, URZ ;  /* 0x00000007040772a4 */ /* 0x000fe4000f8e02ff */
[----:B------:R-:W-:Y:S02]  /*6790*/  UIADD3 UR4, UPT, UPT, UR23, 0x18800, URZ ;  /* 0x0001880017047890 */ /* 0x000fe4000fffe0ff */
[----:B------:R-:W-:-:S02]  /*67a0*/  ULOP3.LUT UR24, UR5, 0x3fff, URZ, 0xc0, !UPT ;  /* 0x00003fff05187892 */ /* 0x000fc4000f8ec0ff */
[----:B------:R-:W-:Y:S02]  /*67b0*/  USHF.R.U32.HI UR4, URZ, 0x4, UR4 ;  /* 0x00000004ff047899 */ /* 0x000fe40008011604 */
[----:B------:R-:W-:Y:S02]  /*67c0*/  UPRMT UR44, URZ, 0x654, UR44 ;  /* 0x00000654ff2c7896 */ /* 0x000fe4000800002c */
[----:B------:R-:W-:Y:S02]  /*67d0*/  ULOP3.LUT UR25, UR4, 0x3fff, URZ, 0xc0, !UPT ;  /* 0x00003fff04197892 */ /* 0x000fe4000f8ec0ff */
[----:B---3--:R-:W-:Y:S02]  /*67e0*/  UIMAD UR4, UR7, UR6, URZ ;  /* 0x00000006070472a4 */ /* 0x008fe4000f8e02ff */
[----:B------:R-:W-:Y:S02]  /*67f0*/  ULOP3.LUT UR24, UR24, 0x10000, URZ, 0xfc, !UPT ;  /* 0x0001000018187892 */ /* 0x000fe4000f8efcff */
[----:B------:R-:W-:-:S02]  /*6800*/  ULOP3.LUT UR25, UR25, 0x10000, URZ, 0xfc, !UPT ;  /* 0x0001000019197892 */ /* 0x000fc4000f8efcff */
[----:B------:R-:W-:Y:S02]  /*6810*/  UIADD3 UR45, UPT, UPT, UR4, -0x1, URZ ;  /* 0xffffffff042d7890 */ /* 0x000fe4000fffe0ff */
[----:B------:R-:W-:Y:S01]  /*6820*/  UISETP.GE.AND UP3, UPT, UR4, 0x1, UPT ;  /* 0x000000010400788c */ /* 0x000fe2000bf66270 */
[----:B------:R-:W-:Y:S01]  /*6830*/  UMOV UR32, 0x0 ;  /* 0x0000000000207882 */ /* 0x000fe20000000000 */
[C---:B--2---:R-:W-:Y:S01]  /*6840*/  VIADD R3, R9.reuse, 0x80 ;  /* 0x0000008009037836 */ /* 0x044fe20000000000 */
[----:B------:R-:W-:Y:S01]  /*6850*/  LOP3.LUT R2, R9, 0xffff, RZ, 0xc0, !PT ;  /* 0x0000ffff09027812 */ /* 0x000fe200078ec0ff */
[----:B------:R-:W-:Y:S01]  /*6860*/  UMOV UR33, 0x4200910 ;  /* 0x0420091000217882 */ /* 0x000fe20000000000 */
[----:B------:R-:W-:Y:S01]  /*6870*/  UMOV UR30, 0x0 ;  /* 0x00000000001e7882 */ /* 0x000fe20000000000 */
[----:B------:R-:W-:Y:S01]  /*6880*/  UMOV UR31, 0x4200910 ;  /* 0x04200910001f7882 */ /* 0x000fe20000000000 */
[----:B------:R-:W-:Y:S01]  /*6890*/  LOP3.LUT R3, R3, 0xffff, RZ, 0xc0, !PT ;  /* 0x0000ffff03037812 */ /* 0x000fe200078ec0ff */
[----:B------:R-:W-:Y:S01]  /*68a0*/  UMOV UR28, 0x0 ;  /* 0x00000000001c7882 */ /* 0x000fe20000000000 */
[----:B------:R-:W-:-:S03]  /*68b0*/  UMOV UR29, 0x4200910 ;  /* 0x04200910001d7882 */ /* 0x000fc60000000000 */
[----:B------:R2:W-:Y:S02]  /*68c0*/  STL.64 [R1], R2 ;  /* 0x0000000201007387 */ /* 0x0005e40000100a00 */
[----:B--2---:R-:W-:-:S07]  /*68d0*/  CS2R R2, SRZ ;  /* 0x0000000000027805 */ /* 0x004fce000001ff00 */
.L_x_53:
[----:B--2---:R-:W-:-:S04]  /*68e0*/  SHF.L.U32 R4, R3, 0x1f, RZ ;  /* 0x0000001f03047819 */ /* 0x004fc800000006ff */
[----:B------:R-:W2:Y:S02]  /*68f0*/  SYNCS.PHASECHK.TRANS64.TRYWAIT P0, [UR23+0x90], R4 ;  /* 0x00009004ff0075a7 */ /* 0x000ea40008001117 */
[----:B--23--:R-:W-:Y:S05]  /*6900*/  @!P0 BRA `(.L_x_47) ;  /* 0x0000005c00288947 */ /* 0x00cfea0003800000 */
.L_x_138:
[----:B--2---:R-:W2:Y:S01]  /*6910*/  LDS.128 R4, [UR23+0xd0] ;  /* 0x0000d017ff047984 */ /* 0x004ea20008000c00 */
[----:B------:R-:W-:Y:S01]  /*6920*/  ULEA UR27, UR26, UR23, 0x3 ;  /* 0x000000171a1b7291 */ /* 0x000fe2000f8e18ff */
[----:B------:R-:W-:Y:S01]  /*6930*/  SHF.L.U32 R0, R8, 0x1f, RZ ;  /* 0x0000001f08007819 */ /* 0x000fe200000006ff */
[----:B------:R-:W-:Y:S01]  /*6940*/  @!PT LDS RZ, [RZ] ;  /* 0x00000000fffff984 */ /* 0x000fe20000000800 */
[----:B------:R-:W-:Y:S01]  /*6950*/  @!PT LDS RZ, [RZ] ;  /* 0x00000000fffff984 */ /* 0x000fe20000000800 */
[----:B------:R-:W-:Y:S01]  /*6960*/  @!PT LDS RZ, [RZ] ;  /* 0x00000000fffff984 */ /* 0x000fe20000000800 */
[----:B------:R-:W-:Y:S01]  /*6970*/  @!PT LDS RZ, [RZ] ;  /* 0x00000000fffff984 */ /* 0x000fe20000000800 */
[----:B------:R3:W-:Y:S06]  /*6980*/  MEMBAR.ALL.CTA ;  /* 0x0000000000007992 */ /* 0x0007ec0000008000 */
[----:B---3--:R-:W3:Y:S02]  /*6990*/  FENCE.VIEW.ASYNC.S ;  /* 0x00000000000073c6 */ /* 0x008ee40000000000 */
[----:B---3--:R-:W-:Y:S01]  /*69a0*/  SYNCS.ARRIVE.TRANS64.RED.A1T0 RZ, [UR44], RZ ;  /* 0x000000ffffff79a7 */ /* 0x008fe2000810042c */
[----:B------:R-:W3:Y:S01]  /*69b0*/  SYNCS.PHASECHK.TRANS64.TRYWAIT P0, [UR27+0xb0], R0 ;  /* 0x0000b000ff0075a7 */ /* 0x000ee2000800111b */
[----:B--2---:R-:W-:Y:S01]  /*69c0*/  LOP3.LUT P3, RZ, R6, 0x1, RZ, 0xc0, !PT ;  /* 0x0000000106ff7812 */ /* 0x004fe2000786c0ff */
[----:B---3--:R-:W-:-:S12]  /*69d0*/  @!P0 BRA `(.L_x_48) ;  /* 0x0000005c000c8947 */ /* 0x008fd80003800000 */
.L_x_140:
[----:B------:R-:W-:Y:S05]  /*69e0*/  BRA.U !UP3, `(.L_x_49) ;  /* 0x000000050b547547 */ /* 0x000fea000b800000 */
[----:B--2---:R-:W-:Y:S01]  /*69f0*/  IMAD.U32 R0, RZ, RZ, UR26 ;  /* 0x0000001aff007e24 */ /* 0x004fe2000f8e00ff */
[----:B------:R-:W-:-:S04]  /*6a00*/  ULEA UR4, UR22, UR23, 0x3 ;  /* 0x0000001716047291 */ /* 0x000fc8000f8e18ff */
[----:B------:R-:W-:-:S05]  /*6a10*/  LEA R0, R0, R1, 0x2 ;  /* 0x0000000100007211 */ /* 0x000fca00078e10ff */
[----:B------:R2:W5:Y:S01]  /*6a20*/  LDL R4, [R0] ;  /* 0x0000000000047983 */ /* 0x0005620000100800 */
[----:B------:R-:W-:Y:S01]  /*6a30*/  UPLOP3.LUT UP2, UPT, UPT, UPT, UPT, 0x40, 0x4 ;  /* 0x000000000004789c */ /* 0x000fe20003f4e870 */
[----:B------:R-:W-:Y:S01]  /*6a40*/  UMOV UR20, UR45 ;  /* 0x0000002d00147c82 */ /* 0x000fe20008000000 */
[----:B--2---:R-:W-:-:S04]  /*6a50*/  SHF.L.U32 R0, R2, 0x1f, RZ ;  /* 0x0000001f02007819 */ /* 0x004fc800000006ff */
[----:B------:R2:W3:Y:S01]  /*6a60*/  SYNCS.PHASECHK.TRANS64.TRYWAIT P2, [UR4], R0 ;  /* 0x00000000ff0075a7 */ /* 0x0004e20008041104 */
[----:B------:R-:W-:-:S05]  /*6a70*/  UMOV UR4, UR22 ;  /* 0x0000001600047c82 */ /* 0x000fca0008000000 */
.L_x_52:
[----:B------:R-:W-:Y:S01]  /*6a80*/  ULEA UR21, UR4, UR23, 0x3 ;  /* 0x0000001704157291 */ /* 0x000fe2000f8e18ff */
[----:B---34-:R-:W-:Y:S11]  /*6a90*/  @P2 BRA `(.L_x_50) ;  /* 0x00000000000c2947 */ /* 0x018ff60003800000 */
[----:B------:R-:W-:Y:S04]  /*6aa0*/  SHF.L.U32 R5, R2, 0x1f, RZ ;  /* 0x0000001f02057819 */ /* 0x000fe800000006ff */
[----:B------:R-:W3:Y:S02]  /*6ab0*/  SYNCS.PHASECHK.TRANS64.TRYWAIT P0, [UR21], R5 ;  /* 0x00000005ff0075a7 */ /* 0x000ee40008001115 */
[----:B---3--:R-:W-:Y:S05]  /*6ac0*/  @!P0 BRA `(.L_x_51) ;  /* 0x0000005800e88947 */ /* 0x008fea0003800000 */
.L_x_50:
[----:B------:R-:W-:Y:S01]  /*6ad0*/  UISETP.NE.AND UP0, UPT, UR20, URZ, UPT ;  /* 0x000000ff1400728c */ /* 0x000fe2000bf05270 */
[----:B------:R-:W-:Y:S01]  /*6ae0*/  PLOP3.LUT P2, PT, PT, PT, PT, 0x80, 0x8 ;  /* 0x000000000008781c */ /* 0x000fe20003f4f070 */
[----:B------:R-:W-:Y:S01]  /*6af0*/  UIADD3 UR5, UPT, UPT, UR4, 0x1, URZ ;  /* 0x0000000104057890 */ /* 0x000fe2000fffe0ff */
[----:B------:R-:W-:Y:S03]  /*6b00*/  ELECT P1, URZ, PT ;  /* 0x0000000000ff782f */ /* 0x000fe60003820000 */
[----:B------:R-:W-:Y:S01]  /*6b10*/  UISETP.NE.AND UP1, UPT, UR5, 0x4, UPT ;  /* 0x000000040500788c */ /* 0x000fe2000bf25270 */
[----:B------:R-:W-:Y:S01]  /*6b20*/  PLOP3.LUT P0, PT, PT, PT, UP0, 0x80, 0x8 ;  /* 0x000000000008781c */ /* 0x000fe20003f0f008 */
[----:B------:R-:W-:Y:S02]  /*6b30*/  ULEA UR18, UR4, UR25, 0xb ;  /* 0x0000001904127291 */ /* 0x000fe4000f8e58ff */
[----:B------:R-:W-:Y:S02]  /*6b40*/  USEL UR6, URZ, 0x1, UP1 ;  /* 0x00000001ff067887 */ /* 0x000fe40008800000 */
[----:B------:R-:W-:Y:S02]  /*6b50*/  USEL UR22, UR5, URZ, UP1 ;  /* 0x000000ff05167287 */ /* 0x000fe40008800000 */
[----:B------:R-:W-:Y:S02]  /*6b60*/  ULEA UR16, UR4, UR24, 0xa ;  /* 0x0000001804107291 */ /* 0x000fe4000f8e50ff */
[----:B------:R-:W-:Y:S01]  /*6b70*/  @UP0 ULEA UR5, UR22, UR23, 0x3 ;  /* 0x0000001716050291 */ /* 0x000fe2000f8e18ff */
[----:B------:R-:W-:Y:S01]  /*6b80*/  LOP3.LUT R2, R2, UR6, RZ, 0x3c, !PT ;  /* 0x0000000602027c12 */ /* 0x000fe2000f8e3cff */
[----:B------:R-:W-:Y:S01]  /*6b90*/  UIADD3 UR8, UPT, UPT, UR18, 0x2, URZ ;  /* 0x0000000212087890 */ /* 0x000fe2000fffe0ff */
[----:B-----5:R-:W-:Y:S01]  /*6ba0*/  @P1 R2UR.BROADCAST UR6, R4 ;  /* 0x00000000040612ca */ /* 0x020fe200008e0000 */
[----:B------:R-:W-:Y:S01]  /*6bb0*/  UIADD3 UR4, UPT, UPT, UR16, 0x2, URZ ;  /* 0x0000000210047890 */ /* 0x000fe2000fffe0ff */
[----:B--2---:R-:W-:Y:S01]  /*6bc0*/  @P0 SHF.L.U32 R0, R2, 0x1f, RZ ;  /* 0x0000001f02000819 */ /* 0x004fe200000006ff */
[----:B------:R-:W-:Y:S02]  /*6bd0*/  UIADD3 UR12, UPT, UPT, UR18, 0x4, URZ ;  /* 0x00000004120c7890 */ /* 0x000fe4000fffe0ff */
[----:B------:R-:W-:Y:S01]  /*6be0*/  UIADD3 UR10, UPT, UPT, UR18, 0x6, URZ ;  /* 0x00000006120a7890 */ /* 0x000fe2000fffe0ff */
[----:B------:R4:W2:Y:S01]  /*6bf0*/  @P0 SYNCS.PHASECHK.TRANS64.TRYWAIT P2, [UR5], R0 ;  /* 0x00000000ff0005a7 */ /* 0x0008a20008041105 */
[----:B------:R-:W-:Y:S11]  /*6c00*/  ELECT P0, URZ, PT ;  /* 0x0000000000ff782f */ /* 0x000ff60003800000 */
[----:B------:R-:W-:Y:S02]  /*6c10*/  @!UPT UIADD3 URZ, UPT, UPT, URZ, URZ, URZ ;  /* 0x000000fffffff290 */ /* 0x000fe4000fffe0ff */
[C---:B------:R-:W-:Y:S02]  /*6c20*/  @P0 R2UR.BROADCAST UR15, R4.reuse ;  /* 0x00000000040f02ca */ /* 0x040fe400008e0000 */
[----:B------:R-:W-:Y:S11]  /*6c30*/  ELECT P0, URZ, PT ;  /* 0x0000000000ff782f */ /* 0x000ff60003800000 */
[----:B------:R-:W-:Y:S02]  /*6c40*/  @!UPT UIADD3 URZ, UPT, UPT, URZ, URZ, URZ ;  /* 0x000000fffffff290 */ /* 0x000fe4000fffe0ff */
[C---:B------:R-:W-:Y:S02]  /*6c50*/  @P0 R2UR.BROADCAST UR14, R4.reuse ;  /* 0x00000000040e02ca */ /* 0x040fe400008e0000 */
[----:B------:R-:W-:Y:S01]  /*6c60*/  ELECT P0, URZ, PT ;  /* 0x0000000000ff782f */ /* 0x000fe20003800000 */
[----:B------:R-:W-:Y:S01]  /*6c70*/  UMOV UR19, 0x40004080 ;  /* 0x4000408000137882 */ /* 0x000fe20000000000 */
[----:B------:R-:W-:Y:S01]  /*6c80*/  UMOV UR17, 0x40004080 ;  /* 0x4000408000117882 */ /* 0x000fe20000000000 */
[----:B------:R-:W-:Y:S01]  /*6c90*/  UMOV UR9, 0x40004080 ;  /* 0x4000408000097882 */ /* 0x000fe20000000000 */
[----:B------:R3:W-:Y:S01]  /*6ca0*/  UTCHMMA gdesc[UR16], gdesc[UR18], tmem[UR6], tmem[UR42], idesc[UR43], UP2 ;  /* 0x00ff2a12100075ea */ /* 0x0007e20009000006 */
[----:B------:R-:W-:Y:S01]  /*6cb0*/  UPLOP3.LUT UP2, UPT, UPT, UPT, UPT, 0x80, 0x8 ;  /* 0x000000000008789c */ /* 0x000fe20003f4f070 */
[----:B------:R-:W-:Y:S01]  /*6cc0*/  UMOV UR5, 0x40004080 ;  /* 0x4000408000057882 */ /* 0x000fe20000000000 */
[----:B------:R-:W-:Y:S01]  /*6cd0*/  UMOV UR13, 0x40004080 ;  /* 0x40004080000d7882 */ /* 0x000fe20000000000 */
[----:B------:R1:W-:Y:S01]  /*6ce0*/  UTCHMMA gdesc[UR4], gdesc[UR8], tmem[UR15], tmem[UR40], idesc[UR41], UPT ;  /* 0x00ff2808040075ea */ /* 0x0003e2000b80000f */
[----:B------:R-:W-:Y:S01]  /*6cf0*/  UMOV UR7, 0x40004080 ;  /* 0x4000408000077882 */ /* 0x000fe20000000000 */
[----:B------:R-:W-:Y:S01]  /*6d00*/  UMOV UR11, 0x40004080 ;  /* 0x40004080000b7882 */ /* 0x000fe20000000000 */
[----:B---3--:R-:W-:Y:S02]  /*6d10*/  UIADD3 UR6, UPT, UPT, UR16, 0x4, URZ ;  /* 0x0000000410067890 */ /* 0x008fe4000fffe0ff */
[C---:B------:R-:W-:Y:S02]  /*6d20*/  @P0 R2UR.BROADCAST UR19, R4.reuse ;  /* 0x00000000041302ca */ /* 0x040fe400008e0000 */
[----:B------:R-:W-:Y:S11]  /*6d30*/  ELECT P0, URZ, PT ;  /* 0x0000000000ff782f */ /* 0x000ff60003800000 */
[----:B------:R-:W-:Y:S02]  /*6d40*/  @!UPT UIADD3 URZ, UPT, UPT, URZ, URZ, URZ ;  /* 0x000000fffffff290 */ /* 0x000fe4000fffe0ff */
[C---:B------:R-:W-:Y:S02]  /*6d50*/  @P0 R2UR.BROADCAST UR17, R4.reuse ;  /* 0x00000000041102ca */ /* 0x040fe400008e0000 */
[----:B------:R-:W-:Y:S01]  /*6d60*/  ELECT P0, URZ, PT ;  /* 0x0000000000ff782f */ /* 0x000fe20003800000 */
[----:B-1----:R-:W-:Y:S02]  /*6d70*/  UIADD3 UR4, UPT, UPT, UR16, 0x6, URZ ;  /* 0x0000000610047890 */ /* 0x002fe4000fffe0ff */
[----:B------:R-:W-:Y:S01]  /*6d80*/  UIADD3 UR8, UPT, UPT, UR18, 0x40, URZ ;  /* 0x0000004012087890 */ /* 0x000fe2000fffe0ff */
[----:B------:R1:W-:Y:S01]  /*6d90*/  UTCHMMA gdesc[UR6], gdesc[UR12], tmem[UR14], tmem[UR38], idesc[UR39], UPT ;  /* 0x00ff260c060075ea */ /* 0x0003e2000b80000e */
[----:B------:R-:W-:Y:S05]  /*6da0*/  UMOV UR15, 0x40004080 ;  /* 0x40004080000f7882 */ /* 0x000fea0000000000 */
[----:B------:R3:W-:Y:S01]  /*6db0*/  UTCHMMA gdesc[UR4], gdesc[UR10], tmem[UR19], tmem[UR36], idesc[UR37], UPT ;  /* 0x00ff240a040075ea */ /* 0x0007e2000b800013 */
[----:B-1----:R-:W-:Y:S02]  /*6dc0*/  UIADD3 UR6, UPT, UPT, UR16, 0x40, URZ ;  /* 0x0000004010067890 */ /* 0x002fe4000fffe0ff */
[----:B------:R-:W-:Y:S02]  /*6dd0*/  UIADD3 UR14, UPT, UPT, UR18, 0x42, URZ ;  /* 0x00000042120e7890 */ /* 0x000fe4000fffe0ff */
[----:B------:R-:W-:Y:S02]  /*6de0*/  UIADD3 UR12, UPT, UPT, UR18, 0x44, URZ ;  /* 0x00000044120c7890 */ /* 0x000fe4000fffe0ff */
[----:B---3--:R-:W-:Y:S01]  /*6df0*/  UIADD3 UR4, UPT, UPT, UR16, 0x42, URZ ;  /* 0x0000004210047890 */ /* 0x008fe2000fffe0ff */
[C---:B------:R-:W-:Y:S02]  /*6e00*/  @P0 R2UR.BROADCAST UR19, R4.reuse ;  /* 0x00000000041302ca */ /* 0x040fe400008e0000 */
[----:B------:R-:W-:Y:S01]  /*6e10*/  ELECT P0, URZ, PT ;  /* 0x0000000000ff782f */ /* 0x000fe20003800000 */
[----:B------:R1:W-:Y:S01]  /*6e20*/  UTCHMMA gdesc[UR6], gdesc[UR8], tmem[UR17], tmem[UR34], idesc[UR35], UPT ;  /* 0x00ff2208060075ea */ /* 0x0003e2000b800011 */
[----:B------:R-:W-:Y:S09]  /*6e30*/  UIADD3 UR10, UPT, UPT, UR18, 0x46, URZ ;  /* 0x00000046120a7890 */ /* 0x000ff2000fffe0ff */
[----:B------:R3:W-:Y:S01]  /*6e40*/  UTCHMMA gdesc[UR4], gdesc[UR14], tmem[UR19], tmem[UR32], idesc[UR33], UPT ;  /* 0x00ff200e040075ea */ /* 0x0007e2000b800013 */
[----:B-1----:R-:W-:Y:S01]  /*6e50*/  UIADD3 UR8, UPT, UPT, UR16, 0x44, URZ ;  /* 0x0000004410087890 */ /* 0x002fe2000fffe0ff */
[C---:B------:R-:W-:Y:S02]  /*6e60*/  @P0 R2UR.BROADCAST UR17, R4.reuse ;  /* 0x00000000041102ca */ /* 0x040fe400008e0000 */
[----:B------:R-:W-:Y:S01]  /*6e70*/  ELECT P0, URZ, PT ;  /* 0x0000000000ff782f */ /* 0x000fe20003800000 */
[----:B------:R-:W-:Y:S02]  /*6e80*/  UIADD3 UR6, UPT, UPT, UR16, 0x46, URZ ;  /* 0x0000004610067890 */ /* 0x000fe4000fffe0ff */
[----:B---3--:R-:W-:Y:S10]  /*6e90*/  UIADD3 UR5, UPT, UPT, UR21, 0x20, URZ ;  /* 0x0000002015057890 */ /* 0x008ff4000fffe0ff */
[----:B------:R-:W-:Y:S01]  /*6ea0*/  @P0 R2UR.BROADCAST UR14, R4 ;  /* 0x00000000040e02ca */ /* 0x000fe200008e0000 */
[----:B------:R-:W-:Y:S01]  /*6eb0*/  UIADD3 UR4, UPT, UPT, UR20, 0x1, URZ ;  /* 0x0000000114047890 */ /* 0x000fe2000fffe0ff */
[----:B------:R1:W-:Y:S03]  /*6ec0*/  UTCHMMA gdesc[UR8], gdesc[UR12], tmem[UR17], tmem[UR30], idesc[UR31], UPT ;  /* 0x00ff1e0c080075ea */ /* 0x0003e6000b800011 */
[----:B------:R-:W-:Y:S03]  /*6ed0*/  UISETP.GT.U32.AND UP0, UPT, UR4, 0x1, UPT ;  /* 0x000000010400788c */ /* 0x000fe6000bf04070 */
[----:B------:R-:W-:Y:S05]  /*6ee0*/  UMOV UR4, UR22 ;  /* 0x0000001600047c82 */ /* 0x000fea0008000000 */
[----:B------:R4:W-:Y:S01]  /*6ef0*/  UTCHMMA gdesc[UR6], gdesc[UR10], tmem[UR14], tmem[UR28], idesc[UR29], UPT ;  /* 0x00ff1c0a060075ea */ /* 0x0009e2000b80000e */
[----:B------:R4:W-:Y:S01]  /*6f00*/  UTCBAR [UR5], URZ ;  /* 0x000000ff050073e9 */ /* 0x0009e200080000ff */
[----:B-1----:R-:W-:Y:S07]  /*6f10*/  UIADD3 UR8, UPT, UPT, UR20, -0x1, URZ ;  /* 0xffffffff14087890 */ /* 0x002fee000fffe0ff */
[----:B------:R-:W-:Y:S01]  /*6f20*/  UMOV UR20, UR8 ;  /* 0x0000000800147c82 */ /* 0x000fe20008000000 */
[----:B--2---:R-:W-:Y:S05]  /*6f30*/  BRA.U UP0, `(.L_x_52) ;  /* 0xfffffff900d07547 */ /* 0x004fea000b83ffff */
.L_x_49:
[----:B------:R-:W-:Y:S01]  /*6f40*/  UIADD3 UR4, UPT, UPT, UR26, 0x1, URZ ;  /* 0x000000011a047890 */ /* 0x000fe2000fffe0ff */
[----:B------:R-:W-:Y:S01]  /*6f50*/  LOP3.LUT R3, R3, 0x1, RZ, 0x3c, !PT ;  /* 0x0000000103037812 */ /* 0x000fe200078e3cff */
[----:B----4-:R-:W-:Y:S02]  /*6f60*/  UIADD3 UR5, UPT, UPT, UR27, 0xa0, URZ ;  /* 0x000000a01b057890 */ /* 0x010fe4000fffe0ff */
[----:B------:R-:W-:-:S04]  /*6f70*/  UISETP.NE.AND UP0, UPT, UR4, 0x2, UPT ;  /* 0x000000020400788c */ /* 0x000fc8000bf05270 */
[----:B------:R-:W-:Y:S02]  /*6f80*/  USEL UR6, URZ, 0x1, UP0 ;  /* 0x00000001ff067887 */ /* 0x000fe40008000000 */
[----:B------:R-:W-:Y:S01]  /*6f90*/  USEL UR26, UR4, URZ, UP0 ;  /* 0x000000ff041a7287 */ /* 0x000fe20008000000 */
[----:B------:R3:W-:Y:S03]  /*6fa0*/  UTCBAR [UR5], URZ ;  /* 0x000000ff050073e9 */ /* 0x0007e600080000ff */
[----:B------:R-:W-:Y:S01]  /*6fb0*/  LOP3.LUT R8, R8, UR6, RZ, 0x3c, !PT ;  /* 0x0000000608087c12 */ /* 0x000fe2000f8e3cff */
[----:B------:R-:W-:Y:S07]  /*6fc0*/  @P3 BRA `(.L_x_53) ;  /* 0xfffffff800443947 */ /* 0x000fee000383ffff */
[----:B------:R-:W4:Y:S01]  /*6fd0*/  S2UR UR6, SR_CgaCtaId ;  /* 0x00000000000679c3 */ /* 0x000f220000008800 */
[----:B------:R-:W-:Y:S01]  /*6fe0*/  ELECT P0, URZ, PT ;  /* 0x0000000000ff782f */ /* 0x000fe20003800000 */
[----:B--2---:R-:W-:Y:S01]  /*6ff0*/  IMAD.MOV.U32 R0, RZ, RZ, 0x1 ;  /* 0x00000001ff007424 */ /* 0x004fe200078e00ff */
[----:B------:R-:W-:Y:S01]  /*7000*/  UIADD3 UR23, UPT, UPT, UR23, 0xb0, URZ ;  /* 0x000000b017177890 */ /* 0x000fe2000fffe0ff */
[----:B------:R-:W-:Y:S01]  /*7010*/  SHF.L.U32 R2, R8, 0x1f, RZ ;  /* 0x0000001f08027819 */ /* 0x000fe200000006ff */
[----:B------:R-:W-:-:S03]  /*7020*/  UMOV UR4, 0x40 ;  /* 0x0000004000047882 */ /* 0x000fc60000000000 */
[----:B------:R-:W-:Y:S01]  /*7030*/  UVIRTCOUNT.DEALLOC.SMPOOL 0x80 ;  /* 0x000000800000784c */ /* 0x000fe20000000000 */
[----:B----4-:R-:W-:Y:S02]  /*7040*/  ULEA UR6, UR6, UR4, 0x18 ;  /* 0x0000000406067291 */ /* 0x010fe4000f8ec0ff */
[----:B------:R-:W-:-:S07]  /*7050*/  ULEA UR4, UR26, UR23, 0x3 ;  /* 0x000000171a047291 */ /* 0x000fce000f8e18ff */
[----:B------:R2:W-:Y:S02]  /*7060*/  @P0 STS.U8 [UR6+0x1c], R0 ;  /* 0x00001c00ff000988 */ /* 0x0005e40008000006 */
[----:B------:R-:W4:Y:S02]  /*7070*/  SYNCS.PHASECHK.TRANS64.TRYWAIT P0, [UR4], R2 ;  /* 0x00000002ff0075a7 */ /* 0x000f240008001104 */
[----:B--2-4-:R-:W-:Y:S05]  /*7080*/  @!P0 BRA `(.L_x_54) ;  /* 0x0000005400908947 */ /* 0x014fea0003800000 */
.L_x_143:
[----:B------:R-:W-:-:S04]  /*7090*/  UIADD3 UR4, UPT, UPT, UR26, 0x1, URZ ;  /* 0x000000011a047890 */ /* 0x000fc8000fffe0ff */
[----:B------:R-:W-:-:S04]  /*70a0*/  UISETP.NE.AND UP0, UPT, UR4, 0x2, UPT ;  /* 0x000000020400788c */ /* 0x000fc8000bf05270 */
[----:B---3--:R-:W-:Y:S02]  /*70b0*/  USEL UR5, URZ, 0x1, UP0 ;  /* 0x00000001ff057887 */ /* 0x008fe40008000000 */
[----:B------:R-:W-:-:S04]  /*70c0*/  USEL UR4, UR4, URZ, UP0 ;  /* 0x000000ff04047287 */ /* 0x000fc80008000000 */
[----:B------:R-:W-:Y:S01]  /*70d0*/  ULEA UR4, UR4, UR23, 0x3 ;  /* 0x0000001704047291 */ /* 0x000fe2000f8e18ff */
[----:B--2---:R-:W-:-:S04]  /*70e0*/  LOP3.LUT R2, R8, UR5, RZ, 0x3c, !PT ;  /* 0x0000000508027c12 */ /* 0x004fc8000f8e3cff */
[----:B------:R-:W-:-:S04]  /*70f0*/  SHF.L.U32 R2, R2, 0x1f, RZ ;  /* 0x0000001f02027819 */ /* 0x000fc800000006ff */
[----:B------:R-:W2:Y:S02]  /*7100*/  SYNCS.PHASECHK.TRANS64.TRYWAIT P0, [UR4], R2 ;  /* 0x00000002ff0075a7 */ /* 0x000ea40008001104 */
[----:B--2---:R-:W-:Y:S05]  /*7110*/  @!P0 BRA `(.L_x_55) ;  /* 0x0000005400848947 */ /* 0x004fea0003800000 */
.L_x_145:
[----:B------:R-:W-:Y:S01]  /*7120*/  NOP ;  /* 0x0000000000007918 */ /* 0x000fe20000000000 */
[----:B--2---:R-:W2:Y:S01]  /*7130*/  LDS R0, [UR6+0x14] ;  /* 0x00001406ff007984 */ /* 0x004ea20008000800 */
[----:B------:R-:W-:Y:S01]  /*7140*/  LOP3.LUT R3, R9, 0xffff, RZ, 0xc0, !PT ;  /* 0x0000ffff09037812 */ /* 0x000fe200078ec0ff */
[----:B------:R-:W-:-:S03]  /*7150*/  IMAD.MOV.U32 R2, RZ, RZ, 0xffff ;  /* 0x0000ffffff027424 */ /* 0x000fc600078e00ff */
[----:B------:R-:W-:-:S04]  /*7160*/  SHF.R.U32.HI R3, RZ, 0x5, R3 ;  /* 0x00000005ff037819 */ /* 0x000fc80000011603 */
[----:B------:R-:W-:-:S04]  /*7170*/  SHF.L.U32 R2, R2, R3, RZ ;  /* 0x0000000302027219 */ /* 0x000fc800000006ff */
[----:B--2---:R-:W-:-:S04]  /*7180*/  LOP3.LUT R0, R0, R2, RZ, 0xc0, !PT ;  /* 0x0000000200007212 */ /* 0x004fc800078ec0ff */
[----:B------:R-:W-:Y:S01]  /*7190*/  ISETP.NE.AND P0, PT, R0, R2, PT ;  /* 0x000000020000720c */ /* 0x000fe20003f05270 */
[----:B------:R-:W-:-:S05]  /*71a0*/  IMAD.MOV.U32 R0, RZ, RZ, 0x1 ;  /* 0x00000001ff007424 */ /* 0x000fca00078e00ff */
[----:B------:R-:W-:-:S07]  /*71b0*/  SHF.L.U32 R0, R0, R3, RZ ;  /* 0x0000000300007219 */ /* 0x000fce00000006ff */
[----:B------:R-:W-:Y:S05]  /*71c0*/  @P0 BRA `(.L_x_56) ;  /* 0x00000000005c0947 */ /* 0x000fea0003800000 */
[----:B------:R-:W2:Y:S02]  /*71d0*/  LDS R3, [UR6+0x18] ;  /* 0x00001806ff037984 */ /* 0x000ea40008000800 */
[----:B--2---:R-:W-:-:S04]  /*71e0*/  LOP3.LUT R3, R3, R0, RZ, 0xc0, !PT ;  /* 0x0000000003037212 */ /* 0x004fc800078ec0ff */
[----:B------:R-:W-:-:S13]  /*71f0*/  ISETP.NE.AND P0, PT, R3, R0, PT ;  /* 0x000000000300720c */ /* 0x000fda0003f05270 */
[----:B------:R-:W-:Y:S05]  /*7200*/  @P0 BRA `(.L_x_57) ;  /* 0x0000000000400947 */ /* 0x000fea0003800000 */
[----:B------:R-:W-:Y:S01]  /*7210*/  R2UR UR4, R2 ;  /* 0x00000000020472ca */ /* 0x000fe200000e0000 */
[----:B------:R-:W2:Y:S01]  /*7220*/  S2R R3, SR_LANEID ;  /* 0x0000000000037919 */ /* 0x000ea20000000000 */
[----:B------:R-:W-:-:S04]  /*7230*/  LOP3.LUT R0, RZ, R0, RZ, 0x33, !PT ;  /* 0x00000000ff007212 */ /* 0x000fc800078e33ff */
[----:B------:R-:W3:Y:S07]  /*7240*/  REDUX UR7, R0 ;  /* 0x00000000000773c4 */ /* 0x000eee0000000000 */
[----:B------:R-:W-:-:S03]  /*7250*/  ULOP3.LUT UR5, URZ, UR4, URZ, 0x33, !UPT ;  /* 0x00000004ff057292 */ /* 0x000fc6000f8e33ff */
[----:B------:R-:W-:Y:S02]  /*7260*/  VOTEU.ANY UR4, UPT, PT ;  /* 0x0000000000047886 */ /* 0x000fe400038e0100 */
[----:B------:R-:W-:Y:S01]  /*7270*/  UFLO.U32 UR4, UR4 ;  /* 0x00000004000472bd */ /* 0x000fe200080e0000 */
[----:B------:R-:W-:-:S04]  /*7280*/  IMAD.U32 R2, RZ, RZ, UR5 ;  /* 0x00000005ff027e24 */ /* 0x000fc8000f8e00ff */
[----:B------:R-:W4:Y:S02]  /*7290*/  REDUX UR8, R2 ;  /* 0x00000000020873c4 */ /* 0x000f240000000000 */
[----:B------:R1:W-:Y:S01]  /*72a0*/  UTCATOMSWS.AND URZ, UR5 ;  /* 0x0000000500ff79e3 */ /* 0x0003e20008000000 */
[----:B---3--:R-:W-:Y:S01]  /*72b0*/  IMAD.U32 R0, RZ, RZ, UR7 ;  /* 0x00000007ff007e24 */ /* 0x008fe2000f8e00ff */
[----:B--2---:R-:W-:Y:S01]  /*72c0*/  ISETP.EQ.U32.AND P0, PT, R3, UR4, PT ;  /* 0x0000000403007c0c */ /* 0x004fe2000bf02070 */
[----:B----4-:R-:W-:-:S12]  /*72d0*/  IMAD.U32 R2, RZ, RZ, UR8 ;  /* 0x00000008ff027e24 */ /* 0x010fd8000f8e00ff */
[----:B------:R2:W-:Y:S04]  /*72e0*/  @P0 ATOMS.AND RZ, [UR6+0x14], R2 ;  /* 0x00001402ffff098c */ /* 0x0005e8000a800006 */
[----:B------:R2:W-:Y:S01]  /*72f0*/  @P0 ATOMS.AND RZ, [UR6+0x18], R0 ;  /* 0x00001800ffff098c */ /* 0x0005e2000a800006 */
[----:B-1----:R-:W-:Y:S05]  /*7300*/  BRA `(.L_x_58) ;  /* 0x0000000000147947 */ /* 0x002fea0003800000 */
.L_x_57:
[----:B------:R-:W-:Y:S02]  /*7310*/  MOV R2, 0x7330 ;  /* 0x0000733000027802 */ /* 0x000fe40000000f00 */
[----:B-1---5:R-:W-:Y:S05]  /*7320*/  CALL.REL.NOINC `($__internal_0_$__cuda_sm10x_tcgen05_guardrail_trap_col_being_dealloced_not_returned_by_alloc) ;  /* 0x0000005800707944 */ /* 0x022fea0003c00000 */
[----:B------:R-:W-:Y:S05]  /*7330*/  BRA `(.L_x_58) ;  /* 0x0000000000087947 */ /* 0x000fea0003800000 */
.L_x_56:
[----:B------:R-:W-:Y:S02]  /*7340*/  MOV R2, 0x7360 ;  /* 0x0000736000027802 */ /* 0x000fe40000000f00 */
[----:B-1---5:R-:W-:Y:S05]  /*7350*/  CALL.REL.NOINC `($__internal_2_$__cuda_sm10x_tcgen05_guardrail_trap_unallocated_columns_being_dealloced) ;  /* 0x00000058007c7944 */ /* 0x022fea0003c00000 */
.L_x_58:
[----:B------:R-:W-:Y:S01]  /*7360*/  NOP ;  /* 0x0000000000007918 */ /* 0x000fe20000000000 */
[----:B------:R-:W-:Y:S05]  /*7370*/  EXIT ;  /* 0x000000000000794d */ /* 0x000fea0003800000 */
.L_x_42:
[----:B------:R-:W-:-:S09]  /*7380*/  UISETP.NE.OR UP0, UPT, UR18, 0x3, !UP3 ;  /* 0x000000031200788c */ /* 0x000fd2000df05670 */
[----:B------:R-:W-:Y:S05]  /*7390*/  BRA.U UP0, `(.L_x_59) ;  /* 0x0000001100b07547 */ /* 0x000fea000b800000 */
[----:B------:R-:W2:Y:S01]  /*73a0*/  LDCU.64 UR4, c[0x0][0x888] ;  /* 0x00011100ff0477ac */ /* 0x000ea20008000a00 */
[----:B------:R-:W3:Y:S01]  /*73b0*/  S2UR UR10, SR_CgaCtaId ;  /* 0x00000000000a79c3 */ /* 0x000ee20000008800 */
[----:B------:R-:W-:Y:S01]  /*73c0*/  R2UR UR56, R52 ;  /* 0x00000000343872ca */ /* 0x000fe200000e0000 */
[----:B------:R-:W-:Y:S01]  /*73d0*/  HFMA2 R9, -RZ, RZ, 0, 0 ;  /* 0x00000000ff097431 */ /* 0x000fe200000001ff */
[----:B------:R-:W4:Y:S01]  /*73e0*/  LDCU UR51, c[0x0][0x370] ;  /* 0x00006e00ff3377ac */ /* 0x000f220008000800 */
[----:B------:R-:W-:Y:S01]  /*73f0*/  R2UR UR55, R53 ;  /* 0x00000000353772ca */ /* 0x000fe200000e0000 */
[----:B------:R-:W-:Y:S01]  /*7400*/  IMAD.MOV.U32 R10, RZ, RZ, 0x1 ;  /* 0x00000001ff0a7424 */ /* 0x000fe200078e00ff */
[----:B------:R-:W4:Y:S02]  /*7410*/  LDCU.128 UR40, c[0x0][0xb10] ;  /* 0x00016200ff2877ac */ /* 0x000f240008000c00 */
[----:B------:R-:W1:Y:S01]  /*7420*/  LDC.64 R12, c[0x0][0x348] ;  /* 0x0000d200ff0c7b82 */ /* 0x000e620000000a00 */
[----:B------:R-:W-:Y:S01]  /*7430*/  IMAD.MOV.U32 R0, RZ, RZ, 0x2000 ;  /* 0x00002000ff007424 */ /* 0x000fe200078e00ff */
[----:B------:R-:W3:Y:S01]  /*7440*/  LDCU UR48, c[0x0][0x374] ;  /* 0x00006e80ff3077ac */ /* 0x000ee20008000800 */
[----:B------:R-:W3:Y:S01]  /*7450*/  LDCU.64 UR38, c[0x0][0x890] ;  /* 0x00011200ff2677ac */ /* 0x000ee20008000a00 */
[----:B------:R-:W1:Y:S01]  /*7460*/  LDCU UR30, c[0x0][0xb0c] ;  /* 0x00016180ff1e77ac */ /* 0x000e620008000800 */
[----:B--2---:R-:W-:Y:S01]  /*7470*/  UISETP.NE.U32.AND UP0, UPT, UR4, URZ, UPT ;  /* 0x000000ff0400728c */ /* 0x004fe2000bf05070 */
[----:B------:R-:W2:Y:S01]  /*7480*/  LDCU UR65, c[0x0][0xb20] ;  /* 0x00016400ff4177ac */ /* 0x000ea20008000800 */
[----:B------:R-:W2:Y:S01]  /*7490*/  LDCU UR4, c[0x0][0xb30] ;  /* 0x00016600ff0477ac */ /* 0x000ea20008000800 */
[----:B------:R-:W2:Y:S01]  /*74a0*/  LDCU.128 UR44, c[0x0][0x980] ;  /* 0x00013000ff2c77ac */ /* 0x000ea20008000c00 */
[----:B------:R-:W-:Y:S01]  /*74b0*/  UMOV UR31, 0x400 ;  /* 0x00000400001f7882 */ /* 0x000fe20000000000 */
[----:B----4-:R-:W-:-:S02]  /*74c0*/  UIMAD.WIDE.U32 UR6, UR51, UR40, URZ ;  /* 0x00000028330672a5 */ /* 0x010fc4000f8e00ff */
[----:B---3--:R-:W-:Y:S02]  /*74d0*/  UIMAD.WIDE.U32 UR8, UR48, UR43, URZ ;  /* 0x0000002b300872a5 */ /* 0x008fe4000f8e00ff */
[----:B------:R-:W-:Y:S02]  /*74e0*/  ULEA UR31, UR10, UR31, 0x18 ;  /* 0x0000001f0a1f7291 */ /* 0x000fe4000f8ec0ff */
[----:B------:R-:W-:Y:S02]  /*74f0*/  UISETP.NE.AND.EX UP5, UPT, UR5, URZ, UPT, UP0 ;  /* 0x000000ff0500728c */ /* 0x000fe4000bfa5300 */
[----:B------:R-:W-:Y:S02]  /*7500*/  UISETP.NE.U32.AND UP6, UPT, UR38, URZ, UPT ;  /* 0x000000ff2600728c */ /* 0x000fe4000bfc5070 */
[----:B------:R-:W-:Y:S02]  /*7510*/  UIADD3 UR58, UPT, UPT, UR31, 0x58, URZ ;  /* 0x000000581f3a7890 */ /* 0x000fe4000fffe0ff */
[----:B------:R-:W-:-:S02]  /*7520*/  UIADD3 UR57, UPT, UPT, UR31, 0x98, URZ ;  /* 0x000000981f397890 */ /* 0x000fc4000fffe0ff */
[----:B------:R-:W-:Y:S02]  /*7530*/  UIADD3 UR33, UPT, UPT, UR31, 0x40, URZ ;  /* 0x000000401f217890 */ /* 0x000fe4000fffe0ff */
[----:B------:R-:W-:Y:S02]  /*7540*/  UIADD3 UR25, UPT, UPT, UR31, 0x48, URZ ;  /* 0x000000481f197890 */ /* 0x000fe4000fffe0ff */
[----:B------:R-:W-:Y:S02]  /*7550*/  UIADD3 UR17, UPT, UPT, UR31, 0x50, URZ ;  /* 0x000000501f117890 */ /* 0x000fe4000fffe0ff */
[----:B-1----:R-:W-:Y:S02]  /*7560*/  UISETP.NE.AND UP0, UPT, UR54, 0x1, UPT ;  /* 0x000000013600788c */ /* 0x002fe4000bf05270 */
[----:B------:R-:W-:Y:S01]  /*7570*/  UISETP.NE.AND UP0, UPT, UR30, 0x1, UPT ;  /* 0x000000011e00788c */ /* 0x000fe2000bf05270 */
[----:B------:R-:W-:Y:S01]  /*7580*/  UMOV UR63, UR7 ;  /* 0x00000007003f7c82 */ /* 0x000fe20008000000 */
[----:B------:R-:W-:Y:S01]  /*7590*/  UMOV UR62, UR9 ;  /* 0x00000009003e7c82 */ /* 0x000fe20008000000 */
[----:B------:R-:W-:-:S02]  /*75a0*/  UISETP.GE.AND UP2, UPT, UR54, 0x1, UPT ;  /* 0x000000013600788c */ /* 0x000fc4000bf46270 */
[----:B------:R-:W-:Y:S02]  /*75b0*/  UISETP.NE.AND UP0, UPT, UR42, 0x1, UPT ;  /* 0x000000012a00788c */ /* 0x000fe4000bf05270 */
[----:B------:R-:W-:Y:S01]  /*75c0*/  UPLOP3.LUT UP4, UPT, UPT, UPT, UPT, 0x40, 0x4 ;  /* 0x000000000004789c */ /* 0x000fe20003f8e870 */
[----:B------:R-:W1:Y:S01]  /*75d0*/  LDCU.64 UR22, c[0x0][0xb28] ;  /* 0x00016500ff1677ac */ /* 0x000e620008000a00 */
[----:B------:R-:W3:Y:S01]  /*75e0*/  LDCU.64 UR52, c[0x0][0x990] ;  /* 0x00013200ff3477ac */ /* 0x000ee20008000a00 */
[----:B------:R-:W-:Y:S02]  /*75f0*/  UISETP.NE.AND.EX UP6, UPT, UR39, URZ, UPT, UP6 ;  /* 0x000000ff2700728c */ /* 0x000fe4000bfc5360 */
[----:B------:R-:W-:Y:S02]  /*7600*/  UPRMT UR58, UR10, 0x654, UR58 ;  /* 0x000006540a3a7896 */ /* 0x000fe4000800003a */
[----:B------:R-:W-:Y:S02]  /*7610*/  UPRMT UR57, URZ, 0x654, UR57 ;  /* 0x00000654ff397896 */ /* 0x000fe40008000039 */
[----:B------:R-:W-:-:S02]  /*7620*/  UPRMT UR61, UR10, 0x654, UR33 ;  /* 0x000006540a3d7896 */ /* 0x000fc40008000021 */
[----:B------:R-:W-:Y:S02]  /*7630*/  UPRMT UR60, UR10, 0x654, UR25 ;  /* 0x000006540a3c7896 */ /* 0x000fe40008000019 */
[----:B------:R-:W-:Y:S02]  /*7640*/  UPRMT UR59, UR10, 0x654, UR17 ;  /* 0x000006540a3b7896 */ /* 0x000fe40008000011 */
[----:B------:R-:W-:Y:S02]  /*7650*/  USHF.R.U32.HI UR63, URZ, UR41, UR63 ;  /* 0x00000029ff3f7299 */ /* 0x000fe4000801163f */
[----:B--2---:R-:W-:Y:S02]  /*7660*/  USHF.R.U32.HI UR62, URZ, UR65, UR62 ;  /* 0x00000041ff3e7299 */ /* 0x004fe4000801163e */
[----:B------:R-:W-:Y:S02]  /*7670*/  UISETP.NE.AND UP3, UPT, UR4, 0x1, UPT ;  /* 0x000000010400788c */ /* 0x000fe4000bf65270 */
[----:B------:R-:W-:-:S02]  /*7680*/  UISETP.NE.AND UP2, UPT, UR44, 0x1, UPT ;  /* 0x000000012c00788c */ /* 0x000fc4000bf45270 */
[----:B-1-3--:R-:W-:-:S11]  /*7690*/  UISETP.NE.AND UP0, UPT, UR47, 0x1, UPT ;  /* 0x000000012f00788c */ /* 0x00afd6000bf05270 */
.L_x_70:
[----:B------:R-:W-:Y:S04]  /*76a0*/  SHF.L.U32 R3, R9, 0x1f, RZ ;  /* 0x0000001f09037819 */ /* 0x000fe800000006ff */
[----:B-1----:R-:W1:Y:S02]  /*76b0*/  SYNCS.PHASECHK.TRANS64.TRYWAIT P0, [UR31+0x90], R3 ;  /* 0x00009003ff0075a7 */ /* 0x002e64000800111f */
[----:B-1----:R-:W-:Y:S05]  /*76c0*/  @!P0 BRA `(.L_x_60) ;  /* 0x0000005000308947 */ /* 0x002fea0003800000 */
.L_x_147:
[----:B------:R-:W2:Y:S01]  /*76d0*/  LDS.128 R4, [UR31+0xd0] ;  /* 0x0000d01fff047984 */ /* 0x000ea20008000c00 */
[----:B------:R-:W-:Y:S01]  /*76e0*/  UISETP.GE.AND UP0, UPT, UR54, 0x1, UPT ;  /* 0x000000013600788c */ /* 0x000fe2000bf06270 */
[----:B------:R-:W-:Y:S01]  /*76f0*/  @!PT LDS RZ, [RZ] ;  /* 0x00000000fffff984 */ /* 0x000fe20000000800 */
[----:B------:R-:W-:Y:S01]  /*7700*/  @!PT LDS RZ, [RZ] ;  /* 0x00000000fffff984 */ /* 0x000fe20000000800 */
[----:B------:R-:W-:Y:S01]  /*7710*/  @!PT LDS RZ, [RZ] ;  /* 0x00000000fffff984 */ /* 0x000fe20000000800 */
[----:B------:R-:W-:Y:S01]  /*7720*/  @!PT LDS RZ, [RZ] ;  /* 0x00000000fffff984 */ /* 0x000fe20000000800 */
[----:B------:R3:W-:Y:S06]  /*7730*/  MEMBAR.ALL.CTA ;  /* 0x0000000000007992 */ /* 0x0007ec0000008000 */
[----:B---3--:R-:W3:Y:S02]  /*7740*/  FENCE.VIEW.ASYNC.S ;  /* 0x00000000000073c6 */ /* 0x008ee40000000000 */
[----:B---3--:R-:W-:Y:S01]  /*7750*/  SYNCS.ARRIVE.TRANS64.RED.A1T0 RZ, [UR57], RZ ;  /* 0x000000ffffff79a7 */ /* 0x008fe20008100439 */
[----:B--2---:R-:W-:Y:S11]  /*7760*/  LOP3.LUT P0, RZ, R6, 0x1, RZ, 0xc0, !PT ;  /* 0x0000000106ff7812 */ /* 0x004ff6000780c0ff */
[----:B------:R-:W-:Y:S02]  /*7770*/  @!UPT UIADD3 URZ, UPT, UPT, URZ, URZ, URZ ;  /* 0x000000fffffff290 */ /* 0x000fe4000fffe0ff */
[----:B------:R-:W-:Y:S01]  /*7780*/  VOTEU.ANY UP2, P0 ;  /* 0x0000000000ff7886 */ /* 0x000fe20000040100 */
[----:B------:R-:W-:Y:S11]  /*7790*/  PLOP3.LUT P0, PT, PT, PT, UP2, 0x80, 0x8 ;  /* 0x000000000008781c */ /* 0x000ff60003f0f028 */
[----:B------:R-:W-:Y:S02]  /*77a0*/  @!UPT UIADD3 URZ, UPT, UPT, URZ, URZ, URZ ;  /* 0x000000fffffff290 */ /* 0x000fe4000fffe0ff */
[----:B-1----:R-:W-:Y:S02]  /*77b0*/  @P0 MOV R3, R4 ;  /* 0x0000000400030202 */ /* 0x002fe40000000f00 */
[----:B------:R-:W-:Y:S02]  /*77c0*/  @P0 LOP3.LUT R2, R5, 0xffff, RZ, 0xc0, !PT ;  /* 0x0000ffff05020812 */ /* 0x000fe400078ec0ff */
[----:B------:R-:W-:Y:S02]  /*77d0*/  @P0 R2UR UR5, R3 ;  /* 0x00000000030502ca */ /* 0x000fe400000e0000 */
[----:B------:R-:W-:Y:S11]  /*77e0*/  @P0 R2UR UR4, R2 ;  /* 0x00000000020402ca */ /* 0x000ff600000e0000 */
[----:B------:R-:W-:Y:S02]  /*77f0*/  @UP2 UMOV UR15, UR5 ;  /* 0x00000005000f2c82 */ /* 0x000fe40008000000 */
[----:B------:R-:W-:Y:S01]  /*7800*/  @UP2 UMOV UR14, UR4 ;  /* 0x00000004000e2c82 */ /* 0x000fe20008000000 */
[----:B------:R-:W-:Y:S05]  /*7810*/  BRA.U !UP0, `(.L_x_61) ;  /* 0x0000000108c07547 */ /* 0x000fea000b800000 */
[----:B------:R-:W-:Y:S02]  /*7820*/  UIMAD.WIDE.U32 UR8, UR14, UR43, URZ ;  /* 0x0000002b0e0872a5 */ /* 0x000fe4000f8e00ff */
[----:B------:R-:W-:Y:S02]  /*7830*/  UP2UR UR16, UPR, URZ, 0x4 ;  /* 0x00000004ff107883 */ /* 0x000fe40008000000 */
[----:B------:R-:W-:Y:S02]  /*7840*/  UISETP.NE.AND UP2, UPT, UR42, 0x1, UPT ;  /* 0x000000012a00788c */ /* 0x000fe4000bf45270 */
[----:B------:R-:W-:Y:S02]  /*7850*/  UIMAD.WIDE.U32 UR10, UR15, UR40, URZ ;  /* 0x000000280f0a72a5 */ /* 0x000fe4000f8e00ff */
[----:B------:R-:W-:Y:S02]  /*7860*/  USEL UR4, UR48, UR62, !UP2 ;  /* 0x0000003e30047287 */ /* 0x000fe4000d000000 */
[----:B------:R-:W-:Y:S02]  /*7870*/  UISETP.NE.AND UP0, UPT, UR30, 0x1, UPT ;  /* 0x000000011e00788c */ /* 0x000fe4000bf05270 */
[----:B------:R-:W-:Y:S02]  /*7880*/  UP2UR UR20, UPR, URZ, 0x2 ;  /* 0x00000002ff147883 */ /* 0x000fe40008000000 */
[----:B------:R-:W-:Y:S02]  /*7890*/  UISETP.NE.AND UP1, UPT, UR54, 0x1, UPT ;  /* 0x000000013600788c */ /* 0x000fe4000bf25270 */
[----:B------:R-:W-:Y:S02]  /*78a0*/  UIMAD.WIDE.U32 UR12, UR4, UR22, URZ ;  /* 0x00000016040c72a5 */ /* 0x000fe4000f8e00ff */
[----:B------:R-:W-:Y:S01]  /*78b0*/  USEL UR7, UR51, UR63, !UP0 ;  /* 0x0000003f33077287 */ /* 0x000fe2000c000000 */
[----:B------:R-:W-:Y:S02]  /*78c0*/  UMOV UR5, UR9 ;  /* 0x0000000900057c82 */ /* 0x000fe40008000000 */
[----:B------:R-:W-:Y:S02]  /*78d0*/  USHF.R.U32.HI UR6, URZ, UR65, UR5 ;  /* 0x00000041ff067299 */ /* 0x000fe40008011605 */
[----:B------:R-:W-:Y:S02]  /*78e0*/  UIMAD.WIDE.U32 UR18, UR7, UR22, URZ ;  /* 0x00000016071272a5 */ /* 0x000fe4000f8e00ff */
[----:B------:R-:W-:Y:S02]  /*78f0*/  USEL UR6, UR14, UR6, !UP2 ;  /* 0x000000060e067287 */ /* 0x000fe4000d000000 */
[----:B------:R-:W-:Y:S01]  /*7900*/  UISETP.NE.AND UP2, UPT, UR16, URZ, UPT ;  /* 0x000000ff1000728c */ /* 0x000fe2000bf45270 */
[----:B------:R-:W-:Y:S01]  /*7910*/  UMOV UR5, UR11 ;  /* 0x0000000b00057c82 */ /* 0x000fe20008000000 */
[----:B------:R-:W-:Y:S02]  /*7920*/  UIMAD.WIDE.U32 UR10, UR6, UR22, URZ ;  /* 0x00000016060a72a5 */ /* 0x000fe4000f8e00ff */
[----:B------:R-:W-:Y:S03]  /*7930*/  USHF.R.U32.HI UR8, URZ, UR41, UR5 ;  /* 0x00000029ff087299 */ /* 0x000fe60008011605 */
[----:B------:R-:W-:Y:S02]  /*7940*/  UMOV UR5, UR13 ;  /* 0x0000000d00057c82 */ /* 0x000fe40008000000 */
[----:B------:R-:W-:Y:S03]  /*7950*/  @UP1 USHF.R.U32.HI UR4, URZ, UR23, UR5 ;  /* 0x00000017ff041299 */ /* 0x000fe60008011605 */
[----:B------:R-:W-:Y:S01]  /*7960*/  UMOV UR5, UR19 ;  /* 0x0000001300057c82 */ /* 0x000fe20008000000 */
[----:B------:R-:W-:Y:S02]  /*7970*/  UIMAD UR4, UR54, UR4, URZ ;  /* 0x00000004360472a4 */ /* 0x000fe4000f8e02ff */
[----:B------:R-:W-:Y:S02]  /*7980*/  @UP1 USHF.R.U32.HI UR7, URZ, UR23, UR5 ;  /* 0x00000017ff071299 */ /* 0x000fe40008011605 */
[----:B------:R-:W-:Y:S02]  /*7990*/  USEL UR5, UR15, UR8, !UP0 ;  /* 0x000000080f057287 */ /* 0x000fe4000c000000 */
[----:B------:R-:W-:Y:S02]  /*79a0*/  UIMAD UR8, UR54, UR7, URZ ;  /* 0x00000007360872a4 */ /* 0x000fe4000f8e02ff */
[----:B------:R-:W-:Y:S03]  /*79b0*/  UISETP.GE.AND UP0, UPT, UR6, UR4, UPT ;  /* 0x000000040600728c */ /* 0x000fe6000bf06270 */
[----:B------:R-:W-:Y:S01]  /*79c0*/  UMOV UR4, UR11 ;  /* 0x0000000b00047c82 */ /* 0x000fe20008000000 */
[----:B------:R-:W-:Y:S02]  /*79d0*/  UISETP.GE.OR UP0, UPT, UR5, UR8, UP0 ;  /* 0x000000080500728c */ /* 0x000fe40008706670 */
[----:B------:R-:W-:Y:S02]  /*79e0*/  USHF.R.U32.HI UR4, URZ, UR23, UR4 ;  /* 0x00000017ff047299 */ /* 0x000fe40008011604 */
[----:B------:R-:W-:Y:S02]  /*79f0*/  UIMAD.WIDE.U32 UR8, UR5, UR22, URZ ;  /* 0x00000016050872a5 */ /* 0x000fe4000f8e00ff */
[----:B------:R-:W-:Y:S04]  /*7a00*/  USEL UR10, UR6, UR4, !UP1 ;  /* 0x00000004060a7287 */ /* 0x000fe8000c800000 */
[----:B------:R-:W-:Y:S01]  /*7a10*/  UIADD3 UR11, UPT, UPT, -UR10, URZ, URZ ;  /* 0x000000ff0a0b7290 */ /* 0x000fe2000fffe1ff */
[----:B------:R-:W-:Y:S02]  /*7a20*/  @!UP0 UMOV UR4, UR9 ;  /* 0x0000000900048c82 */ /* 0x000fe40008000000 */
[----:B------:R-:W-:Y:S02]  /*7a30*/  @!UP0 USHF.R.U32.HI UR4, URZ, UR23, UR4 ;  /* 0x00000017ff048299 */ /* 0x000fe40008011604 */
[----:B------:R-:W-:Y:S02]  /*7a40*/  UIMAD UR8, UR54, UR11, UR6 ;  /* 0x0000000b360872a4 */ /* 0x000fe4000f8e0206 */
[----:B------:R-:W-:Y:S02]  /*7a50*/  @!UP0 USEL UR4, UR5, UR4, !UP1 ;  /* 0x0000000405048287 */ /* 0x000fe4000c800000 */
[----:B------:R-:W-:Y:S02]  /*7a60*/  UISETP.NE.AND UP1, UPT, UR20, URZ, UPT ;  /* 0x000000ff1400728c */ /* 0x000fe4000bf25270 */
[----:B------:R-:W-:Y:S02]  /*7a70*/  @!UP0 UIMAD UR8, UR7, UR8, UR4 ;  /* 0x00000008070882a4 */ /* 0x000fe4000f8e0204 */
[----:B------:R-:W-:Y:S02]  /*7a80*/  @!UP0 UIADD3 UR9, UPT, UPT, UR10, -UR4, URZ ;  /* 0x800000040a098290 */ /* 0x000fe4000fffe0ff */
[----:B------:R-:W-:Y:S02]  /*7a90*/  UIADD3 UR4, UPT, UPT, -UR5, URZ, URZ ;  /* 0x000000ff05047290 */ /* 0x000fe4000fffe1ff */
[----:B------:R-:W-:Y:S02]  /*7aa0*/  UIADD3 UR7, UPT, UPT, -UR6, URZ, URZ ;  /* 0x000000ff06077290 */ /* 0x000fe4000fffe1ff */
[----:B------:R-:W-:Y:S02]  /*7ab0*/  @!UP0 UIMAD UR6, UR9, UR54, UR5 ;  /* 0x00000036090682a4 */ /* 0x000fe4000f8e0205 */
[----:B------:R-:W-:Y:S02]  /*7ac0*/  UIMAD UR15, UR30, UR4, UR15 ;  /* 0x000000041e0f72a4 */ /* 0x000fe4000f8e020f */
[----:B------:R-:W-:Y:S01]  /*7ad0*/  UIMAD UR4, UR42, UR7, UR14 ;  /* 0x000000072a0472a4 */ /* 0x000fe2000f8e020e */
[----:B------:R-:W-:Y:S02]  /*7ae0*/  @!UP0 UMOV UR5, UR8 ;  /* 0x0000000800058c82 */ /* 0x000fe40008000000 */
[----:B------:R-:W-:Y:S02]  /*7af0*/  UIMAD UR15, UR5, UR30, UR15 ;  /* 0x0000001e050f72a4 */ /* 0x000fe4000f8e020f */
[----:B------:R-:W-:Y:S11]  /*7b00*/  UIMAD UR14, UR6, UR42, UR4 ;  /* 0x0000002a060e72a4 */ /* 0x000ff6000f8e0204 */
[----:B------:R-:W-:Y:S01]  /*7b10*/  @!UPT UIADD3 URZ, UPT, UPT, URZ, URZ, URZ ;  /* 0x000000fffffff290 */ /* 0x000fe2000fffe0ff */
.L_x_61:
[----:B------:R-:W1:Y:S01]  /*7b20*/  @!UP3 LDCU.128 UR8, c[0x0][0xb10] ;  /* 0x00016200ff08b7ac */ /* 0x000e620008000c00 */
[----:B------:R-:W-:Y:S02]  /*7b30*/  ISETP.NE.U32.AND P1, PT, RZ, UR38, PT ;  /* 0x00000026ff007c0c */ /* 0x000fe4000bf25070 */
[----:B------:R-:W-:Y:S02]  /*7b40*/  SHF.L.U32 R8, R10, 0x1f, RZ ;  /* 0x0000001f0a087819 */ /* 0x000fe400000006ff */
[----:B------:R-:W-:Y:S01]  /*7b50*/  ISETP.NE.AND.EX P1, PT, RZ, UR39, PT, P1 ;  /* 0x00000027ff007c0c */ /* 0x000fe2000bf25310 */
[----:B------:R-:W2:Y:S01]  /*7b60*/  @!UP3 LDCU UR5, c[0x0][0xb0c] ;  /* 0x00016180ff05b7ac */ /* 0x000ea20008000800 */
[----:B------:R-:W-:Y:S02]  /*7b70*/  USHF.L.U32 UR34, UR21, 0x7, URZ ;  /* 0x0000000715227899 */ /* 0x000fe400080006ff */
[----:B-1----:R-:W-:Y:S07]  /*7b80*/  UIMAD.WIDE.U32 UR6, UR15, UR8, URZ ;  /* 0x000000080f0672a5 */ /* 0x002fee000f8e00ff */
[----:B------:R-:W-:Y:S01]  /*7b90*/  @!UP3 UMOV UR4, UR7 ;  /* 0x000000070004bc82 */ /* 0x000fe20008000000 */
[----:B--2---:R-:W-:Y:S02]  /*7ba0*/  @!UP3 UISETP.NE.AND UP0, UPT, UR5, 0x1, UPT ;  /* 0x000000010500b88c */ /* 0x004fe4000bf05270 */
[----:B------:R-:W-:Y:S02]  /*7bb0*/  @!UP3 USHF.R.U32.HI UR4, URZ, UR9, UR4 ;  /* 0x00000009ff04b299 */ /* 0x000fe40008011604 */
[----:B------:R-:W-:Y:S02]  /*7bc0*/  UIMAD.WIDE.U32 UR6, UR14, UR11, URZ ;  /* 0x0000000b0e0672a5 */ /* 0x000fe4000f8e00ff */
[----:B------:R-:W-:Y:S02]  /*7bd0*/  @!UP3 USEL UR8, UR15, UR4, !UP0 ;  /* 0x000000040f08b287 */ /* 0x000fe4000c000000 */
[----:B------:R-:W-:Y:S03]  /*7be0*/  @!UP3 UISETP.NE.AND UP0, UPT, UR10, 0x1, UPT ;  /* 0x000000010a00b88c */ /* 0x000fe6000bf05270 */
[----:B------:R-:W-:Y:S02]  /*7bf0*/  @!UP3 UMOV UR6, UR7 ;  /* 0x000000070006bc82 */ /* 0x000fe40008000000 */
[----:B------:R-:W1:Y:S02]  /*7c00*/  @!UP3 LDCU UR4, c[0x0][0xb20] ;  /* 0x00016400ff04b7ac */ /* 0x000e640008000800 */
[----:B-1----:R-:W-:Y:S04]  /*7c10*/  @!UP3 USHF.R.U32.HI UR6, URZ, UR4, UR6 ;  /* 0x00000004ff06b299 */ /* 0x002fe80008011606 */
[----:B------:R-:W-:Y:S04]  /*7c20*/  @!UP3 USEL UR6, UR14, UR6, !UP0 ;  /* 0x000000060e06b287 */ /* 0x000fe8000c000000 */
[----:B------:R-:W-:Y:S02]  /*7c30*/  @!UP3 UIADD3 UR4, UPT, UPT, -UR8, UR6, URZ ;  /* 0x000000060804b290 */ /* 0x000fe4000fffe1ff */
[----:B------:R-:W-:Y:S02]  /*7c40*/  @!UP3 UIADD3 UR6, UPT, UPT, UR8, -UR6, URZ ;  /* 0x800000060806b290 */ /* 0x000fe4000fffe0ff */
[----:B------:R-:W-:Y:S02]  /*7c50*/  @!UP3 UIMAD UR15, UR4, UR5, UR15 ;  /* 0x00000005040fb2a4 */ /* 0x000fe4000f8e020f */
[----:B------:R-:W-:Y:S01]  /*7c60*/  @!UP3 UIMAD UR14, UR6, UR10, UR14 ;  /* 0x0000000a060eb2a4 */ /* 0x000fe2000f8e020e */
[----:B------:R-:W-:Y:S11]  /*7c70*/  BRA.U UP4, `(.L_x_62) ;  /* 0x0000000104107547 */ /* 0x000ff6000b800000 */
[----:B------:R-:W-:Y:S04]  /*7c80*/  MOV R3, UR64 ;  /* 0x0000004000037c02 */ /* 0x000fe80008000f00 */
[----:B------:R-:W-:Y:S04]  /*7c90*/  SHF.L.U32 R3, R3, 0x1f, RZ ;  /* 0x0000001f03037819 */ /* 0x000fe800000006ff */
[----:B------:R-:W1:Y:S02]  /*7ca0*/  SYNCS.PHASECHK.TRANS64.TRYWAIT P2, [UR31+0x88], R3 ;  /* 0x00008803ff0075a7 */ /* 0x000e64000804111f */
[----:B-1----:R-:W-:Y:S05]  /*7cb0*/  @!P2 BRA `(.L_x_63) ;  /* 0x0000004800cca947 */ /* 0x002fea0003800000 */
.L_x_62:
[----:B------:R-:W-:Y:S05]  /*7cc0*/  BRA.U !UP6, `(.L_x_64) ;  /* 0x000000010e387547 */ /* 0x000fea000b800000 */
[----:B------:R-:W-:Y:S01]  /*7cd0*/  UPLOP3.LUT UP1, UPT, UPT, UPT, UP5, 0x80, 0x8 ;  /* 0x000000000008789c */ /* 0x000fe20003f2f050 */
[----:B------:R-:W-:Y:S01]  /*7ce0*/  IMAD.MOV.U32 R59, RZ, RZ, 0x1 ;  /* 0x00000001ff3b7424 */ /* 0x000fe200078e00ff */
[----:B------:R-:W2:Y:S04]  /*7cf0*/  LDCU.64 UR8, c[0x0][0x358] ;  /* 0x00006b00ff0877ac */ /* 0x000ea80008000a00 */
[----:B------:R-:W-:Y:S05]  /*7d00*/  PLOP3.LUT P2, PT, PT, PT, UP1, 0x80, 0x8 ;  /* 0x000000000008781c */ /* 0x000fea0003f4f018 */
[----:B------:R-:W3:Y:S01]  /*7d10*/  @UP1 LDCU.64 UR4, c[0x0][0x888] ;  /* 0x00011100ff0417ac */ /* 0x000ee20008000a00 */
[----:B------:R-:W-:Y:S04]  /*7d20*/  @UP1 UIMAD UR6, UR50, UR38, URZ ;  /* 0x00000026320612a4 */ /* 0x000fe8000f8e02ff */
[----:B---3--:R-:W-:Y:S06]  /*7d30*/  @UP1 UIMAD.WIDE UR4, UR6, 0x4, UR4 ;  /* 0x00000004060418a5 */ /* 0x008fec000f8e0204 */
[----:B-1----:R-:W-:Y:S01]  /*7d40*/  IMAD.U32 R2, RZ, RZ, UR4 ;  /* 0x00000004ff027e24 */ /* 0x002fe2000f8e00ff */
[----:B------:R-:W-:Y:S04]  /*7d50*/  MOV R3, UR5 ;  /* 0x0000000500037c02 */ /* 0x000fe80008000f00 */
[----:B------:R-:W1:Y:S01]  /*7d60*/  @!UP1 LDCU UR4, c[0x0][0x880] ;  /* 0x00011000ff0497ac */ /* 0x000e620008000800 */
[----:B--2--5:R2:W5:Y:S02]  /*7d70*/  @P2 LDG.E R27, desc[UR8][R2.64] ;  /* 0x00000008021b2981 */ /* 0x024564000c1e1900 */
[----:B--2---:R-:W-:Y:S05]  /*7d80*/  HFMA2 R2, -RZ, RZ, 0, 5.9604644775390625e-08 ;  /* 0x00000001ff027431 */ /* 0x004fea00000001ff */
[----:B------:R-:W-:Y:S01]  /*7d90*/  @!P2 PRMT R59, R2, 0x7610, R59 ;  /* 0x00007610023ba816 */ /* 0x000fe2000000003b */
[----:B-1----:R-:W-:Y:S07]  /*7da0*/  @!P2 IMAD.U32 R27, RZ, RZ, UR4 ;  /* 0x00000004ff1bae24 */ /* 0x002fee000f8e00ff */
.L_x_64:
[----:B-----5:R-:W-:Y:S01]  /*7db0*/  @!P1 FSETP.EQ.AND P3, PT, R27, RZ, PT ;  /* 0x000000ff1b00920b */ /* 0x020fe20003f62000 */
[----:B------:R-:W-:Y:S01]  /*7dc0*/  @!UPT UIADD3 URZ, UPT, UPT, URZ, URZ, URZ ;  /* 0x000000fffffff290 */ /* 0x000fe2000fffe0ff */
[----:B------:R-:W-:Y:S11]  /*7dd0*/  @!P1 BRA `(.L_x_65) ;  /* 0x0000000000149947 */ /* 0x000ff60003800000 */
[----:B------:R-:W-:Y:S02]  /*7de0*/  LOP3.LUT P1, RZ, R59, 0xff, RZ, 0xc0, !PT ;  /* 0x000000ff3bff7812 */ /* 0x000fe4000782c0ff */
[----:B------:R-:W-:Y:S04]  /*7df0*/  PLOP3.LUT P3, PT, PT, PT, UP1, 0x80, 0x8 ;  /* 0x000000000008781c */ /* 0x000fe80003f6f018 */
[----:B------:R-:W-:Y:S07]  /*7e00*/  PLOP3.LUT P3, PT, P3, PT, PT, 0x8, 0x80 ;  /* 0x000000000080781c */ /* 0x000fee0001f6e170 */
[----:B------:R-:W-:Y:S11]  /*7e10*/  @P1 FSETP.EQ.AND P3, PT, R27, RZ, PT ;  /* 0x000000ff1b00120b */ /* 0x000ff60003f62000 */
[----:B------:R-:W-:Y:S02]  /*7e20*/  @!UPT UIADD3 URZ, UPT, UPT, URZ, URZ, URZ ;  /* 0x000000fffffff290 */ /* 0x000fe4000fffe0ff */
.L_x_65:
[----:B------:R-:W-:Y:S01]  /*7e30*/  USHF.L.U32 UR35, UR49, 0x6, URZ ;  /* 0x0000000631237899 */ /* 0x000fe200080006ff */
[----:B------:R-:W2:Y:S01]  /*7e40*/  SYNCS.PHASECHK.TRANS64.TRYWAIT P1, [UR31+0x60], R8 ;  /* 0x00006008ff0075a7 */ /* 0x000ea2000802111f */
[----:B------:R-:W-:Y:S02]  /*7e50*/  UISETP.NE.AND UP0, UPT, UR44, 0x1, UPT ;  /* 0x000000012c00788c */ /* 0x000fe4000bf05270 */
[----:B------:R-:W-:Y:S01]  /*7e60*/  UIMAD.WIDE.U32 UR4, UR35, UR45, URZ ;  /* 0x0000002d230472a5 */ /* 0x000fe2000f8e00ff */
[----:B------:R-:W-:Y:S04]  /*7e70*/  ELECT P2, URZ, PT ;  /* 0x0000000000ff782f */ /* 0x000fe80003840000 */
[----:B------:R-:W-:Y:S02]  /*7e80*/  PLOP3.LUT P2, PT, P3, P2, PT, 0xf2, 0x2f ;  /* 0x00000000002f781c */ /* 0x000fe40001f45e72 */
[----:B------:R-:W-:Y:S02]  /*7e90*/  UMOV UR4, UR5 ;  /* 0x0000000500047c82 */ /* 0x000fe40008000000 */
[----:B------:R-:W-:Y:S04]  /*7ea0*/  USHF.R.U32.HI UR4, URZ, UR46, UR4 ;  /* 0x0000002eff047299 */ /* 0x000fe80008011604 */
[----:B------:R-:W-:Y:S02]  /*7eb0*/  USEL UR36, UR35, UR4, !UP0 ;  /* 0x0000000423247287 */ /* 0x000fe4000c000000 */
[----:B------:R-:W-:Y:S02]  /*7ec0*/  UISETP.NE.AND UP0, UPT, UR47, 0x1, UPT ;  /* 0x000000012f00788c */ /* 0x000fe4000bf05270 */
[----:B------:R-:W-:Y:S07]  /*7ed0*/  UIMAD.WIDE.U32 UR4, UR36, UR52, URZ ;  /* 0x00000034240472a5 */ /* 0x000fee000f8e00ff */
[----:B------:R-:W-:Y:S02]  /*7ee0*/  UMOV UR4, UR5 ;  /* 0x0000000500047c82 */ /* 0x000fe40008000000 */
[----:B------:R-:W-:Y:S04]  /*7ef0*/  USHF.R.U32.HI UR4, URZ, UR53, UR4 ;  /* 0x00000035ff047299 */ /* 0x000fe80008011604 */
[----:B------:R-:W-:Y:S02]  /*7f00*/  USEL UR37, UR36, UR4, !UP0 ;  /* 0x0000000424257287 */ /* 0x000fe4000c000000 */
[----:B------:R-:W-:Y:S02]  /*7f10*/  UIADD3 UR4, UPT, UPT, -UR36, URZ, URZ ;  /* 0x000000ff24047290 */ /* 0x000fe4000fffe1ff */
[----:B------:R-:W-:Y:S02]  /*7f20*/  UIADD3 UR5, UPT, UPT, -UR37, URZ, URZ ;  /* 0x000000ff25057290 */ /* 0x000fe4000fffe1ff */
[----:B------:R-:W-:Y:S02]  /*7f30*/  UIMAD UR35, UR44, UR4, UR35 ;  /* 0x000000042c2372a4 */ /* 0x000fe4000f8e0223 */
[----:B------:R-:W-:Y:S01]  /*7f40*/  UIMAD UR36, UR47, UR5, UR36 ;  /* 0x000000052f2472a4 */ /* 0x000fe2000f8e0224 */
[----:B--2---:R-:W-:Y:S11]  /*7f50*/  @!P1 BRA `(.L_x_66) ;  /* 0x00000048003c9947 */ /* 0x004ff60003800000 */
.L_x_150:
[----:B------:R-:W-:Y:S01]  /*7f60*/  VOTEU.ALL UP0, P2 ;  /* 0x0000000000ff7886 */ /* 0x000fe20001000000 */
[----:B-1----:R-:W-:Y:S04]  /*7f70*/  @!P2 IADD3 R3, P1, PT, R12, 0x580, RZ ;  /* 0x000005800c03a810 */ /* 0x002fe80007f3e0ff */
[----:B------:R-:W-:Y:S01]  /*7f80*/  @!UP0 UPRMT UR4, URZ, 0x40, URZ ;  /* 0x00000040ff048896 */ /* 0x000fe200080000ff */
[----:B------:R-:W-:Y:S01]  /*7f90*/  @!P2 IMAD.X R2, RZ, RZ, R13, P1 ;  /* 0x000000ffff02a224 */ /* 0x000fe200008e060d */
[----:B------:R-:W-:Y:S01]  /*7fa0*/  @!P2 R2UR UR5, R3 ;  /* 0x000000000305a2ca */ /* 0x000fe200000e0000 */
[----:B------:R-:W-:Y:S02]  /*7fb0*/  @!UP0 UIADD3 UR32, UPT, UPT, UR31, 0x400, URZ ;  /* 0x000004001f208890 */ /* 0x000fe4000fffe0ff */
[----:B------:R-:W-:Y:S02]  /*7fc0*/  @!UP0 UPRMT UR6, UR4, 0x5410, URZ ;  /* 0x0000541004068896 */ /* 0x000fe400080000ff */
[----:B------:R-:W-:Y:S01]  /*7fd0*/  @!P2 R2UR UR4, R2 ;  /* 0x000000000204a2ca */ /* 0x000fe200000e0000 */
[----:B------:R-:W-:Y:S07]  /*7fe0*/  VOTEU.ALL UP0, P2 ;  /* 0x0000000000ff7886 */ /* 0x000fee0001000000 */
[----:B------:R-:W-:Y:S05]  /*7ff0*/  IMAD.U32 R2, RZ, RZ, UR5 ;  /* 0x00000005ff027e24 */ /* 0x000fea000f8e00ff */
[----:B------:R-:W-:Y:S01]  /*8000*/  IMAD.U32 R3, RZ, RZ, UR4 ;  /* 0x00000004ff037e24 */ /* 0x000fe2000f8e00ff */
[----:B------:R-:W-:Y:S01]  /*8010*/  @!P2 R2UR UR4, R2 ;  /* 0x000000000204a2ca */ /* 0x000fe200000e0000 */
[----:B------:R-:W-:Y:S03]  /*8020*/  @!P2 IMAD.MOV.U32 R2, RZ, RZ, 0x2000 ;  /* 0x00002000ff02a424 */ /* 0x000fe600078e00ff */
[----:B------:R-:W-:Y:S11]  /*8030*/  @!P2 R2UR UR5, R3 ;  /* 0x000000000305a2ca */ /* 0x000ff600000e0000 */
[----:B------:R-:W-:Y:S02]  /*8040*/  @!UPT UIADD3 URZ, UPT, UPT, URZ, URZ, URZ ;  /* 0x000000fffffff290 */ /* 0x000fe4000fffe0ff */
[----:B------:R1:W-:Y:S01]  /*8050*/  @!UP0 UTMALDG.4D.IM2COL [UR32], [UR4], UR6 ;  /* 0x00000020040083b4 */ /* 0x0003e20008058006 */
[----:B------:R1:W-:Y:S01]  /*8060*/  @!P2 SYNCS.ARRIVE.TRANS64.RED.A0TR RZ, [UR31+0x40], R2 ;  /* 0x00004002ffffa9a7 */ /* 0x0003e2000830041f */
[----:B------:R-:W-:Y:S01]  /*8070*/  SYNCS.ARRIVE.TRANS64.RED.A1T0 RZ, [UR61], RZ ;  /* 0x000000ffffff79a7 */ /* 0x000fe2000810043d */
[----:B------:R-:W2:Y:S02]  /*8080*/  SYNCS.PHASECHK.TRANS64.TRYWAIT P1, [UR31+0x68], R8 ;  /* 0x00006808ff0075a7 */ /* 0x000ea4000802111f */
[----:B-12---:R-:W-:Y:S05]  /*8090*/  @!P1 BRA `(.L_x_67) ;  /* 0x0000004800049947 */ /* 0x006fea0003800000 */
.L_x_152:
[----:B------:R-:W-:Y:S01]  /*80a0*/  VOTEU.ALL UP0, P2 ;  /* 0x0000000000ff7886 */ /* 0x000fe20001000000 */
[----:B------:R-:W-:Y:S01]  /*80b0*/  @!P2 IADD3 R3, P1, PT, R12, 0x580, RZ ;  /* 0x000005800c03a810 */ /* 0x000fe20007f3e0ff */
[----:B------:R-:W-:Y:S01]  /*80c0*/  UMOV UR27, UR35 ;  /* 0x00000023001b7c82 */ /* 0x000fe20008000000 */
[----:B------:R-:W-:Y:S01]  /*80d0*/  UMOV UR28, UR36 ;  /* 0x00000024001c7c82 */ /* 0x000fe20008000000 */
[----:B------:R-:W-:Y:S01]  /*80e0*/  UMOV UR29, UR37 ;  /* 0x00000025001d7c82 */ /* 0x000fe20008000000 */
[----:B------:R-:W-:Y:S01]  /*80f0*/  @!UP0 UPRMT UR4, URZ, 0x40, URZ ;  /* 0x00000040ff048896 */ /* 0x000fe200080000ff */
[----:B-1----:R-:W-:Y:S01]  /*8100*/  @!P2 IMAD.X R2, RZ, RZ, R13, P1 ;  /* 0x000000ffff02a224 */ /* 0x002fe200008e060d */
[----:B------:R-:W-:Y:S01]  /*8110*/  @!P2 R2UR UR5, R3 ;  /* 0x000000000305a2ca */ /* 0x000fe200000e0000 */
[----:B------:R-:W-:Y:S02]  /*8120*/  @!UP0 UIADD3 UR26, UPT, UPT, UR34, 0x20, URZ ;  /* 0x00000020221a8890 */ /* 0x000fe4000fffe0ff */
[----:B------:R-:W-:Y:S02]  /*8130*/  @!UP0 UPRMT UR6, UR4, 0x5410, URZ ;  /* 0x0000541004068896 */ /* 0x000fe400080000ff */
[----:B------:R-:W-:Y:S01]  /*8140*/  @!P2 R2UR UR4, R2 ;  /* 0x000000000204a2ca */ /* 0x000fe200000e0000 */
[----:B------:R-:W-:Y:S01]  /*8150*/  @!UP0 UIADD3 UR24, UPT, UPT, UR31, 0x2400, URZ ;  /* 0x000024001f188890 */ /* 0x000fe2000fffe0ff */
[----:B------:R-:W-:Y:S06]  /*8160*/  VOTEU.ALL UP0, P2 ;  /* 0x0000000000ff7886 */ /* 0x000fec0001000000 */
        /* <DEDUP_REMOVED lines=11> */
.L_x_154:
        /* <DEDUP_REMOVED lines=8> */
[----:B------:R-:W-:Y:S01]  /*82a0*/  @!UP0 UIADD3 UR18, UPT, UPT, UR34, 0x40, URZ ;  /* 0x0000004022128890 */ /* 0x000fe2000fffe0ff */
[----:B------:R-:W-:Y:S01]  /*82b0*/  @P0 SHF.R.U32.HI R4, RZ, 0x10, R5 ;  /* 0x00000010ff040819 */ /* 0x000fe20000011605 */
[----:B------:R-:W-:Y:S02]  /*82c0*/  @!UP0 UPRMT UR6, UR4, 0x5410, URZ ;  /* 0x0000541004068896 */ /* 0x000fe400080000ff */
[----:B------:R-:W-:Y:S01]  /*82d0*/  @!P2 R2UR UR4, R2 ;  /* 0x000000000204a2ca */ /* 0x000fe200000e0000 */
[----:B------:R-:W-:Y:S01]  /*82e0*/  @!UP0 UIADD3 UR16, UPT, UPT, UR31, 0x4400, URZ ;  /* 0x000044001f108890 */ /* 0x000fe2000fffe0ff */
[----:B------:R-:W-:Y:S01]  /*82f0*/  @P0 R2UR UR50, R4 ;  /* 0x00000000043202ca */ /* 0x000fe200000e0000 */
[----:B------:R-:W-:Y:S05]  /*8300*/  VOTEU.ALL UP0, P2 ;  /* 0x0000000000ff7886 */ /* 0x000fea0001000000 */
        /* <DEDUP_REMOVED lines=11> */
.L_x_156:
        /* <DEDUP_REMOVED lines=9> */
[----:B------:R-:W-:Y:S01]  /*8450*/  LOP3.LUT R10, R10, 0x1, RZ, 0x3c, !PT ;  /* 0x000000010a0a7812 */ /* 0x000fe200078e3cff */
[----:B------:R-:W-:Y:S01]  /*8460*/  @!UP0 UPRMT UR6, UR4, 0x5410, URZ ;  /* 0x0000541004068896 */ /* 0x000fe200080000ff */
[----:B------:R-:W-:Y:S01]  /*8470*/  LOP3.LUT R9, R9, 0x1, RZ, 0x3c, !PT ;  /* 0x0000000109097812 */ /* 0x000fe200078e3cff */
[----:B------:R-:W-:Y:S01]  /*8480*/  @!UP0 UIADD3 UR8, UPT, UPT, UR31, 0x6400, URZ ;  /* 0x000064001f088890 */ /* 0x000fe2000fffe0ff */
[----:B------:R-:W-:Y:S01]  /*8490*/  @!P2 R2UR UR4, R2 ;  /* 0x000000000204a2ca */ /* 0x000fe200000e0000 */
[----:B------:R-:W-:Y:S01]  /*84a0*/  @!UP0 UIADD3 UR9, UPT, UPT, UR31, 0x58, URZ ;  /* 0x000000581f098890 */ /* 0x000fe2000fffe0ff */
[----:B------:R-:W-:Y:S01]  /*84b0*/  VOTEU.ALL UP0, P2 ;  /* 0x0000000000ff7886 */ /* 0x000fe20001000000 */
[----:B------:R-:W-:Y:S02]  /*84c0*/  UIADD3 UR21, UPT, UPT, UR14, UR56, URZ ;  /* 0x000000380e157290 */ /* 0x000fe4000fffe0ff */
[----:B------:R-:W-:Y:S02]  /*84d0*/  UIADD3 UR49, UPT, UPT, UR15, UR55, URZ ;  /* 0x000000370f317290 */ /* 0x000fe4000fffe0ff */
[----:B------:R-:W-:Y:S01]  /*84e0*/  IMAD.U32 R2, RZ, RZ, UR5 ;  /* 0x00000005ff027e24 */ /* 0x000fe2000f8e00ff */
[----:B------:R-:W-:Y:S05]  /*84f0*/  UPLOP3.LUT UP4, UPT, UPT, UPT, UPT, 0x80, 0x8 ;  /* 0x000000000008789c */ /* 0x000fea0003f8f070 */
[----:B------:R-:W-:Y:S01]  /*8500*/  IMAD.U32 R3, RZ, RZ, UR4 ;  /* 0x00000004ff037e24 */ /* 0x000fe2000f8e00ff */
[----:B------:R-:W-:Y:S04]  /*8510*/  @!P2 R2UR UR4, R2 ;  /* 0x000000000204a2ca */ /* 0x000fe800000e0000 */
[----:B------:R-:W-:Y:S11]  /*8520*/  @!P2 R2UR UR5, R3 ;  /* 0x000000000305a2ca */ /* 0x000ff600000e0000 */
[----:B------:R-:W-:Y:S02]  /*8530*/  @!UPT UIADD3 URZ, UPT, UPT, URZ, URZ, URZ ;  /* 0x000000fffffff290 */ /* 0x000fe4000fffe0ff */
[----:B------:R1:W-:Y:S01]  /*8540*/  @!UP0 UTMALDG.4D.IM2COL [UR8], [UR4], UR6 ;  /* 0x00000008040083b4 */ /* 0x0003e20008058006 */
[----:B------:R1:W-:Y:S01]  /*8550*/  @!P2 SYNCS.ARRIVE.TRANS64.RED.A0TR RZ, [UR31+0x58], R0 ;  /* 0x00005800ffffa9a7 */ /* 0x0003e2000830041f */
[----:B------:R-:W-:Y:S01]  /*8560*/  SYNCS.ARRIVE.TRANS64.RED.A1T0 RZ, [UR58], RZ ;  /* 0x000000ffffff79a7 */ /* 0x000fe2000810043a */
[----:B------:R-:W-:Y:S05]  /*8570*/  BRA.U UP2, `(.L_x_70) ;  /* 0xfffffff102487547 */ /* 0x000fea000b83ffff */
[----:B------:R-:W-:-:S04]  /*8580*/  SHF.L.U32 R2, R10, 0x1f, RZ ;  /* 0x0000001f0a027819 */ /* 0x000fc800000006ff */
[----:B------:R-:W2:Y:S02]  /*8590*/  SYNCS.PHASECHK.TRANS64.TRYWAIT P0, [UR31+0x60], R2 ;  /* 0x00006002ff0075a7 */ /* 0x000ea4000800111f */
[----:B--2---:R-:W-:Y:S05]  /*85a0*/  @!P0 BRA `(.L_x_71) ;  /* 0x0000004400088947 */ /* 0x004fea0003800000 */
.L_x_158:
[----:B------:R-:W2:Y:S02]  /*85b0*/  SYNCS.PHASECHK.TRANS64.TRYWAIT P0, [UR31+0x68], R2 ;  /* 0x00006802ff0075a7 */ /* 0x000ea4000800111f */
[----:B--2---:R-:W-:Y:S05]  /*85c0*/  @!P0 BRA `(.L_x_72) ;  /* 0x0000004400188947 */ /* 0x004fea0003800000 */
.L_x_160:
[----:B------:R-:W2:Y:S02]  /*85d0*/  SYNCS.PHASECHK.TRANS64.TRYWAIT P0, [UR31+0x70], R2 ;  /* 0x00007002ff0075a7 */ /* 0x000ea4000800111f */
[----:B--2---:R-:W-:Y:S05]  /*85e0*/  @!P0 BRA `(.L_x_73) ;  /* 0x0000004400288947 */ /* 0x004fea0003800000 */
.L_x_162:
[----:B-1----:R-:W-:-:S07]  /*85f0*/  MOV R0, UR31 ;  /* 0x0000001f00007c02 */ /* 0x002fce0008000f00 */
.L_x_74:
[----:B-1----:R-:W-:-:S04]  /*8600*/  SHF.L.U32 R2, R10, 0x1f, RZ ;  /* 0x0000001f0a027819 */ /* 0x002fc800000006ff */
[----:B------:R1:W2:Y:S03]  /*8610*/  SYNCS.PHASECHK.TRANS64.TRYWAIT P0, [R0+URZ+0x78], R2 ;  /* 0x00007802000075a7 */ /* 0x0002a600080011ff */
[----:B--2---:R-:W-:Y:S05]  /*8620*/  @!P0 NANOSLEEP.SYNCS 0x989680 ;  /* 0x009896800000895d */ /* 0x004fea0003900000 */
[----:B------:R-:W2:Y:S02]  /*8630*/  @!P0 SYNCS.PHASECHK.TRANS64 P0, [R0+URZ+0x78], R2 ;  /* 0x00007802000085a7 */ /* 0x000ea400080010ff */
[----:B--2---:R-:W-:Y:S05]  /*8640*/  @P0 EXIT ;  /* 0x000000000000094d */ /* 0x004fea0003800000 */
[----:B------:R-:W-:Y:S05]  /*8650*/  BRA `(.L_x_74) ;  /* 0xfffffffc00e87947 */ /* 0x000fea000383ffff */
.L_x_59:
[----:B------:R-:W-:-:S06]  /*8660*/  UISETP.GE.AND UP0, UPT, UR18, 0x4, UPT ;  /* 0x000000041200788c */ /* 0x000fcc000bf06270 */
[----:B------:R-:W-:-:S13]  /*8670*/  PLOP3.LUT P0, PT, PT, PT, UP0, 0x80, 0x8 ;  /* 0x000000000008781c */ /* 0x000fda0003f0f008 */
[----:B-1----:R-:W-:Y:S05]  /*8680*/  @!P0 EXIT ;  /* 0x000000000000894d */ /* 0x002fea0003800000 */
[----:B------:R-:W1:Y:S08]  /*8690*/  S2UR UR4, SR_CgaCtaId ;  /* 0x00000000000479c3 */ /* 0x000e700000008800 */
[----:B------:R-:W-:Y:S01]  /*86a0*/  BAR.SYNC.DEFER_BLOCKING 0x6, 0xa0 ;  /* 0x0182800000007b1d */ /* 0x000fe20000010000 */
[C---:B------:R-:W-:Y:S01]  /*86b0*/  IMAD.SHL.U32 R3, R58.reuse, 0x20, RZ ;  /* 0x000000203a037824 */ /* 0x040fe200078e00ff */
[C---:B------:R-:W-:Y:S01]  /*86c0*/  R2P PR, R58.reuse, 0x6 ;  /* 0x000000063a007804 */ /* 0x040fe20000000000 */
[----:B------:R-:W-:-:S02]  /*86d0*/  IMAD.SHL.U32 R0, R58, 0x10, RZ ;  /* 0x000000103a007824 */ /* 0x000fc400078e00ff */
[----:B------:R-:W-:Y:S02]  /*86e0*/  HFMA2 R56, -RZ, RZ, 0, 5.9604644775390625e-08 ;  /* 0x00000001ff387431 */ /* 0x000fe400000001ff */
[C---:B------:R-:W-:Y:S01]  /*86f0*/  IMAD.SHL.U32 R57, R58.reuse, 0x4, RZ ;  /* 0x000000043a397824 */ /* 0x040fe200078e00ff */
[----:B------:R-:W-:Y:S01]  /*8700*/  UMOV UR45, 0x400 ;  /* 0x00000400002d7882 */ /* 0x000fe20000000000 */
[C---:B------:R-:W-:Y:S01]  /*8710*/  LOP3.LUT R6, R3.reuse, 0xe0, RZ, 0xc0, !PT ;  /* 0x000000e003067812 */ /* 0x040fe200078ec0ff */
[----:B------:R-:W2:Y:S01]  /*8720*/  LDC.64 R50, c[0x0][0x8b0] ;  /* 0x00022c00ff327b82 */ /* 0x000ea20000000a00 */
[----:B------:R-:W-:Y:S01]  /*8730*/  LOP3.LUT R3, R3, 0x100, RZ, 0xc0, !PT ;  /* 0x0000010003037812 */ /* 0x000fe200078ec0ff */
[----:B------:R-:W-:Y:S01]  /*8740*/  IMAD.U32 R23, R58, 0x10000, RZ ;  /* 0x000100003a177824 */ /* 0x000fe200078e00ff */
[----:B------:R-:W-:Y:S01]  /*8750*/  LOP3.LUT R57, R6, 0x1c, R57, 0xf8, !PT ;  /* 0x0000001c06397812 */ /* 0x000fe200078ef839 */
[----:B------:R-:W-:Y:S01]  /*8760*/  IMAD.MOV.U32 R71, RZ, RZ, 0x10 ;  /* 0x00000010ff477424 */ /* 0x000fe200078e00ff */
[----:B------:R-:W-:Y:S01]  /*8770*/  LOP3.LUT R0, R3, 0x600, R0, 0xf8, !PT ;  /* 0x0000060003007812 */ /* 0x000fe200078ef800 */
[----:B------:R-:W-:Y:S01]  /*8780*/  IMAD.MOV.U32 R70, RZ, RZ, 0x20 ;  /* 0x00000020ff467424 */ /* 0x000fe200078e00ff */
[----:B------:R-:W-:Y:S01]  /*8790*/  SHF.R.U32.HI R6, RZ, 0x2, R58 ;  /* 0x00000002ff067819 */ /* 0x000fe2000001163a */
[----:B------:R-:W3:Y:S01]  /*87a0*/  LDC.64 R48, c[0x0][0x8a8] ;  /* 0x00022a00ff307b82 */ /* 0x000ee20000000a00 */
[----:B------:R-:W-:Y:S01]  /*87b0*/  LOP3.LUT R58, R58, 0x60, RZ, 0xc0, !PT ;  /* 0x000000603a3a7812 */ /* 0x000fe200078ec0ff */
[----:B------:R-:W-:Y:S01]  /*87c0*/  IMAD.MOV.U32 R22, RZ, RZ, RZ ;  /* 0x000000ffff167224 */ /* 0x000fe200078e00ff */
[----:B------:R-:W-:-:S02]  /*87d0*/  LOP3.LUT R57, R57, 0x4, R6, 0x78, !PT ;  /* 0x0000000439397812 */ /* 0x000fc400078e7806 */
[----:B------:R-:W-:Y:S02]  /*87e0*/  CS2R R54, SRZ ;  /* 0x0000000000367805 */ /* 0x000fe4000001ff00 */
[----:B------:R-:W-:Y:S01]  /*87f0*/  LOP3.LUT R23, R23, 0x600000, RZ, 0xc0, !PT ;  /* 0x0060000017177812 */ /* 0x000fe200078ec0ff */
[----:B------:R-:W4:Y:S01]  /*8800*/  LDCU UR60, c[0x0][0x370] ;  /* 0x00006e00ff3c77ac */ /* 0x000f220008000800 */
[----:B------:R-:W-:Y:S02]  /*8810*/  LOP3.LUT R57, R0, R57, RZ, 0xfc, !PT ;  /* 0x0000003900397212 */ /* 0x000fe400078efcff */
[----:B------:R-:W-:Y:S01]  /*8820*/  SEL R71, R71, 0xfffffff0, !P2 ;  /* 0xfffffff047477807 */ /* 0x000fe20005000000 */
[----:B-1----:R-:W-:Y:S01]  /*8830*/  ULEA UR45, UR4, UR45, 0x18 ;  /* 0x0000002d042d7291 */ /* 0x002fe2000f8ec0ff */
[----:B------:R-:W-:Y:S01]  /*8840*/  SEL R70, R70, 0xffffffe0, !P1 ;  /* 0xffffffe046467807 */ /* 0x000fe20004800000 */
[----:B------:R-:W1:Y:S01]  /*8850*/  LDCU.64 UR4, c[0x0][0x890] ;  /* 0x00011200ff0477ac */ /* 0x000e620008000a00 */
[----:B------:R-:W2:Y:S06]  /*8860*/  LDCU UR39, c[0x0][0xb0c] ;  /* 0x00016180ff2777ac */ /* 0x000eac0008000800 */
[----:B------:R-:W4:Y:S01]  /*8870*/  LDS R2, [UR45+0xe0] ;  /* 0x0000e02dff027984 */ /* 0x000f220008000800 */
[----:B------:R-:W2:Y:S01]  /*8880*/  LDCU UR38, c[0x0][0xb30] ;  /* 0x00016600ff2677ac */ /* 0x000ea20008000800 */
[----:B------:R-:W2:Y:S01]  /*8890*/  LDCU.64 UR52, c[0x0][0x888] ;  /* 0x00011100ff3477ac */ /* 0x000ea20008000a00 */
[----:B------:R-:W2:Y:S01]  /*88a0*/  LDCU.64 UR46, c[0x0][0xb28] ;  /* 0x00016500ff2e77ac */ /* 0x000ea20008000a00 */
[----:B-1----:R-:W-:-:S02]  /*88b0*/  IMAD.U32 R62, RZ, RZ, UR4 ;  /* 0x00000004ff3e7e24 */ /* 0x002fc4000f8e00ff */
[----:B------:R-:W-:Y:S01]  /*88c0*/  IMAD.U32 R61, RZ, RZ, UR5 ;  /* 0x00000005ff3d7e24 */ /* 0x000fe2000f8e00ff */
[----:B------:R-:W1:Y:S01]  /*88d0*/  LDCU.64 UR4, c[0x0][0xa90] ;  /* 0x00015200ff0477ac */ /* 0x000e620008000a00 */
[----:B------:R-:W2:Y:S01]  /*88e0*/  LDCU.128 UR56, c[0x0][0xb10] ;  /* 0x00016200ff3877ac */ /* 0x000ea20008000c00 */
[----:B------:R-:W2:Y:S01]  /*88f0*/  LDCU UR55, c[0x0][0x374] ;  /* 0x00006e80ff3777ac */ /* 0x000ea20008000800 */
[----:B------:R-:W-:Y:S01]  /*8900*/  UMOV UR51, URZ ;  /* 0x000000ff00337c82 */ /* 0x000fe20008000000 */
[----:B------:R-:W-:Y:S01]  /*8910*/  UMOV UR48, URZ ;  /* 0x000000ff00307c82 */ /* 0x000fe20008000000 */
[----:B-1----:R-:W-:Y:S01]  /*8920*/  MOV R64, UR4 ;  /* 0x0000000400407c02 */ /* 0x002fe20008000f00 */
[----:B------:R-:W-:Y:S01]  /*8930*/  IMAD.U32 R63, RZ, RZ, UR5 ;  /* 0x00000005ff3f7e24 */ /* 0x000fe2000f8e00ff */
[----:B------:R-:W1:Y:S01]  /*8940*/  LDCU.128 UR4, c[0x0][0xa80] ;  /* 0x00015000ff0477ac */ /* 0x000e620008000c00 */
[C---:B----4-:R-:W-:Y:S01]  /*8950*/  VIADD R3, R2.reuse, 0x80 ;  /* 0x0000008002037836 */ /* 0x050fe20000000000 */
[----:B------:R-:W-:-:S04]  /*8960*/  LOP3.LUT R2, R2, 0xffff, RZ, 0xc0, !PT ;  /* 0x0000ffff02027812 */ /* 0x000fc800078ec0ff */
[----:B------:R-:W-:-:S05]  /*8970*/  LOP3.LUT R3, R3, 0xffff, RZ, 0xc0, !PT ;  /* 0x0000ffff03037812 */ /* 0x000fca00078ec0ff */
[----:B------:R4:W-:Y:S01]  /*8980*/  STL.64 [R1], R2 ;  /* 0x0000000201007387 */ /* 0x0009e20000100a00 */
[----:B-1----:R-:W-:Y:S01]  /*8990*/  IMAD.U32 R68, RZ, RZ, UR4 ;  /* 0x00000004ff447e24 */ /* 0x002fe2000f8e00ff */
[----:B------:R-:W-:Y:S01]  /*89a0*/  UIADD3 UR4, UPT, UPT, UR45, 0x400, URZ ;  /* 0x000004002d047890 */ /* 0x000fe2000fffe0ff */
[----:B------:R-:W-:Y:S01]  /*89b0*/  IMAD.U32 R67, RZ, RZ, UR5 ;  /* 0x00000005ff437e24 */ /* 0x000fe2000f8e00ff */
[----:B------:R-:W-:Y:S01]  /*89c0*/  MOV R66, UR6 ;  /* 0x0000000600427c02 */ /* 0x000fe20008000f00 */
[----:B------:R-:W-:-:S03]  /*89d0*/  IMAD.U32 R65, RZ, RZ, UR7 ;  /* 0x00000007ff417e24 */ /* 0x000fc6000f8e00ff */
[----:B--23--:R-:W-:-:S07]  /*89e0*/  IMAD.U32 R69, RZ, RZ, UR4 ;  /* 0x00000004ff457e24 */ /* 0x00cfce000f8e00ff */
.L_x_118:
[----:B----4-:R-:W-:Y:S04]  /*89f0*/  SHF.L.U32 R2, R54, 0x1f, RZ ;  /* 0x0000001f36027819 */ /* 0x010fe800000006ff */
[----:B-1----:R-:W1:Y:S02]  /*8a00*/  SYNCS.PHASECHK.TRANS64.TRYWAIT P0, [UR45+0x90], R2 ;  /* 0x00009002ff0075a7 */ /* 0x002e64000800112d */
[----:B-1----:R-:W-:Y:S05]  /*8a10*/  @!P0 BRA `(.L_x_75) ;  /* 0x0000004000348947 */ /* 0x002fea0003800000 */
.L_x_164:
[----:B------:R-:W2:Y:S01]  /*8a20*/  LDS.128 R4, [UR45+0xd0] ;  /* 0x0000d02dff047984 */ /* 0x000ea20008000c00 */
[----:B------:R-:W-:Y:S01]  /*8a30*/  UIADD3 UR4, UPT, UPT, UR45, 0x98, URZ ;  /* 0x000000982d047890 */ /* 0x000fe2000fffe0ff */
[----:B-1----:R-:W-:Y:S01]  /*8a40*/  IMAD R2, R22, 0x4, R1 ;  /* 0x0000000416027824 */ /* 0x002fe200078e0201 */
[----:B------:R-:W-:Y:S01]  /*8a50*/  UISETP.GE.AND UP0, UPT, UR54, 0x1, UPT ;  /* 0x000000013600788c */ /* 0x000fe2000bf06270 */
[----:B------:R-:W-:Y:S01]  /*8a60*/  @!PT LDS RZ, [RZ] ;  /* 0x00000000fffff984 */ /* 0x000fe20000000800 */
[----:B------:R-:W-:Y:S01]  /*8a70*/  @!PT LDS RZ, [RZ] ;  /* 0x00000000fffff984 */ /* 0x000fe20000000800 */
[----:B------:R-:W-:Y:S01]  /*8a80*/  @!PT LDS RZ, [RZ] ;  /* 0x00000000fffff984 */ /* 0x000fe20000000800 */
[----:B------:R-:W-:Y:S01]  /*8a90*/  @!PT LDS RZ, [RZ] ;  /* 0x00000000fffff984 */ /* 0x000fe20000000800 */
[----:B------:R1:W-:Y:S06]  /*8aa0*/  MEMBAR.ALL.CTA ;  /* 0x0000000000007992 */ /* 0x0003ec0000008000 */
[----:B-1----:R-:W1:Y:S01]  /*8ab0*/  FENCE.VIEW.ASYNC.S ;  /* 0x00000000000073c6 */ /* 0x002e620000000000 */
[----:B------:R-:W-:Y:S09]  /*8ac0*/  UPRMT UR4, URZ, 0x654, UR4 ;  /* 0x00000654ff047896 */ /* 0x000ff20008000004 */
[----:B-1----:R-:W-:Y:S01]  /*8ad0*/  SYNCS.ARRIVE.TRANS64.RED.A1T0 RZ, [UR4], RZ ;  /* 0x000000ffffff79a7 */ /* 0x002fe20008100404 */
[----:B------:R-:W5:Y:S01]  /*8ae0*/  LDL R2, [R2] ;  /* 0x0000000002027983 */ /* 0x000f620000100800 */
[----:B--2---:R-:W-:Y:S11]  /*8af0*/  LOP3.LUT P0, RZ, R6, 0x1, RZ, 0xc0, !PT ;  /* 0x0000000106ff7812 */ /* 0x004ff6000780c0ff */
[----:B------:R-:W-:Y:S02]  /*8b00*/  @!UPT UIADD3 URZ, UPT, UPT, URZ, URZ, URZ ;  /* 0x000000fffffff290 */ /* 0x000fe4000fffe0ff */
[----:B------:R-:W-:Y:S01]  /*8b10*/  VOTEU.ANY UP1, P0 ;  /* 0x0000000000ff7886 */ /* 0x000fe20000020100 */
[----:B------:R-:W-:Y:S01]  /*8b20*/  PLOP3.LUT P0, PT, PT, PT, UP1, 0x80, 0x8 ;  /* 0x000000000008781c */ /* 0x000fe20003f0f018 */
[----:B------:R-:W-:Y:S11]  /*8b30*/  UP2UR UR61, UPR, URZ, 0x2 ;  /* 0x00000002ff3d7883 */ /* 0x000ff60008000000 */
[----:B------:R-:W-:Y:S01]  /*8b40*/  @!UPT UIADD3 URZ, UPT, UPT, URZ, URZ, URZ ;  /* 0x000000fffffff290 */ /* 0x000fe2000fffe0ff */
[----:B------:R-:W-:Y:S02]  /*8b50*/  @P0 MOV R3, R4 ;  /* 0x0000000400030202 */ /* 0x000fe40000000f00 */
[----:B------:R-:W-:Y:S02]  /*8b60*/  @P0 LOP3.LUT R0, R5, 0xffff, RZ, 0xc0, !PT ;  /* 0x0000ffff05000812 */ /* 0x000fe400078ec0ff */
[----:B------:R-:W-:Y:S02]  /*8b70*/  @P0 R2UR UR5, R3 ;  /* 0x00000000030502ca */ /* 0x000fe400000e0000 */
[----:B------:R-:W-:Y:S11]  /*8b80*/  @P0 R2UR UR4, R0 ;  /* 0x00000000000402ca */ /* 0x000ff600000e0000 */
[----:B------:R-:W-:Y:S02]  /*8b90*/  @UP1 UMOV UR37, UR5 ;  /* 0x0000000500251c82 */ /* 0x000fe40008000000 */
[----:B------:R-:W-:Y:S01]  /*8ba0*/  @UP1 UMOV UR36, UR4 ;  /* 0x0000000400241c82 */ /* 0x000fe20008000000 */
[----:B------:R-:W-:Y:S05]  /*8bb0*/  BRA.U !UP0, `(.L_x_76) ;  /* 0x0000000108cc7547 */ /* 0x000fea000b800000 */
[----:B------:R-:W1:Y:S01]  /*8bc0*/  LDCU UR9, c[0x0][0xb20] ;  /* 0x00016400ff0977ac */ /* 0x000e620008000800 */
[----:B------:R-:W-:Y:S02]  /*8bd0*/  UIMAD.WIDE.U32 UR4, UR55, UR59, URZ ;  /* 0x0000003b370472a5 */ /* 0x000fe4000f8e00ff */
[----:B------:R-:W-:Y:S02]  /*8be0*/  UIMAD.WIDE.U32 UR6, UR60, UR56, URZ ;  /* 0x000000383c0672a5 */ /* 0x000fe4000f8e00ff */
[----:B------:R-:W-:Y:S02]  /*8bf0*/  UIMAD.WIDE.U32 UR10, UR36, UR59, URZ ;  /* 0x0000003b240a72a5 */ /* 0x000fe4000f8e00ff */
[----:B------:R-:W-:Y:S02]  /*8c00*/  UISETP.NE.AND UP0, UPT, UR58, 0x1, UPT ;  /* 0x000000013a00788c */ /* 0x000fe4000bf05270 */
[----:B------:R-:W-:Y:S02]  /*8c10*/  UISETP.NE.AND UP1, UPT, UR39, 0x1, UPT ;  /* 0x000000012700788c */ /* 0x000fe4000bf25270 */
[----:B------:R-:W-:Y:S02]  /*8c20*/  UISETP.NE.AND UP2, UPT, UR54, 0x1, UPT ;  /* 0x000000013600788c */ /* 0x000fe4000bf45270 */
[----:B------:R-:W-:Y:S01]  /*8c30*/  UIMAD.WIDE.U32 UR12, UR37, UR56, URZ ;  /* 0x00000038250c72a5 */ /* 0x000fe2000f8e00ff */
[----:B------:R-:W-:Y:S01]  /*8c40*/  UMOV UR4, UR5 ;  /* 0x0000000500047c82 */ /* 0x000fe20008000000 */
[----:B------:R-:W-:Y:S01]  /*8c50*/  UMOV UR6, UR11 ;  /* 0x0000000b00067c82 */ /* 0x000fe20008000000 */
[----:B-1----:R-:W-:Y:S03]  /*8c60*/  USHF.R.U32.HI UR8, URZ, UR9, UR4 ;  /* 0x00000009ff087299 */ /* 0x002fe60008011604 */
[----:B------:R-:W-:Y:S02]  /*8c70*/  UMOV UR4, UR7 ;  /* 0x0000000700047c82 */ /* 0x000fe40008000000 */
[----:B------:R-:W-:Y:S02]  /*8c80*/  USHF.R.U32.HI UR5, URZ, UR57, UR4 ;  /* 0x00000039ff057299 */ /* 0x000fe40008011604 */
[----:B------:R-:W-:Y:S02]  /*8c90*/  USEL UR4, UR55, UR8, !UP0 ;  /* 0x0000000837047287 */ /* 0x000fe4000c000000 */
[----:B------:R-:W-:Y:S02]  /*8ca0*/  USHF.R.U32.HI UR8, URZ, UR9, UR6 ;  /* 0x00000009ff087299 */ /* 0x000fe40008011606 */
[----:B------:R-:W-:Y:S02]  /*8cb0*/  UIMAD.WIDE.U32 UR6, UR4, UR46, URZ ;  /* 0x0000002e040672a5 */ /* 0x000fe4000f8e00ff */
[----:B------:R-:W-:Y:S02]  /*8cc0*/  USEL UR9, UR60, UR5, !UP1 ;  /* 0x000000053c097287 */ /* 0x000fe4000c800000 */
[----:B------:R-:W-:Y:S02]  /*8cd0*/  USEL UR8, UR36, UR8, !UP0 ;  /* 0x0000000824087287 */ /* 0x000fe4000c000000 */
[----:B------:R-:W-:Y:S01]  /*8ce0*/  UIMAD.WIDE.U32 UR10, UR9, UR46, URZ ;  /* 0x0000002e090a72a5 */ /* 0x000fe2000f8e00ff */
[----:B------:R-:W-:Y:S01]  /*8cf0*/  UMOV UR6, UR7 ;  /* 0x0000000700067c82 */ /* 0x000fe20008000000 */
[----:B------:R-:W-:Y:S01]  /*8d00*/  UMOV UR5, UR13 ;  /* 0x0000000d00057c82 */ /* 0x000fe20008000000 */
[----:B------:R-:W-:Y:S02]  /*8d10*/  @UP2 USHF.R.U32.HI UR4, URZ, UR47, UR6 ;  /* 0x0000002fff042299 */ /* 0x000fe40008011606 */
[----:B------:R-:W-:Y:S02]  /*8d20*/  USHF.R.U32.HI UR5, URZ, UR57, UR5 ;  /* 0x00000039ff057299 */ /* 0x000fe40008011605 */
[----:B------:R-:W-:Y:S02]  /*8d30*/  UIMAD UR4, UR54, UR4, URZ ;  /* 0x00000004360472a4 */ /* 0x000fe4000f8e02ff */
[----:B------:R-:W-:Y:S02]  /*8d40*/  USEL UR5, UR37, UR5, !UP1 ;  /* 0x0000000525057287 */ /* 0x000fe4000c800000 */
[----:B------:R-:W-:Y:S01]  /*8d50*/  UISETP.GE.AND UP0, UPT, UR8, UR4, UPT ;  /* 0x000000040800728c */ /* 0x000fe2000bf06270 */
[----:B------:R-:W-:Y:S01]  /*8d60*/  UMOV UR6, UR11 ;  /* 0x0000000b00067c82 */ /* 0x000fe20008000000 */
[----:B------:R-:W-:Y:S02]  /*8d70*/  UIMAD.WIDE.U32 UR10, UR8, UR46, URZ ;  /* 0x0000002e080a72a5 */ /* 0x000fe4000f8e00ff */
[----:B------:R-:W-:Y:S04]  /*8d80*/  @UP2 USHF.R.U32.HI UR9, URZ, UR47, UR6 ;  /* 0x0000002fff092299 */ /* 0x000fe80008011606 */
[----:B------:R-:W-:Y:S01]  /*8d90*/  UIMAD UR6, UR54, UR9, URZ ;  /* 0x00000009360672a4 */ /* 0x000fe2000f8e02ff */
[----:B------:R-:W-:Y:S03]  /*8da0*/  UMOV UR4, UR11 ;  /* 0x0000000b00047c82 */ /* 0x000fe60008000000 */
[----:B------:R-:W-:Y:S02]  /*8db0*/  UISETP.GE.OR UP0, UPT, UR5, UR6, UP0 ;  /* 0x000000060500728c */ /* 0x000fe40008706670 */
[----:B------:R-:W-:Y:S02]  /*8dc0*/  USHF.R.U32.HI UR4, URZ, UR47, UR4 ;  /* 0x0000002fff047299 */ /* 0x000fe40008011604 */
[----:B------:R-:W-:Y:S02]  /*8dd0*/  UIMAD.WIDE.U32 UR6, UR5, UR46, URZ ;  /* 0x0000002e050672a5 */ /* 0x000fe4000f8e00ff */
[----:B------:R-:W-:Y:S02]  /*8de0*/  USEL UR11, UR8, UR4, !UP2 ;  /* 0x00000004080b7287 */ /* 0x000fe4000d000000 */
[----:B------:R-:W-:Y:S02]  /*8df0*/  UIADD3 UR6, UPT, UPT, -UR5, URZ, URZ ;  /* 0x000000ff05067290 */ /* 0x000fe4000fffe1ff */
[----:B------:R-:W-:Y:S02]  /*8e00*/  UIADD3 UR10, UPT, UPT, -UR11, URZ, URZ ;  /* 0x000000ff0b0a7290 */ /* 0x000fe4000fffe1ff */
[----:B------:R-:W-:Y:S02]  /*8e10*/  UIMAD UR6, UR39, UR6, UR37 ;  /* 0x00000006270672a4 */ /* 0x000fe4000f8e0225 */
[----:B------:R-:W-:Y:S01]  /*8e20*/  UIMAD UR10, UR54, UR10, UR8 ;  /* 0x0000000a360a72a4 */ /* 0x000fe2000f8e0208 */
[----:B------:R-:W-:Y:S01]  /*8e30*/  @!UP0 UMOV UR4, UR7 ;  /* 0x0000000700048c82 */ /* 0x000fe20008000000 */
[----:B------:R-:W-:Y:S02]  /*8e40*/  UIADD3 UR7, UPT, UPT, -UR8, URZ, URZ ;  /* 0x000000ff08077290 */ /* 0x000fe4000fffe1ff */
[----:B------:R-:W-:Y:S04]  /*8e50*/  @!UP0 USHF.R.U32.HI UR4, URZ, UR47, UR4 ;  /* 0x0000002fff048299 */ /* 0x000fe80008011604 */
[----:B------:R-:W-:Y:S04]  /*8e60*/  @!UP0 USEL UR4, UR5, UR4, !UP2 ;  /* 0x0000000405048287 */ /* 0x000fe8000d000000 */
[----:B------:R-:W-:Y:S02]  /*8e70*/  @!UP0 UIMAD UR9, UR9, UR10, UR4 ;  /* 0x0000000a090982a4 */ /* 0x000fe4000f8e0204 */
[----:B------:R-:W-:Y:S02]  /*8e80*/  @!UP0 UIADD3 UR10, UPT, UPT, UR11, -UR4, URZ ;  /* 0x800000040b0a8290 */ /* 0x000fe4000fffe0ff */
[----:B------:R-:W-:Y:S02]  /*8e90*/  UIMAD UR4, UR58, UR7, UR36 ;  /* 0x000000073a0472a4 */ /* 0x000fe4000f8e0224 */
[----:B------:R-:W-:Y:S03]  /*8ea0*/  @!UP0 UIMAD UR8, UR10, UR54, UR5 ;  /* 0x000000360a0882a4 */ /* 0x000fe6000f8e0205 */
[----:B------:R-:W-:Y:S02]  /*8eb0*/  @!UP0 UMOV UR5, UR9 ;  /* 0x0000000900058c82 */ /* 0x000fe40008000000 */
[----:B------:R-:W-:Y:S02]  /*8ec0*/  UIMAD UR37, UR5, UR39, UR6 ;  /* 0x00000027052572a4 */ /* 0x000fe4000f8e0206 */
[----:B------:R-:W-:Y:S11]  /*8ed0*/  UIMAD UR36, UR8, UR58, UR4 ;  /* 0x0000003a082472a4 */ /* 0x000ff6000f8e0204 */
[----:B------:R-:W-:Y:S01]  /*8ee0*/  @!UPT UIADD3 URZ, UPT, UPT, URZ, URZ, URZ ;  /* 0x000000fffffff290 */ /* 0x000fe2000fffe0ff */
.L_x_76:
[----:B------:R-:W-:Y:S01]  /*8ef0*/  UISETP.NE.AND UP0, UPT, UR38, 0x1, UPT ;  /* 0x000000012600788c */ /* 0x000fe2000bf05270 */
[----:B------:R-:W-:Y:S01]  /*8f00*/  @P0 SHF.R.U32.HI R4, RZ, 0x10, R5 ;  /* 0x00000010ff040819 */ /* 0x000fe20000011605 */
[----:B------:R-:W-:Y:S01]  /*8f10*/  USHF.L.U32 UR41, UR21, 0x7, URZ ;  /* 0x0000000715297899 */ /* 0x000fe200080006ff */
[----:B------:R-:W-:Y:S02]  /*8f20*/  BSSY.RECONVERGENT B6, `(.L_x_77) ;  /* 0x0000034000067945 */ /* 0x000fe40003800200 */
[----:B------:R-:W-:Y:S02]  /*8f30*/  @P0 R2UR UR62, R4 ;  /* 0x00000000043e02ca */ /* 0x000fe400000e0000 */
[----:B------:R-:W-:Y:S04]  /*8f40*/  LOP3.LUT P0, RZ, R69, 0x3f0, RZ, 0xc0, !PT ;  /* 0x000003f045ff7812 */ /* 0x000fe8000780c0ff */
[----:B------:R-:W1:Y:S01]  /*8f50*/  @!UP0 LDCU.128 UR12, c[0x0][0xb10] ;  /* 0x00016200ff0c87ac */ /* 0x000e620008000c00 */
[----:B------:R-:W2:Y:S01]  /*8f60*/  @!UP0 LDCU UR5, c[0x0][0xb0c] ;  /* 0x00016180ff0587ac */ /* 0x000ea20008000800 */
[----:B------:R-:W3:Y:S01]  /*8f70*/  @!UP0 LDCU UR10, c[0x0][0xb20] ;  /* 0x00016400ff0a87ac */ /* 0x000ee20008000800 */
[----:B-1----:R-:W-:Y:S02]  /*8f80*/  UIMAD.WIDE.U32 UR8, UR37, UR12, URZ ;  /* 0x0000000c250872a5 */ /* 0x002fe4000f8e00ff */
[----:B------:R-:W-:Y:S02]  /*8f90*/  UIMAD.WIDE.U32 UR6, UR36, UR15, URZ ;  /* 0x0000000f240672a5 */ /* 0x000fe4000f8e00ff */
[----:B------:R-:W-:Y:S03]  /*8fa0*/  @!UP0 UISETP.NE.AND UP1, UPT, UR14, 0x1, UPT ;  /* 0x000000010e00888c */ /* 0x000fe6000bf25270 */
[----:B------:R-:W-:Y:S01]  /*8fb0*/  @!UP0 UMOV UR4, UR9 ;  /* 0x0000000900048c82 */ /* 0x000fe20008000000 */
[----:B--2---:R-:W-:Y:S02]  /*8fc0*/  @!UP0 UISETP.NE.AND UP2, UPT, UR5, 0x1, UPT ;  /* 0x000000010500888c */ /* 0x004fe4000bf45270 */
[----:B------:R-:W-:Y:S01]  /*8fd0*/  @!UP0 USHF.R.U32.HI UR4, URZ, UR13, UR4 ;  /* 0x0000000dff048299 */ /* 0x000fe20008011604 */
[----:B------:R-:W-:Y:S02]  /*8fe0*/  @!UP0 UMOV UR6, UR7 ;  /* 0x0000000700068c82 */ /* 0x000fe40008000000 */
[----:B---3--:R-:W-:Y:S02]  /*8ff0*/  @!UP0 USHF.R.U32.HI UR6, URZ, UR10, UR6 ;  /* 0x0000000aff068299 */ /* 0x008fe40008011606 */
[----:B------:R-:W-:Y:S02]  /*9000*/  @!UP0 USEL UR7, UR37, UR4, !UP2 ;  /* 0x0000000425078287 */ /* 0x000fe4000d000000 */
[----:B------:R-:W-:Y:S04]  /*9010*/  @!UP0 USEL UR6, UR36, UR6, !UP1 ;  /* 0x0000000624068287 */ /* 0x000fe8000c800000 */
[----:B------:R-:W-:Y:S02]  /*9020*/  @!UP0 UIADD3 UR4, UPT, UPT, -UR7, UR6, URZ ;  /* 0x0000000607048290 */ /* 0x000fe4000fffe1ff */
[----:B------:R-:W-:Y:S02]  /*9030*/  @!UP0 UIADD3 UR6, UPT, UPT, UR7, -UR6, URZ ;  /* 0x8000000607068290 */ /* 0x000fe4000fffe0ff */
[----:B------:R-:W-:Y:S02]  /*9040*/  @!UP0 UIMAD UR37, UR4, UR5, UR37 ;  /* 0x00000005042582a4 */ /* 0x000fe4000f8e0225 */
[----:B------:R-:W-:Y:S01]  /*9050*/  @!UP0 UIMAD UR36, UR6, UR14, UR36 ;  /* 0x0000000e062482a4 */ /* 0x000fe2000f8e0224 */
[----:B------:R-:W-:Y:S11]  /*9060*/  @!P0 BRA `(.L_x_78) ;  /* 0x00000000007c8947 */ /* 0x000ff60003800000 */
[----:B------:R-:W1:Y:S01]  /*9070*/  LDCU.64 UR8, c[0x4][0x80] ;  /* 0x01001000ff0877ac */ /* 0x000e620008000a00 */
[----:B------:R-:W-:Y:S01]  /*9080*/  MOV R16, 0x0 ;  /* 0x0000000000107802 */ /* 0x000fe20000000f00 */
[----:B------:R-:W-:Y:S02]  /*9090*/  HFMA2 R12, -RZ, RZ, 0, 5.9604644775390625e-08 ;  /* 0x00000001ff0c7431 */ /* 0x000fe400000001ff */
[----:B------:R-:W-:Y:S01]  /*90a0*/  IMAD.MOV.U32 R8, RZ, RZ, 0x70 ;  /* 0x00000070ff087424 */ /* 0x000fe200078e00ff */
[----:B------:R2:W3:Y:S01]  /*90b0*/  LDC.64 R14, c[0x4][R16] ;  /* 0x01000000100e7b82 */ /* 0x0004e20000000a00 */
[----:B------:R-:W4:Y:S01]  /*90c0*/  LDCU.64 UR6, c[0x4][0x88] ;  /* 0x01001100ff0677ac */ /* 0x000f220008000a00 */
[----:B------:R-:W-:Y:S01]  /*90d0*/  IMAD.MOV.U32 R13, RZ, RZ, RZ ;  /* 0x000000ffff0d7224 */ /* 0x000fe200078e00ff */
[----:B------:R-:W2:Y:S01]  /*90e0*/  LDCU.64 UR4, c[0x4][0x8] ;  /* 0x01000100ff0477ac */ /* 0x000ea20008000a00 */
[----:B-1----:R-:W-:Y:S01]  /*90f0*/  MOV R5, UR9 ;  /* 0x0000000900057c02 */ /* 0x002fe20008000f00 */
[----:B------:R-:W-:Y:S01]  /*9100*/  IMAD.U32 R4, RZ, RZ, UR8 ;  /* 0x00000008ff047e24 */ /* 0x000fe2000f8e00ff */
[----:B----4-:R-:W-:Y:S01]  /*9110*/  MOV R7, UR7 ;  /* 0x0000000700077c02 */ /* 0x010fe20008000f00 */
[----:B------:R-:W-:Y:S01]  /*9120*/  IMAD.U32 R6, RZ, RZ, UR6 ;  /* 0x00000006ff067e24 */ /* 0x000fe2000f8e00ff */
[----:B--2---:R-:W-:Y:S01]  /*9130*/  MOV R11, UR5 ;  /* 0x00000005000b7c02 */ /* 0x004fe20008000f00 */
[----:B------:R-:W-:Y:S02]  /*9140*/  IMAD.U32 R10, RZ, RZ, UR4 ;  /* 0x00000004ff0a7e24 */ /* 0x000fe4000f8e00ff */
[----:B------:R-:W-:Y:S07]  /*9150*/  LEPC R20, `(.L_x_79) ;  /* 0x000000001014794e */ /* 0x000fee0000000000 */
[----:B---3-5:R-:W-:Y:S05]  /*9160*/  CALL.ABS.NOINC R14 ;  /* 0x000000000e007343 */ /* 0x028fea0003c00000 */
.L_x_79:
[----:B------:R-:W1:Y:S01]  /*9170*/  LDCU.64 UR8, c[0x4][0x80] ;  /* 0x01001000ff0877ac */ /* 0x000e620008000a00 */
[----:B------:R-:W2:Y:S01]  /*9180*/  LDC.64 R16, c[0x4][R16] ;  /* 0x0100000010107b82 */ /* 0x000ea20000000a00 */
[----:B------:R-:W-:Y:S02]  /*9190*/  HFMA2 R12, -RZ, RZ, 0, 5.9604644775390625e-08 ;  /* 0x00000001ff0c7431 */ /* 0x000fe400000001ff */
[----:B------:R-:W-:Y:S02]  /*91a0*/  IMAD.MOV.U32 R8, RZ, RZ, 0x70 ;  /* 0x00000070ff087424 */ /* 0x000fe400078e00ff */
[----:B------:R-:W-:Y:S01]  /*91b0*/  IMAD.MOV.U32 R13, RZ, RZ, RZ ;  /* 0x000000ffff0d7224 */ /* 0x000fe200078e00ff */
[----:B------:R-:W3:Y:S01]  /*91c0*/  LDCU.64 UR6, c[0x4][0x88] ;  /* 0x01001100ff0677ac */ /* 0x000ee20008000a00 */
[----:B------:R-:W4:Y:S01]  /*91d0*/  LDCU.64 UR4, c[0x4][0x8] ;  /* 0x01000100ff0477ac */ /* 0x000f220008000a00 */
[----:B-1----:R-:W-:Y:S02]  /*91e0*/  MOV R4, UR8 ;  /* 0x0000000800047c02 */ /* 0x002fe40008000f00 */
[----:B------:R-:W-:Y:S02]  /*91f0*/  MOV R5, UR9 ;  /* 0x0000000900057c02 */ /* 0x000fe40008000f00 */
[----:B---3--:R-:W-:Y:S01]  /*9200*/  MOV R7, UR7 ;  /* 0x0000000700077c02 */ /* 0x008fe20008000f00 */
[----:B------:R-:W-:Y:S01]  /*9210*/  IMAD.U32 R6, RZ, RZ, UR6 ;  /* 0x00000006ff067e24 */ /* 0x000fe2000f8e00ff */
[----:B----4-:R-:W-:Y:S01]  /*9220*/  MOV R11, UR5 ;  /* 0x00000005000b7c02 */ /* 0x010fe20008000f00 */
[----:B------:R-:W-:Y:S02]  /*9230*/  IMAD.U32 R10, RZ, RZ, UR4 ;  /* 0x00000004ff0a7e24 */ /* 0x000fe4000f8e00ff */
[----:B------:R-:W-:Y:S07]  /*9240*/  LEPC R20, `(.L_x_78) ;  /* 0x000000001014794e */ /* 0x000fee0000000000 */
[----:B--2---:R-:W-:Y:S05]  /*9250*/  CALL.ABS.NOINC R16 ;  /* 0x0000000010007343 */ /* 0x004fea0003c00000 */
.L_x_78:
[----:B------:R-:W-:Y:S05]  /*9260*/  BSYNC.RECONVERGENT B6 ;  /* 0x0000000000067941 */ /* 0x000fea0003800200 */
.L_x_77:
[----:B------:R-:W-:Y:S01]  /*9270*/  R2UR UR5, R62 ;  /* 0x000000003e0572ca */ /* 0x000fe200000e0000 */
[----:B------:R-:W-:Y:S01]  /*9280*/  UISETP.NE.AND UP2, UPT, UR63, URZ, UPT ;  /* 0x000000ff3f00728c */ /* 0x000fe2000bf45270 */
[----:B------:R-:W-:Y:S02]  /*9290*/  R2UR UR4, R61 ;  /* 0x000000003d0472ca */ /* 0x000fe400000e0000 */
[----:B------:R-:W-:Y:S02]  /*92a0*/  ISETP.NE.U32.AND P4, PT, R50, RZ, PT ;  /* 0x000000ff3200720c */ /* 0x000fe40003f85070 */
[----:B------:R-:W-:Y:S02]  /*92b0*/  ISETP.NE.U32.AND P2, PT, RZ, UR52, PT ;  /* 0x00000034ff007c0c */ /* 0x000fe4000bf45070 */
[----:B------:R-:W-:Y:S02]  /*92c0*/  PLOP3.LUT P1, PT, PT, PT, UP2, 0x80, 0x8 ;  /* 0x000000000008781c */ /* 0x000fe40003f2f028 */
[----:B------:R-:W-:Y:S02]  /*92d0*/  ISETP.NE.AND.EX P4, PT, R51, RZ, PT, P4 ;  /* 0x000000ff3300720c */ /* 0x000fe40003f85340 */
[----:B------:R-:W-:Y:S01]  /*92e0*/  ISETP.NE.AND.EX P2, PT, RZ, UR53, PT, P2 ;  /* 0x00000035ff007c0c */ /* 0x000fe2000bf45320 */
[----:B------:R-:W-:Y:S04]  /*92f0*/  UISETP.NE.U32.AND UP0, UPT, UR5, URZ, UPT ;  /* 0x000000ff0500728c */ /* 0x000fe8000bf05070 */
[----:B------:R-:W-:Y:S02]  /*9300*/  UISETP.NE.AND.EX UP1, UPT, UR4, URZ, UPT, UP0 ;  /* 0x000000ff0400728c */ /* 0x000fe4000bf25300 */
[----:B------:R-:W-:Y:S02]  /*9310*/  UPLOP3.LUT UP0, UPT, UPT, UPT, UPT, 0x40, 0x4 ;  /* 0x000000000004789c */ /* 0x000fe40003f0e870 */
[----:B------:R-:W-:Y:S06]  /*9320*/  @UP2 UPLOP3.LUT UP0, UPT, UPT, UPT, UP1, 0x80, 0x8 ;  /* 0x000000000008289c */ /* 0x000fec0003f0f010 */
[----:B------:R-:W-:Y:S01]  /*9330*/  PLOP3.LUT P0, PT, PT, PT, UP0, 0x80, 0x8 ;  /* 0x000000000008781c */ /* 0x000fe20003f0f008 */
[----:B------:R-:W-:Y:S01]  /*9340*/  @!UPT UIADD3 URZ, UPT, UPT, URZ, URZ, URZ ;  /* 0x000000fffffff290 */ /* 0x000fe2000fffe0ff */
[----:B------:R-:W-:Y:S11]  /*9350*/  BRA.U !UP1, `(.L_x_80) ;  /* 0x0000000109407547 */ /* 0x000ff6000b800000 */
[----:B------:R-:W-:Y:S01]  /*9360*/  UISETP.NE.U32.AND UP0, UPT, UR52, URZ, UPT ;  /* 0x000000ff3400728c */ /* 0x000fe2000bf05070 */
[----:B------:R-:W-:Y:S01]  /*9370*/  R2UR UR6, R62 ;  /* 0x000000003e0672ca */ /* 0x000fe200000e0000 */
[----:B------:R-:W1:Y:S01]  /*9380*/  LDCU.64 UR8, c[0x0][0x358] ;  /* 0x00006b00ff0877ac */ /* 0x000e620008000a00 */
[----:B------:R-:W-:Y:S02]  /*9390*/  HFMA2 R59, -RZ, RZ, 0, 5.9604644775390625e-08 ;  /* 0x00000001ff3b7431 */ /* 0x000fe400000001ff */
[----:B------:R-:W-:Y:S01]  /*93a0*/  IMAD.MOV.U32 R0, RZ, RZ, 0x1 ;  /* 0x00000001ff007424 */ /* 0x000fe200078e00ff */
[----:B------:R-:W-:Y:S06]  /*93b0*/  UISETP.NE.AND.EX UP0, UPT, UR53, URZ, UPT, UP0 ;  /* 0x000000ff3500728c */ /* 0x000fec000bf05300 */
[----:B------:R-:W-:Y:S05]  /*93c0*/  PLOP3.LUT P3, PT, PT, PT, UP0, 0x80, 0x8 ;  /* 0x000000000008781c */ /* 0x000fea0003f6f008 */
[----:B------:R-:W2:Y:S01]  /*93d0*/  @UP0 LDCU.64 UR4, c[0x0][0x888] ;  /* 0x00011100ff0407ac */ /* 0x000ea20008000a00 */
[----:B------:R-:W-:Y:S07]  /*93e0*/  @UP0 UIMAD UR6, UR50, UR6, URZ ;  /* 0x00000006320602a4 */ /* 0x000fee000f8e02ff */
[----:B------:R-:W-:Y:S01]  /*93f0*/  @!P3 PRMT R59, R0, 0x7610, R59 ;  /* 0x00007610003bb816 */ /* 0x000fe2000000003b */
[----:B--2---:R-:W-:Y:S06]  /*9400*/  @UP0 UIMAD.WIDE UR4, UR6, 0x4, UR4 ;  /* 0x00000004060408a5 */ /* 0x004fec000f8e0204 */
[----:B------:R-:W-:Y:S02]  /*9410*/  IMAD.U32 R4, RZ, RZ, UR4 ;  /* 0x00000004ff047e24 */ /* 0x000fe4000f8e00ff */
[----:B------:R-:W-:Y:S03]  /*9420*/  IMAD.U32 R5, RZ, RZ, UR5 ;  /* 0x00000005ff057e24 */ /* 0x000fe6000f8e00ff */
[----:B------:R-:W2:Y:S02]  /*9430*/  @!UP0 LDCU UR4, c[0x0][0x880] ;  /* 0x00011000ff0487ac */ /* 0x000ea40008000800 */
[----:B-1---5:R1:W5:Y:S02]  /*9440*/  @P3 LDG.E R27, desc[UR8][R4.64] ;  /* 0x00000008041b3981 */ /* 0x022364000c1e1900 */
[----:B-12---:R-:W-:Y:S02]  /*9450*/  @!P3 MOV R27, UR4 ;  /* 0x00000004001bbc02 */ /* 0x006fe40008000f00 */
.L_x_80:
[----:B------:R-:W-:Y:S05]  /*9460*/  @!P4 BRA `(.L_x_81) ;  /* 0x000000000024c947 */ /* 0x000fea0003800000 */
[----:B------:R-:W-:Y:S01]  /*9470*/  ISETP.NE.U32.AND P3, PT, R48, RZ, PT ;  /* 0x000000ff3000720c */ /* 0x000fe20003f65070 */
[----:B------:R-:W1:Y:S03]  /*9480*/  LDCU.64 UR4, c[0x0][0x358] ;  /* 0x00006b00ff0477ac */ /* 0x000e660008000a00 */
[----:B------:R-:W-:Y:S11]  /*9490*/  ISETP.NE.AND.EX P3, PT, R49, RZ, PT, P3 ;  /* 0x000000ff3100720c */ /* 0x000ff60003f65330 */
[----:B------:R-:W-:Y:S02]  /*94a0*/  @!UPT UIADD3 URZ, UPT, UPT, URZ, URZ, URZ ;  /* 0x000000fffffff290 */ /* 0x000fe4000fffe0ff */
[----:B------:R-:W2:Y:S01]  /*94b0*/  @P3 LDC.64 R4, c[0x0][0x8a8] ;  /* 0x00022a00ff043b82 */ /* 0x000ea20000000a00 */
[----:B------:R-:W-:Y:S04]  /*94c0*/  @P3 IMAD R0, R50, UR50, RZ ;  /* 0x0000003232003c24 */ /* 0x000fe8000f8e02ff */
[----:B--2---:R-:W-:Y:S05]  /*94d0*/  @P3 IMAD.WIDE R4, R0, 0x4, R4 ;  /* 0x0000000400043825 */ /* 0x004fea00078e0204 */
[----:B-1---5:R1:W5:Y:S02]  /*94e0*/  @P3 LDG.E R24, desc[UR4][R4.64] ;  /* 0x0000000404183981 */ /* 0x022364000c1e1900 */
[----:B-1----:R-:W2:Y:S02]  /*94f0*/  @!P3 LDC R24, c[0x0][0x8a0] ;  /* 0x00022800ff18bb82 */ /* 0x002ea40000000800 */
.L_x_81:
[----:B-----5:R-:W-:Y:S01]  /*9500*/  FSETP.NEU.AND P4, PT, R27, RZ, PT ;  /* 0x000000ff1b00720b */ /* 0x020fe20003f8d000 */
[----:B------:R-:W-:Y:S01]  /*9510*/  USHF.L.U32 UR8, UR49, 0x6, URZ ;  /* 0x0000000631087899 */ /* 0x000fe200080006ff */
[----:B------:R-:W-:Y:S01]  /*9520*/  SEL R4, RZ, 0xffffffff, P2 ;  /* 0xffffffffff047807 */ /* 0x000fe20001000000 */
[----:B------:R-:W-:Y:S01]  /*9530*/  IMAD.SHL.U32 R83, R57, 0x4, RZ ;  /* 0x0000000439537824 */ /* 0x000fe200078e00ff */
[----:B------:R-:W-:Y:S01]  /*9540*/  @P1 LOP3.LUT P2, RZ, R59, 0xff, RZ, 0xc0, !PT ;  /* 0x000000ff3bff1812 */ /* 0x000fe2000784c0ff */
[----:B------:R-:W-:Y:S01]  /*9550*/  BSSY B1, `(.L_x_82) ;  /* 0x0000055000017945 */ /* 0x000fe20003800000 */
[----:B------:R-:W-:Y:S01]  /*9560*/  @P1 SEL R0, RZ, 0xffffffff, P4 ;  /* 0xffffffffff001807 */ /* 0x000fe20002000000 */
[----:B------:R-:W-:Y:S01]  /*9570*/  IMAD.U32 R74, RZ, RZ, UR8 ;  /* 0x00000008ff4a7e24 */ /* 0x000fe2000f8e00ff */
[----:B------:R-:W-:Y:S01]  /*9580*/  LOP3.LUT R56, R56, 0x1, RZ, 0x3c, !PT ;  /* 0x0000000138387812 */ /* 0x000fe200078e3cff */
[----:B------:R-:W-:Y:S01]  /*9590*/  VIADD R78, R83, UR45 ;  /* 0x0000002d534e7c36 */ /* 0x000fe20008000000 */
[----:B------:R-:W-:Y:S01]  /*95a0*/  @P0 SEL R0, R4, R0, !P2 ;  /* 0x0000000004000207 */ /* 0x000fe20005000000 */
[----:B------:R-:W-:Y:S01]  /*95b0*/  IMAD.MOV.U32 R84, RZ, RZ, 0x1 ;  /* 0x00000001ff547424 */ /* 0x000fe200078e00ff */
[----:B------:R-:W-:Y:S01]  /*95c0*/  LEA R81, R22, UR45, 0x3 ;  /* 0x0000002d16517c11 */ /* 0x000fe2000f8e18ff */
[----:B------:R-:W-:Y:S01]  /*95d0*/  IMAD.IADD R25, R23, 0x1, R2 ;  /* 0x0000000117197824 */ /* 0x000fe200078e0202 */
[----:B------:R-:W-:Y:S01]  /*95e0*/  @P1 LOP3.LUT R0, R0, 0x1, RZ, 0xc0, !PT ;  /* 0x0000000100001812 */ /* 0x000fe200078ec0ff */
[----:B------:R-:W-:Y:S01]  /*95f0*/  IMAD.MOV.U32 R82, RZ, RZ, RZ ;  /* 0x000000ffff527224 */ /* 0x000fe200078e00ff */
[----:B------:R-:W-:Y:S02]  /*9600*/  R2UR UR4, R67 ;  /* 0x00000000430472ca */ /* 0x000fe400000e0000 */
[----:B------:R-:W-:Y:S02]  /*9610*/  CS2R R38, SRZ ;  /* 0x0000000000267805 */ /* 0x000fe4000001ff00 */
[----:B------:R-:W-:Y:S02]  /*9620*/  ISETP.NE.U32.OR P3, PT, R0, 0x1, !P1 ;  /* 0x000000010000780c */ /* 0x000fe40004f65470 */
[----:B------:R-:W-:Y:S02]  /*9630*/  CS2R R36, SRZ ;  /* 0x0000000000247805 */ /* 0x000fe4000001ff00 */
[----:B------:R-:W-:Y:S02]  /*9640*/  R2UR UR7, R66 ;  /* 0x00000000420772ca */ /* 0x000fe400000e0000 */
[----:B------:R-:W-:Y:S02]  /*9650*/  CS2R R34, SRZ ;  /* 0x0000000000227805 */ /* 0x000fe4000001ff00 */
[----:B------:R-:W-:Y:S02]  /*9660*/  R2UR UR10, R68 ;  /* 0x00000000440a72ca */ /* 0x000fe400000e0000 */
[----:B------:R-:W-:Y:S02]  /*9670*/  CS2R R32, SRZ ;  /* 0x0000000000207805 */ /* 0x000fe4000001ff00 */
[----:B------:R-:W-:Y:S02]  /*9680*/  R2UR UR6, R64 ;  /* 0x00000000400672ca */ /* 0x000fe400000e0000 */
[----:B------:R-:W-:Y:S02]  /*9690*/  CS2R R42, SRZ ;  /* 0x00000000002a7805 */ /* 0x000fe4000001ff00 */
[----:B------:R-:W-:Y:S02]  /*96a0*/  R2UR UR9, R65 ;  /* 0x00000000410972ca */ /* 0x000fe400000e0000 */
[----:B------:R-:W-:Y:S02]  /*96b0*/  CS2R R40, SRZ ;  /* 0x0000000000287805 */ /* 0x000fe4000001ff00 */
[----:B------:R-:W-:Y:S01]  /*96c0*/  R2UR UR11, R63 ;  /* 0x000000003f0b72ca */ /* 0x000fe200000e0000 */
[----:B------:R-:W-:Y:S01]  /*96d0*/  UIMAD.WIDE.U32 UR4, UR8, UR4, URZ ;  /* 0x00000004080472a5 */ /* 0x000fe2000f8e00ff */
[----:B------:R-:W-:Y:S02]  /*96e0*/  P2R R76, PR, RZ, 0x8 ;  /* 0x00000008ff4c7803 */ /* 0x000fe40000000000 */
[----:B------:R-:W-:Y:S02]  /*96f0*/  CS2R R46, SRZ ;  /* 0x00000000002e7805 */ /* 0x000fe4000001ff00 */
[----:B------:R-:W-:Y:S02]  /*9700*/  @P3 SHF.L.U32 R0, R56, 0x1f, RZ ;  /* 0x0000001f38003819 */ /* 0x000fe400000006ff */
[----:B------:R-:W-:Y:S02]  /*9710*/  CS2R R44, SRZ ;  /* 0x00000000002c7805 */ /* 0x000fe4000001ff00 */
[----:B------:R-:W-:Y:S01]  /*9720*/  LOP3.LUT P5, R75, R59, 0xff, RZ, 0xc0, !PT ;  /* 0x000000ff3b4b7812 */ /* 0x000fe200078ac0ff */
[----:B------:R-:W-:Y:S01]  /*9730*/  UISETP.NE.AND UP0, UPT, UR10, 0x1, UPT ;  /* 0x000000010a00788c */ /* 0x000fe2000bf05270 */
[----:B------:R1:W3:Y:S01]  /*9740*/  @P3 SYNCS.PHASECHK.TRANS64.TRYWAIT P1, [UR45+0x40], R0 ;  /* 0x00004000ff0035a7 */ /* 0x0002e2000802112d */
[----:B------:R-:W-:Y:S01]  /*9750*/  PLOP3.LUT P3, PT, PT, PT, UP1, 0x80, 0x8 ;  /* 0x000000000008781c */ /* 0x000fe20003f6f018 */
[----:B------:R-:W-:Y:S01]  /*9760*/  UMOV UR4, UR5 ;  /* 0x0000000500047c82 */ /* 0x000fe20008000000 */
[----:B------:R-:W-:Y:S01]  /*9770*/  SEL R3, RZ, 0xffffffff, P4 ;  /* 0xffffffffff037807 */ /* 0x000fe20002000000 */
[----:B------:R-:W-:Y:S01]  /*9780*/  USHF.R.U32.HI UR4, URZ, UR7, UR4 ;  /* 0x00000007ff047299 */ /* 0x000fe20008011604 */
[----:B------:R-:W-:Y:S01]  /*9790*/  ISETP.NE.AND P4, PT, R76, RZ, PT ;  /* 0x000000ff4c00720c */ /* 0x000fe20003f85270 */
[----:B------:R-:W-:Y:S02]  /*97a0*/  VIADD R79, R78, 0x400 ;  /* 0x000004004e4f7836 */ /* 0x000fe40000000000 */
[----:B------:R-:W-:Y:S01]  /*97b0*/  USEL UR4, UR8, UR4, !UP0 ;  /* 0x0000000408047287 */ /* 0x000fe2000c000000 */
[----:B------:R-:W-:Y:S01]  /*97c0*/  IMAD.IADD R77, R70, 0x1, R78 ;  /* 0x00000001464d7824 */ /* 0x000fe200078e024e */
[----:B------:R-:W-:Y:S02]  /*97d0*/  UISETP.NE.AND UP0, UPT, UR9, 0x1, UPT ;  /* 0x000000010900788c */ /* 0x000fe4000bf05270 */
[----:B------:R-:W-:Y:S02]  /*97e0*/  UIMAD.WIDE.U32 UR6, UR4, UR6, URZ ;  /* 0x00000006040672a5 */ /* 0x000fe4000f8e00ff */
[----:B------:R-:W-:Y:S01]  /*97f0*/  IMAD.U32 R73, RZ, RZ, UR4 ;  /* 0x00000004ff497e24 */ /* 0x000fe2000f8e00ff */
[----:B------:R-:W-:Y:S01]  /*9800*/  @P3 SEL R3, R4, R3, !P5 ;  /* 0x0000000304033207 */ /* 0x000fe20006800000 */
[----:B------:R-:W-:Y:S01]  /*9810*/  IMAD R5, RZ, RZ, -UR4 ;  /* 0x80000004ff057e24 */ /* 0x000fe2000f8e02ff */
[----:B------:R-:W-:Y:S01]  /*9820*/  PLOP3.LUT P2, PT, PT, PT, UP0, 0x80, 0x8 ;  /* 0x000000000008781c */ /* 0x000fe20003f4f008 */
[----:B------:R-:W-:Y:S01]  /*9830*/  IMAD.U32 R72, RZ, RZ, UR4 ;  /* 0x00000004ff487e24 */ /* 0x000fe2000f8e00ff */
[----:B------:R-:W-:Y:S01]  /*9840*/  UMOV UR5, UR7 ;  /* 0x0000000700057c82 */ /* 0x000fe20008000000 */
[----:B------:R-:W-:Y:S01]  /*9850*/  LOP3.LUT R3, R3, 0x1, RZ, 0xc0, !PT ;  /* 0x0000000103037812 */ /* 0x000fe200078ec0ff */
[----:B------:R-:W-:Y:S01]  /*9860*/  USHF.R.U32.HI UR5, URZ, UR11, UR5 ;  /* 0x0000000bff057299 */ /* 0x000fe20008011605 */
[----:B------:R-:W-:Y:S01]  /*9870*/  IMAD R74, R5, UR10, R74 ;  /* 0x0000000a054a7c24 */ /* 0x000fe2000f8e024a */
[----:B-1----:R-:W-:Y:S02]  /*9880*/  SHF.L.U32 R0, R55, 0x1f, RZ ;  /* 0x0000001f37007819 */ /* 0x002fe400000006ff */
[----:B------:R-:W-:Y:S02]  /*9890*/  ISETP.NE.U32.AND P6, PT, R3, 0x1, PT ;  /* 0x000000010300780c */ /* 0x000fe40003fc5070 */
[----:B------:R1:W4:Y:S01]  /*98a0*/  SYNCS.PHASECHK.TRANS64.TRYWAIT P0, [R81+URZ+0xa0], R0 ;  /* 0x0000a000510075a7 */ /* 0x00032200080011ff */
[----:B------:R-:W-:Y:S02]  /*98b0*/  SEL R73, R73, UR5, !P2 ;  /* 0x0000000549497c07 */ /* 0x000fe4000d000000 */
[----:B------:R-:W-:Y:S03]  /*98c0*/  P2R R85, PR, RZ, 0x40 ;  /* 0x00000040ff557803 */ /* 0x000fe60000000000 */
[----:B------:R-:W-:Y:S04]  /*98d0*/  IMAD.MOV R4, RZ, RZ, -R73 ;  /* 0x000000ffff047224 */ /* 0x000fe800078e0a49 */
[----:B------:R-:W-:Y:S01]  /*98e0*/  IMAD R72, R4, UR9, R72 ;  /* 0x0000000904487c24 */ /* 0x000fe2000f8e0248 */
[----:B---3--:R-:W-:Y:S01]  /*98f0*/  @P4 SEL R84, RZ, 0x1, !P1 ;  /* 0x00000001ff544807 */ /* 0x008fe20004800000 */
[----:B-1----:R-:W-:Y:S06]  /*9900*/  @!P4 BRA `(.L_x_83) ;  /* 0x000000000064c947 */ /* 0x002fec0003800000 */
[----:B------:R-:W-:Y:S01]  /*9910*/  @P6 IMAD R5, R71, 0x4, R79 ;  /* 0x0000000447056824 */ /* 0x000fe200078e024f */
[----:B------:R-:W-:Y:S01]  /*9920*/  ISETP.NE.AND P1, PT, R84, RZ, PT ;  /* 0x000000ff5400720c */ /* 0x000fe20003f25270 */
[----:B------:R-:W-:Y:S01]  /*9930*/  IMAD.MOV.U32 R38, RZ, RZ, RZ ;  /* 0x000000ffff267224 */ /* 0x000fe200078e00ff */
[----:B------:R-:W-:Y:S01]  /*9940*/  BSSY B0, `(.L_x_84) ;  /* 0x000000d000007945 */ /* 0x000fe20003800000 */
[----:B------:R-:W-:Y:S01]  /*9950*/  @P6 IMAD.IADD R4, R70, 0x1, R5 ;  /* 0x0000000146046824 */ /* 0x000fe200078e0205 */
[----:B------:R-:W-:Y:S02]  /*9960*/  CS2R R34, SRZ ;  /* 0x0000000000227805 */ /* 0x000fe4000001ff00 */
[----:B------:R-:W-:Y:S02]  /*9970*/  CS2R R32, SRZ ;  /* 0x0000000000207805 */ /* 0x000fe4000001ff00 */
[----:B------:R-:W-:Y:S02]  /*9980*/  CS2R R36, SRZ ;  /* 0x0000000000247805 */ /* 0x000fe4000001ff00 */
[----:B------:R-:W-:Y:S02]  /*9990*/  CS2R R46, SRZ ;  /* 0x00000000002e7805 */ /* 0x000fe4000001ff00 */
[----:B------:R-:W-:Y:S02]  /*99a0*/  CS2R R44, SRZ ;  /* 0x00000000002c7805 */ /* 0x000fe4000001ff00 */
[----:B------:R-:W-:Y:S02]  /*99b0*/  CS2R R42, SRZ ;  /* 0x00000000002a7805 */ /* 0x000fe4000001ff00 */
[----:B------:R-:W-:Y:S01]  /*99c0*/  CS2R R40, SRZ ;  /* 0x0000000000287805 */ /* 0x000fe2000001ff00 */
[----:B------:R-:W-:Y:S06]  /*99d0*/  @P1 BRA `(.L_x_85) ;  /* 0x00000000000c1947 */ /* 0x000fec0003800000 */
[----:B------:R-:W-:Y:S04]  /*99e0*/  SHF.L.U32 R3, R56, 0x1f, RZ ;  /* 0x0000001f38037819 */ /* 0x000fe800000006ff */
[----:B------:R-:W1:Y:S02]  /*99f0*/  SYNCS.PHASECHK.TRANS64.TRYWAIT P1, [UR45+0x40], R3 ;  /* 0x00004003ff0075a7 */ /* 0x000e64000802112d */
[----:B-1----:R-:W-:Y:S05]  /*9a00*/  @!P1 BRA `(.L_x_86) ;  /* 0x0000003000509947 */ /* 0x002fea0003800000 */
.L_x_85:
[----:B------:R-:W-:Y:S05]  /*9a10*/  BSYNC B0 ;  /* 0x0000000000007941 */ /* 0x000fea0003800000 */
.L_x_84:
[----:B------:R-:W-:Y:S01]  /*9a20*/  ISETP.NE.AND P1, PT, R85, RZ, PT ;  /* 0x000000ff5500720c */ /* 0x000fe20003f25270 */
[----:B------:R-:W-:Y:S11]  /*9a30*/  HFMA2 R82, -RZ, RZ, 0, 5.9604644775390625e-08 ;  /* 0x00000001ff527431 */ /* 0x000ff600000001ff */
[----:B------:R-:W-:Y:S01]  /*9a40*/  @!UPT UIADD3 URZ, UPT, UPT, URZ, URZ, URZ ;  /* 0x000000fffffff290 */ /* 0x000fe2000fffe0ff */
[----:B------:R-:W-:Y:S05]  /*9a50*/  @P1 WARPSYNC.ALL ;  /* 0x0000000000001948 */ /* 0x000fea0003800000 */
[----:B------:R3:W1:Y:S04]  /*9a60*/  @P1 LDSM.16.M88.4 R32, [R5] ;  /* 0x000000000520183b */ /* 0x0006680000000200 */
[----:B------:R3:W1:Y:S04]  /*9a70*/  @P1 LDSM.16.M88.4 R36, [R4] ;  /* 0x000000000424183b */ /* 0x0006680000000200 */
[----:B------:R3:W1:Y:S04]  /*9a80*/  @P1 LDSM.16.M88.4 R44, [R83+UR45+0x400] ;  /* 0x0004002d532c183b */ /* 0x0006680008000200 */
[----:B------:R3:W1:Y:S02]  /*9a90*/  @P1 LDSM.16.M88.4 R40, [R77+0x400] ;  /* 0x000400004d28183b */ /* 0x0006640000000200 */
.L_x_83:
[----:B------:R-:W-:Y:S05]  /*9aa0*/  BSYNC B1 ;  /* 0x0000000000017941 */ /* 0x000fea0003800000 */
.L_x_82:
[----:B-1----:R-:W-:Y:S04]  /*9ab0*/  SHF.R.U32.HI R2, RZ, 0x15, R25 ;  /* 0x00000015ff027819 */ /* 0x002fe80000011619 */
[----:B------:R-:W-:Y:S01]  /*9ac0*/  LOP3.LUT P1, RZ, R2, 0x3, R60, 0x48, !PT ;  /* 0x0000000302ff7812 */ /* 0x000fe2000782483c */
[----:B------:R-:W-:Y:S01]  /*9ad0*/  @!UPT UIADD3 URZ, UPT, UPT, URZ, URZ, URZ ;  /* 0x000000fffffff290 */ /* 0x000fe2000fffe0ff */
[----:B----4-:R-:W-:Y:S11]  /*9ae0*/  @P0 BRA `(.L_x_87) ;  /* 0x0000000000080947 */ /* 0x010ff60003800000 */
[----:B------:R-:W1:Y:S02]  /*9af0*/  SYNCS.PHASECHK.TRANS64.TRYWAIT P0, [R81+URZ+0xa0], R0 ;  /* 0x0000a000510075a7 */ /* 0x000e6400080011ff */
[----:B-1----:R-:W-:Y:S05]  /*9b00*/  @!P0 BRA `(.L_x_88) ;  /* 0x0000003000288947 */ /* 0x002fea0003800000 */
.L_x_87:
[----:B------:R-:W-:Y:S05]  /*9b10*/  @!P1 BRA `(.L_x_89) ;  /* 0x0000000000409947 */ /* 0x000fea0003800000 */
[----:B------:R-:W3:Y:S01]  /*9b20*/  LDCU.64 UR8, c[0x4][0x70] ;  /* 0x01000e00ff0877ac */ /* 0x000ee20008000a00 */
[----:B------:R-:W-:Y:S01]  /*9b30*/  MOV R3, 0x0 ;  /* 0x0000000000037802 */ /* 0x000fe20000000f00 */
[----:B------:R-:W-:Y:S02]  /*9b40*/  HFMA2 R12, -RZ, RZ, 0, 5.9604644775390625e-08 ;  /* 0x00000001ff0c7431 */ /* 0x000fe400000001ff */
[----:B------:R-:W-:Y:S02]  /*9b50*/  IMAD.MOV.U32 R8, RZ, RZ, 0x192 ;  /* 0x00000192ff087424 */ /* 0x000fe400078e00ff */
[----:B------:R-:W-:Y:S01]  /*9b60*/  IMAD.MOV.U32 R13, RZ, RZ, RZ ;  /* 0x000000ffff0d7224 */ /* 0x000fe200078e00ff */
[----:B------:R-:W4:Y:S01]  /*9b70*/  LDCU.64 UR6, c[0x4][0x78] ;  /* 0x01000f00ff0677ac */ /* 0x000f220008000a00 */
[----:B------:R-:W1:Y:S01]  /*9b80*/  LDC.64 R2, c[0x4][R3] ;  /* 0x0100000003027b82 */ /* 0x000e620000000a00 */
[----:B------:R-:W5:Y:S01]  /*9b90*/  LDCU.64 UR4, c[0x4][0x10] ;  /* 0x01000200ff0477ac */ /* 0x000f620008000a00 */
[----:B---3--:R-:W-:Y:S01]  /*9ba0*/  MOV R5, UR9 ;  /* 0x0000000900057c02 */ /* 0x008fe20008000f00 */
[----:B------:R-:W-:Y:S01]  /*9bb0*/  IMAD.U32 R4, RZ, RZ, UR8 ;  /* 0x00000008ff047e24 */ /* 0x000fe2000f8e00ff */
[----:B----4-:R-:W-:Y:S01]  /*9bc0*/  MOV R7, UR7 ;  /* 0x0000000700077c02 */ /* 0x010fe20008000f00 */
[----:B------:R-:W-:Y:S01]  /*9bd0*/  IMAD.U32 R6, RZ, RZ, UR6 ;  /* 0x00000006ff067e24 */ /* 0x000fe2000f8e00ff */
[----:B-----5:R-:W-:Y:S01]  /*9be0*/  MOV R11, UR5 ;  /* 0x00000005000b7c02 */ /* 0x020fe20008000f00 */
[----:B------:R-:W-:Y:S02]  /*9bf0*/  IMAD.U32 R10, RZ, RZ, UR4 ;  /* 0x00000004ff0a7e24 */ /* 0x000fe4000f8e00ff */
[----:B------:R-:W-:Y:S07]  /*9c00*/  LEPC R20, `(.L_x_89) ;  /* 0x000000001014794e */ /* 0x000fee0000000000 */
[----:B-12---:R-:W-:Y:S05]  /*9c10*/  CALL.ABS.NOINC R2 ;  /* 0x0000000002007343 */ /* 0x006fea0003c00000 */
.L_x_89:
[----:B------:R-:W-:Y:S01]  /*9c20*/  LOP3.LUT R20, R44, 0xffffe000, RZ, 0xc0, !PT ;  /* 0xffffe0002c147812 */ /* 0x000fe200078ec0ff */
[----:B------:R-:W-:Y:S05]  /*9c30*/  WARPSYNC.ALL ;  /* 0x0000000000007948 */ /* 0x000fea0003800000 */
[----:B------:R-:W-:Y:S01]  /*9c40*/  R2UR UR4, R25 ;  /* 0x00000000190472ca */ /* 0x000fe200000e0000 */
[----:B------:R-:W-:Y:S01]  /*9c50*/  IMAD.SHL.U32 R87, R71, 0x4, RZ ;  /* 0x0000000447577824 */ /* 0x000fe200078e00ff */
[----:B------:R-:W-:Y:S01]  /*9c60*/  LOP3.LUT R21, R45, 0xffffe000, RZ, 0xc0, !PT ;  /* 0xffffe0002d157812 */ /* 0x000fe200078ec0ff */
[----:B------:R-:W-:Y:S01]  /*9c70*/  BSSY.RECONVERGENT B0, `(.L_x_90) ;  /* 0x000005b000007945 */ /* 0x000fe20003800200 */
[----:B------:R-:W-:Y:S02]  /*9c80*/  ISETP.NE.AND P0, PT, R58, RZ, PT ;  /* 0x000000ff3a00720c */ /* 0x000fe40003f05270 */
[----:B------:R-:W-:Y:S05]  /*9c90*/  IADD3 R79, PT, PT, R79, R87, RZ ;  /* 0x000000574f4f7210 */ /* 0x000fea0007ffe0ff */
[----:B------:R-:W-:Y:S02]  /*9ca0*/  IMAD.IADD R80, R70, 0x1, R79 ;  /* 0x0000000146507824 */ /* 0x000fe400078e024f */
[----:B---3--:R-:W1:Y:S02]  /*9cb0*/  LDTM.16dp128bit.x8 R4, tmem[UR4] ;  /* 0x00000004000479ee */ /* 0x008e640008180000 */
[C---:B-12---:R-:W-:Y:S01]  /*9cc0*/  FMUL R0, R24.reuse, R4 ;  /* 0x0000000418007220 */ /* 0x046fe20000400000 */
[C---:B------:R-:W-:Y:S01]  /*9cd0*/  FMUL R2, R24.reuse, R5 ;  /* 0x0000000518027220 */ /* 0x040fe20000400000 */
[C---:B------:R-:W-:Y:S01]  /*9ce0*/  FMUL R3, R24.reuse, R6 ;  /* 0x0000000618037220 */ /* 0x040fe20000400000 */
[----:B------:R-:W-:Y:S01]  /*9cf0*/  FMUL R4, R24, R8 ;  /* 0x0000000818047220 */ /* 0x000fe20000400000 */
[C---:B------:R-:W-:Y:S01]  /*9d00*/  FFMA R28, R27.reuse, R20, R0 ;  /* 0x000000141b1c7223 */ /* 0x040fe20000000000 */
[----:B------:R-:W-:Y:S01]  /*9d10*/  LOP3.LUT R0, R46, 0xffffe000, RZ, 0xc0, !PT ;  /* 0xffffe0002e007812 */ /* 0x000fe200078ec0ff */
[----:B------:R-:W-:Y:S01]  /*9d20*/  FFMA R29, R27, R21, R2 ;  /* 0x000000151b1d7223 */ /* 0x000fe20000000002 */
[----:B------:R-:W-:Y:S01]  /*9d30*/  LOP3.LUT R2, R47, 0xffffe000, RZ, 0xc0, !PT ;  /* 0xffffe0002f027812 */ /* 0x000fe200078ec0ff */
[C---:B------:R-:W-:Y:S01]  /*9d40*/  FMUL R5, R24.reuse, R9 ;  /* 0x0000000918057220 */ /* 0x040fe20000400000 */
[----:B------:R-:W-:Y:S01]  /*9d50*/  F2FP.TF32.F32.PACK_B R28, R28 ;  /* 0x0000001cff1c723e */ /* 0x000fe200024050ff */
[C---:B------:R-:W-:Y:S01]  /*9d60*/  FMUL R8, R24.reuse, R12 ;  /* 0x0000000c18087220 */ /* 0x040fe20000400000 */
[----:B------:R-:W-:Y:S01]  /*9d70*/  F2FP.TF32.F32.PACK_B R29, R29 ;  /* 0x0000001dff1d723e */ /* 0x000fe200024050ff */
[C---:B------:R-:W-:Y:S01]  /*9d80*/  FMUL R9, R24.reuse, R13 ;  /* 0x0000000d18097220 */ /* 0x040fe20000400000 */
[----:B------:R-:W-:Y:S01]  /*9d90*/  FMUL R12, R24, R16 ;  /* 0x00000010180c7220 */ /* 0x000fe20000400000 */
[----:B------:R-:W-:Y:S01]  /*9da0*/  LOP3.LUT R16, R40, 0xffffe000, RZ, 0xc0, !PT ;  /* 0xffffe00028107812 */ /* 0x000fe200078ec0ff */
[C---:B------:R-:W-:Y:S01]  /*9db0*/  FMUL R7, R24.reuse, R7 ;  /* 0x0000000718077220 */ /* 0x040fe20000400000 */
[----:B------:R-:W-:Y:S01]  /*9dc0*/  FMUL R13, R24, R17 ;  /* 0x00000011180d7220 */ /* 0x000fe20000400000 */
[----:B------:R-:W-:Y:S01]  /*9dd0*/  LOP3.LUT R17, R41, 0xffffe000, RZ, 0xc0, !PT ;  /* 0xffffe00029117812 */ /* 0x000fe200078ec0ff */
[----:B------:R-:W-:Y:S01]  /*9de0*/  FFMA R30, R27, R0, R3 ;  /* 0x000000001b1e7223 */ /* 0x000fe20000000003 */
[----:B------:R-:W-:Y:S01]  /*9df0*/  LOP3.LUT R0, R42, 0xffffe000, RZ, 0xc0, !PT ;  /* 0xffffe0002a007812 */ /* 0x000fe200078ec0ff */
[----:B------:R-:W-:Y:S01]  /*9e00*/  FMUL R6, R24, R10 ;  /* 0x0000000a18067220 */ /* 0x000fe20000400000 */
[----:B------:R-:W-:Y:S01]  /*9e10*/  LOP3.LUT R3, R33, 0xffffe000, RZ, 0xc0, !PT ;  /* 0xffffe00021037812 */ /* 0x000fe200078ec0ff */
[----:B------:R-:W-:Y:S01]  /*9e20*/  FFMA R31, R27, R2, R7 ;  /* 0x000000021b1f7223 */ /* 0x000fe20000000007 */
[----:B------:R-:W-:Y:S01]  /*9e30*/  LOP3.LUT R2, R43, 0xffffe000, RZ, 0xc0, !PT ;  /* 0xffffe0002b027812 */ /* 0x000fe200078ec0ff */
[C---:B------:R-:W-:Y:S01]  /*9e40*/  FFMA R4, R27.reuse, R16, R4 ;  /* 0x000000101b047223 */ /* 0x040fe20000000004 */
[----:B------:R-:W-:Y:S01]  /*9e50*/  LOP3.LUT R16, R34, 0xffffe000, RZ, 0xc0, !PT ;  /* 0xffffe00022107812 */ /* 0x000fe200078ec0ff */
[C---:B------:R-:W-:Y:S01]  /*9e60*/  FFMA R5, R27.reuse, R17, R5 ;  /* 0x000000111b057223 */ /* 0x040fe20000000005 */
[----:B------:R-:W-:Y:S01]  /*9e70*/  F2FP.TF32.F32.PACK_B R30, R30 ;  /* 0x0000001eff1e723e */ /* 0x000fe200024050ff */
[C---:B------:R-:W-:Y:S01]  /*9e80*/  FFMA R6, R27.reuse, R0, R6 ;  /* 0x000000001b067223 */ /* 0x040fe20000000006 */
[----:B------:R-:W-:Y:S01]  /*9e90*/  LOP3.LUT R0, R32, 0xffffe000, RZ, 0xc0, !PT ;  /* 0xffffe00020007812 */ /* 0x000fe200078ec0ff */
[C---:B------:R-:W-:Y:S01]  /*9ea0*/  FMUL R11, R24.reuse, R11 ;  /* 0x0000000b180b7220 */ /* 0x040fe20000400000 */
[----:B------:R-:W-:Y:S01]  /*9eb0*/  F2FP.TF32.F32.PACK_B R31, R31 ;  /* 0x0000001fff1f723e */ /* 0x000fe200024050ff */
[----:B------:R-:W-:Y:S01]  /*9ec0*/  FMUL R10, R24, R14 ;  /* 0x0000000e180a7220 */ /* 0x000fe20000400000 */
[----:B------:R-:W-:Y:S01]  /*9ed0*/  F2FP.TF32.F32.PACK_B R4, R4 ;  /* 0x00000004ff04723e */ /* 0x000fe200024050ff */
[----:B------:R-:W-:Y:S01]  /*9ee0*/  FFMA R7, R27, R2, R11 ;  /* 0x000000021b077223 */ /* 0x000fe2000000000b */
[----:B------:R-:W-:Y:S01]  /*9ef0*/  LOP3.LUT R2, R35, 0xffffe000, RZ, 0xc0, !PT ;  /* 0xffffe00023027812 */ /* 0x000fe200078ec0ff */
[C---:B------:R-:W-:Y:S01]  /*9f00*/  FFMA R8, R27.reuse, R0, R8 ;  /* 0x000000001b087223 */ /* 0x040fe20000000008 */
[----:B------:R-:W-:Y:S01]  /*9f10*/  LOP3.LUT R0, R36, 0xffffe000, RZ, 0xc0, !PT ;  /* 0xffffe00024007812 */ /* 0x000fe200078ec0ff */
[----:B------:R1:W-:Y:S01]  /*9f20*/  STSM.16.M88.4 [R78+0x400], R28 ;  /* 0x0004001c4e007844 */ /* 0x0003e20000000200 */
[----:B------:R-:W-:Y:S01]  /*9f30*/  F2FP.TF32.F32.PACK_B R5, R5 ;  /* 0x00000005ff05723e */ /* 0x000fe200024050ff */
[----:B------:R-:W-:Y:S01]  /*9f40*/  FMUL R15, R24, R15 ;  /* 0x0000000f180f7220 */ /* 0x000fe20000400000 */
[----:B------:R-:W-:Y:S01]  /*9f50*/  F2FP.TF32.F32.PACK_B R6, R6 ;  /* 0x00000006ff06723e */ /* 0x000fe200024050ff */
[C---:B------:R-:W-:Y:S01]  /*9f60*/  FFMA R9, R27.reuse, R3, R9 ;  /* 0x000000031b097223 */ /* 0x040fe20000000009 */
[C---:B------:R-:W-:Y:S01]  /*9f70*/  FFMA R10, R27.reuse, R16, R10 ;  /* 0x000000101b0a7223 */ /* 0x040fe2000000000a */
[----:B------:R-:W-:Y:S01]  /*9f80*/  FFMA R11, R27, R2, R15 ;  /* 0x000000021b0b7223 */ /* 0x000fe2000000000f */
[----:B------:R-:W-:Y:S01]  /*9f90*/  LOP3.LUT R2, R37, 0xffffe000, RZ, 0xc0, !PT ;  /* 0xffffe00025027812 */ /* 0x000fe200078ec0ff */
[----:B------:R-:W-:Y:S01]  /*9fa0*/  FFMA R12, R27, R0, R12 ;  /* 0x000000001b0c7223 */ /* 0x000fe2000000000c */
[----:B------:R-:W-:Y:S01]  /*9fb0*/  LOP3.LUT R3, R38, 0xffffe000, RZ, 0xc0, !PT ;  /* 0xffffe00026037812 */ /* 0x000fe200078ec0ff */
[C---:B------:R-:W-:Y:S01]  /*9fc0*/  FMUL R14, R24.reuse, R18 ;  /* 0x00000012180e7220 */ /* 0x040fe20000400000 */
[----:B------:R-:W-:Y:S01]  /*9fd0*/  LOP3.LUT R0, R39, 0xffffe000, RZ, 0xc0, !PT ;  /* 0xffffe00027007812 */ /* 0x000fe200078ec0ff */
[----:B------:R-:W-:Y:S01]  /*9fe0*/  FMUL R19, R24, R19 ;  /* 0x0000001318137220 */ /* 0x000fe20000400000 */
[----:B------:R-:W-:Y:S01]  /*9ff0*/  F2FP.TF32.F32.PACK_B R7, R7 ;  /* 0x00000007ff07723e */ /* 0x000fe200024050ff */
[C---:B------:R-:W-:Y:S01]  /*a000*/  FFMA R13, R27.reuse, R2, R13 ;  /* 0x000000021b0d7223 */ /* 0x040fe2000000000d */
[C---:B------:R-:W-:Y:S01]  /*a010*/  FFMA R14, R27.reuse, R3, R14 ;  /* 0x000000031b0e7223 */ /* 0x040fe2000000000e */
[----:B------:R-:W-:Y:S01]  /*a020*/  FFMA R15, R27, R0, R19 ;  /* 0x000000001b0f7223 */ /* 0x000fe20000000013 */
[----:B------:R-:W-:Y:S01]  /*a030*/  F2FP.TF32.F32.PACK_B R8, R8 ;  /* 0x00000008ff08723e */ /* 0x000fe200024050ff */
[----:B------:R1:W-:Y:S01]  /*a040*/  STSM.16.M88.4 [R77+0x400], R4 ;  /* 0x000400044d007844 */ /* 0x0003e20000000200 */
[----:B------:R-:W-:Y:S02]  /*a050*/  F2FP.TF32.F32.PACK_B R9, R9 ;  /* 0x00000009ff09723e */ /* 0x000fe400024050ff */
[----:B------:R-:W-:Y:S02]  /*a060*/  F2FP.TF32.F32.PACK_B R10, R10 ;  /* 0x0000000aff0a723e */ /* 0x000fe400024050ff */
[----:B------:R-:W-:Y:S02]  /*a070*/  F2FP.TF32.F32.PACK_B R11, R11 ;  /* 0x0000000bff0b723e */ /* 0x000fe400024050ff */
[----:B------:R-:W-:Y:S02]  /*a080*/  F2FP.TF32.F32.PACK_B R12, R12 ;  /* 0x0000000cff0c723e */ /* 0x000fe400024050ff */
[----:B------:R-:W-:Y:S01]  /*a090*/  F2FP.TF32.F32.PACK_B R13, R13 ;  /* 0x0000000dff0d723e */ /* 0x000fe200024050ff */
[----:B------:R1:W-:Y:S01]  /*a0a0*/  STSM.16.M88.4 [R79], R8 ;  /* 0x000000084f007844 */ /* 0x0003e20000000200 */
[----:B------:R-:W-:Y:S02]  /*a0b0*/  F2FP.TF32.F32.PACK_B R14, R14 ;  /* 0x0000000eff0e723e */ /* 0x000fe400024050ff */
[----:B------:R-:W-:Y:S05]  /*a0c0*/  F2FP.TF32.F32.PACK_B R15, R15 ;  /* 0x0000000fff0f723e */ /* 0x000fea00024050ff */
[----:B------:R1:W-:Y:S01]  /*a0d0*/  STSM.16.M88.4 [R80], R12 ;  /* 0x0000000c50007844 */ /* 0x0003e20000000200 */
[----:B------:R-:W-:Y:S01]  /*a0e0*/  @!PT LDS RZ, [RZ] ;  /* 0x00000000fffff984 */ /* 0x000fe20000000800 */
[----:B------:R-:W-:Y:S01]  /*a0f0*/  @!PT LDS RZ, [RZ] ;  /* 0x00000000fffff984 */ /* 0x000fe20000000800 */
[----:B------:R-:W-:Y:S01]  /*a100*/  @!PT LDS RZ, [RZ] ;  /* 0x00000000fffff984 */ /* 0x000fe20000000800 */
[----:B------:R-:W-:Y:S01]  /*a110*/  @!PT LDS RZ, [RZ] ;  /* 0x00000000fffff984 */ /* 0x000fe20000000800 */
[----:B------:R2:W-:Y:S07]  /*a120*/  MEMBAR.ALL.CTA ;  /* 0x0000000000007992 */ /* 0x0005ee0000008000 */
[----:B--2---:R-:W2:Y:S02]  /*a130*/  FENCE.VIEW.ASYNC.S ;  /* 0x00000000000073c6 */ /* 0x004ea40000000000 */
[----:B--2---:R-:W-:Y:S06]  /*a140*/  BAR.SYNC.DEFER_BLOCKING 0x1, 0x80 ;  /* 0x0042000000007b1d */ /* 0x004fec0000010000 */
[----:B------:R-:W-:Y:S05]  /*a150*/  @P0 BRA `(.L_x_91) ;  /* 0x0000000000300947 */ /* 0x000fea0003800000 */
[----:B------:R-:W2:Y:S01]  /*a160*/  LDCU.64 UR6, c[0x0][0x348] ;  /* 0x00006900ff0677ac */ /* 0x000ea20008000a00 */
[----:B------:R-:W-:Y:S02]  /*a170*/  R2UR UR42, R74 ;  /* 0x000000004a2a72ca */ /* 0x000fe400000e0000 */
[----:B------:R-:W-:Y:S01]  /*a180*/  R2UR UR43, R72 ;  /* 0x00000000482b72ca */ /* 0x000fe200000e0000 */
[----:B------:R-:W-:Y:S01]  /*a190*/  UIADD3 UR4, UPT, UPT, UR45, 0x400, URZ ;  /* 0x000004002d047890 */ /* 0x000fe2000fffe0ff */
[----:B------:R-:W-:Y:S05]  /*a1a0*/  R2UR UR44, R73 ;  /* 0x00000000492c72ca */ /* 0x000fea00000e0000 */
[----:B------:R-:W-:Y:S05]  /*a1b0*/  IMAD.U32 R69, RZ, RZ, UR4 ;  /* 0x00000004ff457e24 */ /* 0x000fea000f8e00ff */
[----:B------:R-:W-:Y:S01]  /*a1c0*/  R2UR UR40, R69 ;  /* 0x00000000452872ca */ /* 0x000fe200000e0000 */
[----:B--2---:R-:W-:Y:S04]  /*a1d0*/  UIADD3 UR4, UP0, UPT, UR6, 0x680, URZ ;  /* 0x0000068006047890 */ /* 0x004fe8000ff1e0ff */
[----:B------:R-:W-:Y:S09]  /*a1e0*/  UIADD3.X UR5, UPT, UPT, URZ, UR7, URZ, UP0, !UPT ;  /* 0x00000007ff057290 */ /* 0x000ff200087fe4ff */
[----:B------:R2:W-:Y:S01]  /*a1f0*/  UTMASTG.4D.IM2COL [UR40], [UR4] ;  /* 0x00000028040073b5 */ /* 0x0005e20008058000 */
[----:B------:R0:W-:Y:S01]  /*a200*/  UTMACMDFLUSH ;  /* 0x00000000000079b7 */ /* 0x0001e20000000000 */
[----:B--2---:R-:W-:Y:S04]  /*a210*/  DEPBAR.LE SB0, 0x1 ;  /* 0x000080400000791a */ /* 0x004fe80000000000 */
.L_x_91:
[----:B------:R-:W-:Y:S05]  /*a220*/  BSYNC.RECONVERGENT B0 ;  /* 0x0000000000007941 */ /* 0x000fea0003800200 */
.L_x_90:
[----:B------:R-:W-:Y:S01]  /*a230*/  BAR.SYNC.DEFER_BLOCKING 0x1, 0x80 ;  /* 0x0042000000007b1d */ /* 0x000fe20000010000 */
[----:B------:R-:W-:Y:S01]  /*a240*/  ISETP.NE.AND P1, PT, R76, RZ, PT ;  /* 0x000000ff4c00720c */ /* 0x000fe20003f25270 */
[----:B------:R-:W-:Y:S01]  /*a250*/  UISETP.NE.AND UP0, UPT, UR51, URZ, UPT ;  /* 0x000000ff3300728c */ /* 0x000fe2000bf05270 */
[----:B------:R-:W-:Y:S11]  /*a260*/  LEA R2, R82, UR45, 0x3 ;  /* 0x0000002d52027c11 */ /* 0x000ff6000f8e18ff */
[----:B-1----:R-:W-:Y:S01]  /*a270*/  @P1 SHF.L.U32 R4, R56, 0x1f, RZ ;  /* 0x0000001f38041819 */ /* 0x002fe200000006ff */
[----:B------:R-:W-:Y:S06]  /*a280*/  BRA.U !UP0, `(.L_x_92) ;  /* 0x0000000108247547 */ /* 0x000fec000b800000 */
[----:B------:R-:W1:Y:S01]  /*a290*/  S2R R0, SR_CgaCtaId ;  /* 0x0000000000007919 */ /* 0x000e620000008800 */
[----:B------:R-:W-:Y:S01]  /*a2a0*/  IMAD.U32 R3, RZ, RZ, UR48 ;  /* 0x00000030ff037e24 */ /* 0x000fe2000f8e00ff */
[----:B------:R-:W-:Y:S04]  /*a2b0*/  UIADD3 UR4, UPT, UPT, UR48, 0x1, URZ ;  /* 0x0000000130047890 */ /* 0x000fe8000fffe0ff */
[----:B------:R-:W-:Y:S01]  /*a2c0*/  @P1 LEA R3, R3, UR45, 0x3 ;  /* 0x0000002d03031c11 */ /* 0x000fe2000f8e18ff */
[----:B------:R-:W-:Y:S04]  /*a2d0*/  UISETP.NE.AND UP0, UPT, UR4, 0x4, UPT ;  /* 0x000000040400788c */ /* 0x000fe8000bf05270 */
[----:B------:R-:W-:Y:S01]  /*a2e0*/  @P1 VIADD R3, R3, 0x60 ;  /* 0x0000006003031836 */ /* 0x000fe20000000000 */
[----:B------:R-:W-:Y:S04]  /*a2f0*/  USEL UR48, UR4, URZ, UP0 ;  /* 0x000000ff04307287 */ /* 0x000fe80008000000 */
[----:B-1----:R-:W-:Y:S04]  /*a300*/  @P1 PRMT R0, R0, 0x654, R3 ;  /* 0x0000065400001816 */ /* 0x002fe80000000003 */
[----:B------:R1:W-:Y:S04]  /*a310*/  @P1 SYNCS.ARRIVE.TRANS64.RED.A1T0 RZ, [R0+URZ], RZ ;  /* 0x000000ff00ff19a7 */ /* 0x0003e800081004ff */
.L_x_92:
[----:B------:R-:W2:Y:S01]  /*a320*/  @P1 SYNCS.PHASECHK.TRANS64.TRYWAIT P0, [R2+URZ+0x40], R4 ;  /* 0x00004004020015a7 */ /* 0x000ea200080011ff */
[----:B------:R-:W-:Y:S01]  /*a330*/  BSSY B1, `(.L_x_93) ;  /* 0x0000017000017945 */ /* 0x000fe20003800000 */
[----:B--2---:R-:W-:Y:S03]  /*a340*/  @P1 SEL R84, RZ, 0x1, !P0 ;  /* 0x00000001ff541807 */ /* 0x004fe60004000000 */
[----:B------:R-:W-:Y:S05]  /*a350*/  @!P1 BRA `(.L_x_94) ;  /* 0x0000000000509947 */ /* 0x000fea0003800000 */
[----:B------:R-:W-:Y:S01]  /*a360*/  ISETP.NE.AND P1, PT, R85, RZ, PT ;  /* 0x000000ff5500720c */ /* 0x000fe20003f25270 */
[----:B------:R-:W-:Y:S01]  /*a370*/  BSSY B0, `(.L_x_95) ;  /* 0x000000a000007945 */ /* 0x000fe20003800000 */
[----:B------:R-:W-:Y:S11]  /*a380*/  ISETP.NE.AND P0, PT, R84, RZ, PT ;  /* 0x000000ff5400720c */ /* 0x000ff60003f05270 */
[----:B------:R-:W-:Y:S04]  /*a390*/  @P1 IMAD R5, R82, 0x2000, R83 ;  /* 0x0000200052051824 */ /* 0x000fe800078e0253 */
[----:B------:R-:W-:Y:S05]  /*a3a0*/  @P1 VIADD R4, R5, UR45 ;  /* 0x0000002d05041c36 */ /* 0x000fea0008000000 */
[----:B------:R-:W-:Y:S01]  /*a3b0*/  @P1 IADD3 R3, PT, PT, R87, R4, RZ ;  /* 0x0000000457031210 */ /* 0x000fe20007ffe0ff */
[----:B------:R-:W-:Y:S01]  /*a3c0*/  @P1 IMAD.IADD R4, R70, 0x1, R4 ;  /* 0x0000000146041824 */ /* 0x000fe200078e0204 */
[----:B------:R-:W-:Y:S06]  /*a3d0*/  @P0 BRA `(.L_x_96) ;  /* 0x00000000000c0947 */ /* 0x000fec0003800000 */
[----:B-1----:R-:W-:Y:S04]  /*a3e0*/  SHF.L.U32 R0, R56, 0x1f, RZ ;  /* 0x0000001f38007819 */ /* 0x002fe800000006ff */
[----:B------:R-:W1:Y:S02]  /*a3f0*/  SYNCS.PHASECHK.TRANS64.TRYWAIT P0, [R2+URZ+0x40], R0 ;  /* 0x00004000020075a7 */ /* 0x000e6400080011ff */
[----:B-1----:R-:W-:Y:S05]  /*a400*/  @!P0 BRA `(.L_x_97) ;  /* 0x0000002400fc8947 */ /* 0x002fea0003800000 */
.L_x_96:
[----:B------:R-:W-:Y:S05]  /*a410*/  BSYNC B0 ;  /* 0x0000000000007941 */ /* 0x000fea0003800000 */
.L_x_95:
[----:B------:R-:W-:Y:S02]  /*a420*/  ISETP.NE.AND P0, PT, R85, RZ, PT ;  /* 0x000000ff5500720c */ /* 0x000fe40003f05270 */
[----:B------:R-:W-:Y:S11]  /*a430*/  IADD3 R82, PT, PT, R82, 0x1, RZ ;  /* 0x0000000152527810 */ /* 0x000ff60007ffe0ff */
[----:B-1----:R-:W-:Y:S01]  /*a440*/  @P0 IMAD.IADD R0, R70, 0x1, R3 ;  /* 0x0000000146000824 */ /* 0x002fe200078e0203 */
[----:B------:R-:W-:Y:S05]  /*a450*/  @P0 WARPSYNC.ALL ;  /* 0x0000000000000948 */ /* 0x000fea0003800000 */
[----:B------:R2:W3:Y:S04]  /*a460*/  @P0 LDSM.16.M88.4 R44, [R5+UR45+0x400] ;  /* 0x0004002d052c083b */ /* 0x0004e80008000200 */
[----:B------:R2:W4:Y:S04]  /*a470*/  @P0 LDSM.16.M88.4 R40, [R4+0x400] ;  /* 0x000400000428083b */ /* 0x0005280000000200 */
[----:B------:R2:W1:Y:S04]  /*a480*/  @P0 LDSM.16.M88.4 R32, [R3+0x400] ;  /* 0x000400000320083b */ /* 0x0004680000000200 */
[----:B------:R2:W1:Y:S02]  /*a490*/  @P0 LDSM.16.M88.4 R36, [R0+0x400] ;  /* 0x000400000024083b */ /* 0x0004640000000200 */
.L_x_94:
[----:B------:R-:W-:Y:S05]  /*a4a0*/  BSYNC B1 ;  /* 0x0000000000017941 */ /* 0x000fea0003800000 */
.L_x_93:
[----:B-12---:R-:W-:Y:S05]  /*a4b0*/  VIADD R0, R25, 0x20 ;  /* 0x0000002019007836 */ /* 0x006fea0000000000 */
[----:B------:R-:W-:Y:S04]  /*a4c0*/  SHF.R.U32.HI R0, RZ, 0x15, R0 ;  /* 0x00000015ff007819 */ /* 0x000fe80000011600 */
[----:B------:R-:W-:Y:S11]  /*a4d0*/  LOP3.LUT P0, RZ, R0, 0x3, R60, 0x48, !PT ;  /* 0x0000000300ff7812 */ /* 0x000ff6000780483c */
[----:B------:R-:W-:Y:S02]  /*a4e0*/  @!UPT UIADD3 URZ, UPT, UPT, URZ, URZ, URZ ;  /* 0x000000fffffff290 */ /* 0x000fe4000fffe0ff */
[----:B------:R-:W-:Y:S05]  /*a4f0*/  @!P0 BRA `(.L_x_98) ;  /* 0x0000000000408947 */ /* 0x000fea0003800000 */
[----:B------:R-:W1:Y:S01]  /*a500*/  LDCU.64 UR8, c[0x4][0x70] ;  /* 0x01000e00ff0877ac */ /* 0x000e620008000a00 */
[----:B------:R-:W-:Y:S01]  /*a510*/  MOV R3, 0x0 ;  /* 0x0000000000037802 */ /* 0x000fe20000000f00 */
[----:B------:R-:W-:Y:S02]  /*a520*/  HFMA2 R12, -RZ, RZ, 0, 5.9604644775390625e-08 ;  /* 0x00000001ff0c7431 */ /* 0x000fe400000001ff */
[----:B------:R-:W-:Y:S02]  /*a530*/  IMAD.MOV.U32 R8, RZ, RZ, 0x192 ;  /* 0x00000192ff087424 */ /* 0x000fe400078e00ff */
[----:B------:R-:W-:Y:S01]  /*a540*/  IMAD.MOV.U32 R13, RZ, RZ, RZ ;  /* 0x000000ffff0d7224 */ /* 0x000fe200078e00ff */
[----:B------:R-:W2:Y:S01]  /*a550*/  LDCU.64 UR6, c[0x4][0x78] ;  /* 0x01000f00ff0677ac */ /* 0x000ea20008000a00 */
[----:B------:R-:W3:Y:S01]  /*a560*/  LDC.64 R2, c[0x4][R3] ;  /* 0x0100000003027b82 */ /* 0x000ee20000000a00 */
[----:B------:R-:W5:Y:S01]  /*a570*/  LDCU.64 UR4, c[0x4][0x10] ;  /* 0x01000200ff0477ac */ /* 0x000f620008000a00 */
[----:B-1----:R-:W-:Y:S01]  /*a580*/  MOV R5, UR9 ;  /* 0x0000000900057c02 */ /* 0x002fe20008000f00 */
[----:B------:R-:W-:Y:S01]  /*a590*/  IMAD.U32 R4, RZ, RZ, UR8 ;  /* 0x00000008ff047e24 */ /* 0x000fe2000f8e00ff */
[----:B--2---:R-:W-:Y:S01]  /*a5a0*/  MOV R7, UR7 ;  /* 0x0000000700077c02 */ /* 0x004fe20008000f00 */
[----:B------:R-:W-:Y:S01]  /*a5b0*/  IMAD.U32 R6, RZ, RZ, UR6 ;  /* 0x00000006ff067e24 */ /* 0x000fe2000f8e00ff */
[----:B-----5:R-:W-:Y:S01]  /*a5c0*/  MOV R11, UR5 ;  /* 0x00000005000b7c02 */ /* 0x020fe20008000f00 */
[----:B------:R-:W-:Y:S02]  /*a5d0*/  IMAD.U32 R10, RZ, RZ, UR4 ;  /* 0x00000004ff0a7e24 */ /* 0x000fe4000f8e00ff */
[----:B------:R-:W-:Y:S07]  /*a5e0*/  LEPC R20, `(.L_x_98) ;  /* 0x000000001014794e */ /* 0x000fee0000000000 */
[----:B---34-:R-:W-:Y:S05]  /*a5f0*/  CALL.ABS.NOINC R2 ;  /* 0x0000000002007343 */ /* 0x018fea0003c00000 */
.L_x_98:
[----:B---3--:R-:W-:Y:S01]  /*a600*/  LOP3.LUT R3, R44, 0xffffe000, RZ, 0xc0, !PT ;  /* 0xffffe0002c037812 */ /* 0x008fe200078ec0ff */
[----:B------:R-:W-:Y:S05]  /*a610*/  WARPSYNC.ALL ;  /* 0x0000000000007948 */ /* 0x000fea0003800000 */
[----:B------:R-:W-:Y:S01]  /*a620*/  R2UR UR4, R25 ;  /* 0x00000000190472ca */ /* 0x000fe200000e0000 */
[----:B------:R-:W1:Y:S01]  /*a630*/  S2R R86, SR_CgaCtaId ;  /* 0x0000000000567919 */ /* 0x000e620000008800 */
[----:B----4-:R-:W-:Y:S01]  /*a640*/  LOP3.LUT R20, R40, 0xffffe000, RZ, 0xc0, !PT ;  /* 0xffffe00028147812 */ /* 0x010fe200078ec0ff */
[----:B------:R-:W-:Y:S01]  /*a650*/  BSSY.RECONVERGENT B0, `(.L_x_99) ;  /* 0x000005f000007945 */ /* 0x000fe20003800200 */
[----:B------:R-:W-:Y:S02]  /*a660*/  ISETP.NE.AND P6, PT, R76, RZ, PT ;  /* 0x000000ff4c00720c */ /* 0x000fe40003fc5270 */
[----:B------:R-:W-:Y:S07]  /*a670*/  ISETP.NE.AND P0, PT, R58, RZ, PT ;  /* 0x000000ff3a00720c */ /* 0x000fee0003f05270 */
[----:B------:R-:W2:Y:S02]  /*a680*/  LDTM.16dp128bit.x8 R4, tmem[UR4+0x20] ;  /* 0x00002004000479ee */ /* 0x000ea40008180000 */
[C---:B--2---:R-:W-:Y:S01]  /*a690*/  FMUL R0, R24.reuse, R4 ;  /* 0x0000000418007220 */ /* 0x044fe20000400000 */
[----:B------:R-:W-:Y:S01]  /*a6a0*/  LOP3.LUT R4, R45, 0xffffe000, RZ, 0xc0, !PT ;  /* 0xffffe0002d047812 */ /* 0x000fe200078ec0ff */
        /* <DEDUP_REMOVED lines=10> */
[----:B------:R-:W-:Y:S01]  /*a750*/  FFMA R30, R27, R3, R0 ;  /* 0x000000031b1e7223 */ /* 0x000fe20000000000 */
[C---:B------:R-:W-:Y:S01]  /*a760*/  FMUL R0, R24.reuse, R8 ;  /* 0x0000000818007220 */ /* 0x040fe20000400000 */
[C---:B------:R-:W-:Y:S01]  /*a770*/  FMUL R6, R24.reuse, R13 ;  /* 0x0000000d18067220 */ /* 0x040fe20000400000 */
[----:B------:R-:W-:Y:S01]  /*a780*/  LOP3.LUT R13, R41, 0xffffe000, RZ, 0xc0, !PT ;  /* 0xffffe000290d7812 */ /* 0x000fe200078ec0ff */
[C---:B------:R-:W-:Y:S01]  /*a790*/  FFMA R31, R27.reuse, R4, R2 ;  /* 0x000000041b1f7223 */ /* 0x040fe20000000002 */
[----:B------:R-:W-:Y:S01]  /*a7a0*/  F2FP.TF32.F32.PACK_B R30, R30 ;  /* 0x0000001eff1e723e */ /* 0x000fe200024050ff */
[C---:B------:R-:W-:Y:S01]  /*a7b0*/  FMUL R2, R24.reuse, R9 ;  /* 0x0000000918027220 */ /* 0x040fe20000400000 */
[----:B------:R-:W-:Y:S01]  /*a7c0*/  FMUL R9, R24, R16 ;  /* 0x0000001018097220 */ /* 0x000fe20000400000 */
[----:B------:R-:W-:Y:S01]  /*a7d0*/  FFMA R16, R27, R20, R0 ;  /* 0x000000141b107223 */ /* 0x000fe20000000000 */
[----:B------:R-:W-:Y:S01]  /*a7e0*/  LOP3.LUT R0, R42, 0xffffe000, RZ, 0xc0, !PT ;  /* 0xffffe0002a007812 */ /* 0x000fe200078ec0ff */
[C---:B------:R-:W-:Y:S01]  /*a7f0*/  FMUL R3, R24.reuse, R10 ;  /* 0x0000000a18037220 */ /* 0x040fe20000400000 */
[----:B------:R-:W-:Y:S01]  /*a800*/  F2FP.TF32.F32.PACK_B R31, R31 ;  /* 0x0000001fff1f723e */ /* 0x000fe200024050ff */
[C---:B------:R-:W-:Y:S01]  /*a810*/  FMUL R7, R24.reuse, R14 ;  /* 0x0000000e18077220 */ /* 0x040fe20000400000 */
[----:B------:R-:W-:Y:S01]  /*a820*/  LOP3.LUT R14, R43, 0xffffe000, RZ, 0xc0, !PT ;  /* 0xffffe0002b0e7812 */ /* 0x000fe200078ec0ff */
[----:B------:R-:W-:Y:S01]  /*a830*/  FMUL R10, R24, R17 ;  /* 0x00000011180a7220 */ /* 0x000fe20000400000 */
[----:B------:R-:W-:Y:S01]  /*a840*/  F2FP.TF32.F32.PACK_B R16, R16 ;  /* 0x00000010ff10723e */ /* 0x000fe200024050ff */
[----:B------:R-:W-:Y:S01]  /*a850*/  FFMA R17, R27, R13, R2 ;  /* 0x0000000d1b117223 */ /* 0x000fe20000000002 */
[----:B------:R-:W-:Y:S01]  /*a860*/  LOP3.LUT R2, R32, 0xffffe000, RZ, 0xc0, !PT ;  /* 0xffffe00020027812 */ /* 0x000fe200078ec0ff */
[C---:B------:R-:W-:Y:S01]  /*a870*/  FMUL R4, R24.reuse, R11 ;  /* 0x0000000b18047220 */ /* 0x040fe20000400000 */
[----:B------:R-:W-:Y:S01]  /*a880*/  LOP3.LUT R13, R39, 0xffffe000, RZ, 0xc0, !PT ;  /* 0xffffe000270d7812 */ /* 0x000fe200078ec0ff */
[C---:B------:R-:W-:Y:S01]  /*a890*/  FMUL R11, R24.reuse, R18 ;  /* 0x00000012180b7220 */ /* 0x040fe20000400000 */
[----:B------:R-:W-:Y:S01]  /*a8a0*/  F2FP.TF32.F32.PACK_B R17, R17 ;  /* 0x00000011ff11723e */ /* 0x000fe200024050ff */
[----:B------:R-:W-:Y:S01]  /*a8b0*/  FFMA R18, R27, R0, R3 ;  /* 0x000000001b127223 */ /* 0x000fe20000000003 */
[----:B------:R-:W-:Y:S01]  /*a8c0*/  LOP3.LUT R0, R33, 0xffffe000, RZ, 0xc0, !PT ;  /* 0xffffe00021007812 */ /* 0x000fe200078ec0ff */
[----:B------:R-:W-:Y:S01]  /*a8d0*/  FMUL R12, R24, R19 ;  /* 0x00000013180c7220 */ /* 0x000fe20000400000 */
[----:B------:R-:W-:Y:S01]  /*a8e0*/  LOP3.LUT R3, R34, 0xffffe000, RZ, 0xc0, !PT ;  /* 0xffffe00022037812 */ /* 0x000fe200078ec0ff */
[C---:B------:R-:W-:Y:S01]  /*a8f0*/  FFMA R19, R27.reuse, R14, R4 ;  /* 0x0000000e1b137223 */ /* 0x040fe20000000004 */
[----:B------:R-:W-:Y:S01]  /*a900*/  F2FP.TF32.F32.PACK_B R18, R18 ;  /* 0x00000012ff12723e */ /* 0x000fe200024050ff */
[----:B------:R-:W-:Y:S01]  /*a910*/  FFMA R4, R27, R2, R5 ;  /* 0x000000021b047223 */ /* 0x000fe20000000005 */
[----:B------:R-:W-:Y:S01]  /*a920*/  LOP3.LUT R2, R35, 0xffffe000, RZ, 0xc0, !PT ;  /* 0xffffe00023027812 */ /* 0x000fe200078ec0ff */
[----:B------:R-:W-:Y:S01]  /*a930*/  FMUL R8, R24, R15 ;  /* 0x0000000f18087220 */ /* 0x000fe20000400000 */
[----:B------:R-:W-:Y:S01]  /*a940*/  F2FP.TF32.F32.PACK_B R19, R19 ;  /* 0x00000013ff13723e */ /* 0x000fe200024050ff */
[C---:B------:R-:W-:Y:S01]  /*a950*/  FFMA R5, R27.reuse, R0, R6 ;  /* 0x000000001b057223 */ /* 0x040fe20000000006 */
[----:B------:R-:W-:Y:S01]  /*a960*/  LOP3.LUT R0, R36, 0xffffe000, RZ, 0xc0, !PT ;  /* 0xffffe00024007812 */ /* 0x000fe200078ec0ff */
[----:B------:R2:W-:Y:S01]  /*a970*/  STSM.16.M88.4 [R78+0x2400], R28 ;  /* 0x0024001c4e007844 */ /* 0x0005e20000000200 */
[----:B------:R-:W-:Y:S01]  /*a980*/  F2FP.TF32.F32.PACK_B R4, R4 ;  /* 0x00000004ff04723e */ /* 0x000fe200024050ff */
[C---:B------:R-:W-:Y:S01]  /*a990*/  FFMA R6, R27.reuse, R3, R7 ;  /* 0x000000031b067223 */ /* 0x040fe20000000007 */
[----:B------:R-:W-:Y:S05]  /*a9a0*/  LOP3.LUT R3, R38, 0xffffe000, RZ, 0xc0, !PT ;  /* 0xffffe00026037812 */ /* 0x000fea00078ec0ff */
[----:B------:R2:W-:Y:S01]  /*a9b0*/  STSM.16.M88.4 [R77+0x2400], R16 ;  /* 0x002400104d007844 */ /* 0x0005e20000000200 */
[----:B------:R-:W-:Y:S01]  /*a9c0*/  F2FP.TF32.F32.PACK_B R5, R5 ;  /* 0x00000005ff05723e */ /* 0x000fe200024050ff */
[----:B------:R-:W-:Y:S01]  /*a9d0*/  FFMA R7, R27, R2, R8 ;  /* 0x000000021b077223 */ /* 0x000fe20000000008 */
[----:B------:R-:W-:Y:S01]  /*a9e0*/  LOP3.LUT R2, R37, 0xffffe000, RZ, 0xc0, !PT ;  /* 0xffffe00025027812 */ /* 0x000fe200078ec0ff */
[C---:B------:R-:W-:Y:S01]  /*a9f0*/  FFMA R8, R27.reuse, R0, R9 ;  /* 0x000000001b087223 */ /* 0x040fe20000000009 */
[----:B------:R-:W-:Y:S01]  /*aa00*/  F2FP.TF32.F32.PACK_B R6, R6 ;  /* 0x00000006ff06723e */ /* 0x000fe200024050ff */
[----:B------:R-:W-:Y:S01]  /*aa10*/  IMAD.U32 R0, RZ, RZ, UR48 ;  /* 0x00000030ff007e24 */ /* 0x000fe2000f8e00ff */
        /* <DEDUP_REMOVED lines=9> */
[----:B------:R-:W-:Y:S02]  /*aab0*/  @P6 LEA R0, R0, UR45, 0x3 ;  /* 0x0000002d00006c11 */ /* 0x000fe4000f8e18ff */
[----:B------:R-:W-:Y:S01]  /*aac0*/  LEA R2, R82, UR45, 0x3 ;  /* 0x0000002d52027c11 */ /* 0x000fe2000f8e18ff */
[----:B------:R2:W-:Y:S01]  /*aad0*/  STSM.16.M88.4 [R80+0x2000], R8 ;  /* 0x0020000850007844 */ /* 0x0005e20000000200 */
[----:B------:R-:W-:Y:S01]  /*aae0*/  @P6 SHF.L.U32 R3, R56, 0x1f, RZ ;  /* 0x0000001f38036819 */ /* 0x000fe200000006ff */
[----:B------:R-:W-:Y:S01]  /*aaf0*/  @P6 VIADD R0, R0, 0x60 ;  /* 0x0000006000006836 */ /* 0x000fe20000000000 */
[----:B------:R-:W-:Y:S01]  /*ab00*/  @!PT LDS RZ, [RZ] ;  /* 0x00000000fffff984 */ /* 0x000fe20000000800 */
[----:B------:R-:W-:Y:S01]  /*ab10*/  @!PT LDS RZ, [RZ] ;  /* 0x00000000fffff984 */ /* 0x000fe20000000800 */
[----:B------:R-:W-:Y:S01]  /*ab20*/  @!PT LDS RZ, [RZ] ;  /* 0x00000000fffff984 */ /* 0x000fe20000000800 */
[----:B------:R-:W-:Y:S01]  /*ab30*/  @!PT LDS RZ, [RZ] ;  /* 0x00000000fffff984 */ /* 0x000fe20000000800 */
[----:B------:R3:W-:Y:S06]  /*ab40*/  MEMBAR.ALL.CTA ;  /* 0x0000000000007992 */ /* 0x0007ec0000008000 */
[----:B---3--:R-:W3:Y:S01]  /*ab50*/  FENCE.VIEW.ASYNC.S ;  /* 0x00000000000073c6 */ /* 0x008ee20000000000 */
[----:B-1----:R-:W-:Y:S01]  /*ab60*/  @P6 PRMT R0, R86, 0x654, R0 ;  /* 0x0000065456006816 */ /* 0x002fe20000000000 */
[----:B---3--:R-:W-:Y:S06]  /*ab70*/  BAR.SYNC.DEFER_BLOCKING 0x1, 0x80 ;  /* 0x0042000000007b1d */ /* 0x008fec0000010000 */
[----:B------:R-:W-:Y:S05]  /*ab80*/  @P0 BRA `(.L_x_100) ;  /* 0x00000000002c0947 */ /* 0x000fea0003800000 */
[----:B------:R-:W1:Y:S01]  /*ab90*/  LDCU.64 UR6, c[0x0][0x348] ;  /* 0x00006900ff0677ac */ /* 0x000e620008000a00 */
[----:B------:R-:W-:Y:S02]  /*aba0*/  R2UR UR10, R74 ;  /* 0x000000004a0a72ca */ /* 0x000fe400000e0000 */
[----:B------:R-:W-:Y:S01]  /*abb0*/  R2UR UR11, R72 ;  /* 0x00000000480b72ca */ /* 0x000fe200000e0000 */
[----:B------:R-:W-:Y:S01]  /*abc0*/  UIADD3 UR9, UPT, UPT, UR41, 0x20, URZ ;  /* 0x0000002029097890 */ /* 0x000fe2000fffe0ff */
[----:B------:R-:W-:Y:S01]  /*abd0*/  R2UR UR12, R73 ;  /* 0x00000000490c72ca */ /* 0x000fe200000e0000 */
[----:B------:R-:W-:Y:S02]  /*abe0*/  UIADD3 UR8, UPT, UPT, UR45, 0x2400, URZ ;  /* 0x000024002d087890 */ /* 0x000fe4000fffe0ff */
[----:B-1----:R-:W-:Y:S04]  /*abf0*/  UIADD3 UR4, UP0, UPT, UR6, 0x680, URZ ;  /* 0x0000068006047890 */ /* 0x002fe8000ff1e0ff */
[----:B------:R-:W-:Y:S09]  /*ac00*/  UIADD3.X UR5, UPT, UPT, URZ, UR7, URZ, UP0, !UPT ;  /* 0x00000007ff057290 */ /* 0x000ff200087fe4ff */
[----:B------:R1:W-:Y:S01]  /*ac10*/  UTMASTG.4D.IM2COL [UR8], [UR4] ;  /* 0x00000008040073b5 */ /* 0x0003e20008058000 */
[----:B------:R0:W-:Y:S01]  /*ac20*/  UTMACMDFLUSH ;  /* 0x00000000000079b7 */ /* 0x0001e20000000000 */
[----:B-1----:R-:W-:Y:S04]  /*ac30*/  DEPBAR.LE SB0, 0x1 ;  /* 0x000080400000791a */ /* 0x002fe80000000000 */
.L_x_100:
[----:B------:R-:W-:Y:S05]  /*ac40*/  BSYNC.RECONVERGENT B0 ;  /* 0x0000000000007941 */ /* 0x000fea0003800200 */
.L_x_99:
[----:B------:R-:W-:Y:S01]  /*ac50*/  BAR.SYNC.DEFER_BLOCKING 0x1, 0x80 ;  /* 0x0042000000007b1d */ /* 0x000fe20000010000 */
[----:B------:R-:W-:Y:S04]  /*ac60*/  UIADD3 UR4, UPT, UPT, UR48, 0x1, URZ ;  /* 0x0000000130047890 */ /* 0x000fe8000fffe0ff */
[----:B------:R-:W-:Y:S04]  /*ac70*/  UISETP.NE.AND UP0, UPT, UR4, 0x4, UPT ;  /* 0x000000040400788c */ /* 0x000fe8000bf05270 */
[----:B------:R-:W-:Y:S01]  /*ac80*/  USEL UR40, UR4, URZ, UP0 ;  /* 0x000000ff04287287 */ /* 0x000fe20008000000 */
[----:B------:R1:W-:Y:S01]  /*ac90*/  @P6 SYNCS.ARRIVE.TRANS64.RED.A1T0 RZ, [R0+URZ], RZ ;  /* 0x000000ff00ff69a7 */ /* 0x0003e200081004ff */
[----:B------:R-:W-:Y:S01]  /*aca0*/  BSSY B1, `(.L_x_101) ;  /* 0x0000018000017945 */ /* 0x000fe20003800000 */
[----:B------:R-:W3:Y:S02]  /*acb0*/  @P6 SYNCS.PHASECHK.TRANS64.TRYWAIT P0, [R2+URZ+0x40], R3 ;  /* 0x00004003020065a7 */ /* 0x000ee400080011ff */
[----:B---3--:R-:W-:Y:S01]  /*acc0*/  @P6 SEL R84, RZ, 0x1, !P0 ;  /* 0x00000001ff546807 */ /* 0x008fe20004000000 */
[----:B-1----:R-:W-:Y:S06]  /*acd0*/  @!P6 BRA `(.L_x_102) ;  /* 0x000000000050e947 */ /* 0x002fec0003800000 */
[----:B------:R-:W-:Y:S01]  /*ace0*/  ISETP.NE.AND P1, PT, R85, RZ, PT ;  /* 0x000000ff5500720c */ /* 0x000fe20003f25270 */
[----:B------:R-:W-:Y:S01]  /*acf0*/  BSSY B0, `(.L_x_103) ;  /* 0x000000a000007945 */ /* 0x000fe20003800000 */
[----:B------:R-:W-:Y:S11]  /*ad00*/  ISETP.NE.AND P0, PT, R84, RZ, PT ;  /* 0x000000ff5400720c */ /* 0x000ff60003f05270 */
[----:B--2---:R-:W-:Y:S04]  /*ad10*/  @P1 IMAD R4, R82, 0x2000, R83 ;  /* 0x0000200052041824 */ /* 0x004fe800078e0253 */
[----:B------:R-:W-:Y:S05]  /*ad20*/  @P1 VIADD R3, R4, UR45 ;  /* 0x0000002d04031c36 */ /* 0x000fea0008000000 */
[----:B------:R-:W-:Y:S01]  /*ad30*/  @P1 IADD3 R0, PT, PT, R87, R3, RZ ;  /* 0x0000000357001210 */ /* 0x000fe20007ffe0ff */
[----:B------:R-:W-:Y:S01]  /*ad40*/  @P1 IMAD.IADD R3, R70, 0x1, R3 ;  /* 0x0000000146031824 */ /* 0x000fe200078e0203 */
[----:B------:R-:W-:Y:S06]  /*ad50*/  @P0 BRA `(.L_x_104) ;  /* 0x00000000000c0947 */ /* 0x000fec0003800000 */
[----:B------:R-:W-:Y:S04]  /*ad60*/  SHF.L.U32 R5, R56, 0x1f, RZ ;  /* 0x0000001f38057819 */ /* 0x000fe800000006ff */
[----:B------:R-:W1:Y:S02]  /*ad70*/  SYNCS.PHASECHK.TRANS64.TRYWAIT P0, [R2+URZ+0x40], R5 ;  /* 0x00004005020075a7 */ /* 0x000e6400080011ff */
[----:B-1----:R-:W-:Y:S05]  /*ad80*/  @!P0 BRA `(.L_x_105) ;  /* 0x0000001c00b08947 */ /* 0x002fea0003800000 */
.L_x_104:
[----:B------:R-:W-:Y:S05]  /*ad90*/  BSYNC B0 ;  /* 0x0000000000007941 */ /* 0x000fea0003800000 */
.L_x_103:
[----:B------:R-:W-:Y:S02]  /*ada0*/  ISETP.NE.AND P0, PT, R85, RZ, PT ;  /* 0x000000ff5500720c */ /* 0x000fe40003f05270 */
[----:B------:R-:W-:Y:S11]  /*adb0*/  IADD3 R82, PT, PT, R82, 0x1, RZ ;  /* 0x0000000152527810 */ /* 0x000ff60007ffe0ff */
[----:B-1----:R-:W-:Y:S01]  /*adc0*/  @P0 IMAD.IADD R2, R70, 0x1, R0 ;  /* 0x0000000146020824 */ /* 0x002fe200078e0200 */
[----:B------:R-:W-:Y:S05]  /*add0*/  @P0 WARPSYNC.ALL ;  /* 0x0000000000000948 */ /* 0x000fea0003800000 */
[----:B------:R1:W3:Y:S04]  /*ade0*/  @P0 LDSM.16.M88.4 R44, [R4+UR45+0x400] ;  /* 0x0004002d042c083b */ /* 0x0002e80008000200 */
[----:B------:R1:W4:Y:S04]  /*adf0*/  @P0 LDSM.16.M88.4 R40, [R3+0x400] ;  /* 0x000400000328083b */ /* 0x0003280000000200 */
[----:B------:R1:W2:Y:S04]  /*ae00*/  @P0 LDSM.16.M88.4 R32, [R0+0x400] ;  /* 0x000400000020083b */ /* 0x0002a80000000200 */
[----:B------:R1:W1:Y:S02]  /*ae10*/  @P0 LDSM.16.M88.4 R36, [R2+0x400] ;  /* 0x000400000224083b */ /* 0x0002640000000200 */
.L_x_102:
[----:B------:R-:W-:Y:S05]  /*ae20*/  BSYNC B1 ;  /* 0x0000000000017941 */ /* 0x000fea0003800000 */
.L_x_101:
[----:B-1----:R-:W-:Y:S05]  /*ae30*/  VIADD R0, R25, 0x40 ;  /* 0x0000004019007836 */ /* 0x002fea0000000000 */
[----:B------:R-:W-:Y:S04]  /*ae40*/  SHF.R.U32.HI R0, RZ, 0x15, R0 ;  /* 0x00000015ff007819 */ /* 0x000fe80000011600 */
[----:B------:R-:W-:Y:S11]  /*ae50*/  LOP3.LUT P0, RZ, R0, 0x3, R60, 0x48, !PT ;  /* 0x0000000300ff7812 */ /* 0x000ff6000780483c */
[----:B------:R-:W-:Y:S02]  /*ae60*/  @!UPT UIADD3 URZ, UPT, UPT, URZ, URZ, URZ ;  /* 0x000000fffffff290 */ /* 0x000fe4000fffe0ff */
[----:B------:R-:W-:Y:S05]  /*ae70*/  @!P0 BRA `(.L_x_106) ;  /* 0x0000000000408947 */ /* 0x000fea0003800000 */
[----:B------:R-:W1:Y:S01]  /*ae80*/  LDCU.64 UR8, c[0x4][0x70] ;  /* 0x01000e00ff0877ac */ /* 0x000e620008000a00 */
[----:B------:R-:W-:Y:S01]  /*ae90*/  MOV R3, 0x0 ;  /* 0x0000000000037802 */ /* 0x000fe20000000f00 */
[----:B------:R-:W-:Y:S02]  /*aea0*/  HFMA2 R12, -RZ, RZ, 0, 5.9604644775390625e-08 ;  /* 0x00000001ff0c7431 */ /* 0x000fe400000001ff */
[----:B--2---:R-:W-:Y:S02]  /*aeb0*/  IMAD.MOV.U32 R8, RZ, RZ, 0x192 ;  /* 0x00000192ff087424 */ /* 0x004fe400078e00ff */
        /* <DEDUP_REMOVED lines=12> */
.L_x_106:
[----:B---3--:R-:W-:Y:S01]  /*af80*/  LOP3.LUT R3, R44, 0xffffe000, RZ, 0xc0, !PT ;  /* 0xffffe0002c037812 */ /* 0x008fe200078ec0ff */
[----:B------:R-:W-:Y:S05]  /*af90*/  WARPSYNC.ALL ;  /* 0x0000000000007948 */ /* 0x000fea0003800000 */
[----:B------:R-:W-:Y:S01]  /*afa0*/  R2UR UR4, R25 ;  /* 0x00000000190472ca */ /* 0x000fe200000e0000 */
[----:B------:R-:W-:Y:S01]  /*afb0*/  BSSY.RECONVERGENT B0, `(.L_x_107) ;  /* 0x0000060000007945 */ /* 0x000fe20003800200 */
[----:B----4-:R-:W-:Y:S02]  /*afc0*/  LOP3.LUT R20, R40, 0xffffe000, RZ, 0xc0, !PT ;  /* 0xffffe00028147812 */ /* 0x010fe400078ec0ff */
[----:B------:R-:W-:Y:S02]  /*afd0*/  LOP3.LUT R21, R41, 0xffffe000, RZ, 0xc0, !PT ;  /* 0xffffe00029157812 */ /* 0x000fe400078ec0ff */
[----:B------:R-:W-:Y:S02]  /*afe0*/  LOP3.LUT R26, R42, 0xffffe000, RZ, 0xc0, !PT ;  /* 0xffffe0002a1a7812 */ /* 0x000fe400078ec0ff */
[----:B------:R-:W-:Y:S02]  /*aff0*/  ISETP.NE.AND P6, PT, R76, RZ, PT ;  /* 0x000000ff4c00720c */ /* 0x000fe40003fc5270 */
[----:B------:R-:W-:Y:S03]  /*b000*/  ISETP.NE.AND P0, PT, R58, RZ, PT ;  /* 0x000000ff3a00720c */ /* 0x000fe60003f05270 */
[----:B--2---:R-:W1:Y:S02]  /*b010*/  LDTM.16dp128bit.x8 R4, tmem[UR4+0x40] ;  /* 0x00004004000479ee */ /* 0x004e640008180000 */
[C---:B-1----:R-:W-:Y:S01]  /*b020*/  FMUL R0, R24.reuse, R4 ;  /* 0x0000000418007220 */ /* 0x042fe20000400000 */
        /* <DEDUP_REMOVED lines=11> */
[C---:B------:R-:W-:Y:S01]  /*b0e0*/  FFMA R30, R27.reuse, R3, R0 ;  /* 0x000000031b1e7223 */ /* 0x040fe20000000000 */
[C---:B------:R-:W-:Y:S01]  /*b0f0*/  FMUL R0, R24.reuse, R8 ;  /* 0x0000000818007220 */ /* 0x040fe20000400000 */
[C---:B------:R-:W-:Y:S01]  /*b100*/  FFMA R31, R27.reuse, R4, R2 ;  /* 0x000000041b1f7223 */ /* 0x040fe20000000002 */
[C---:B------:R-:W-:Y:S01]  /*b110*/  FMUL R2, R24.reuse, R9 ;  /* 0x0000000918027220 */ /* 0x040fe20000400000 */
[C---:B------:R-:W-:Y:S01]  /*b120*/  FMUL R3, R24.reuse, R10 ;  /* 0x0000000a18037220 */ /* 0x040fe20000400000 */
[----:B------:R-:W-:Y:S01]  /*b130*/  F2FP.TF32.F32.PACK_B R30, R30 ;  /* 0x0000001eff1e723e */ /* 0x000fe200024050ff */
[C---:B------:R-:W-:Y:S01]  /*b140*/  FMUL R9, R24.reuse, R16 ;  /* 0x0000001018097220 */ /* 0x040fe20000400000 */
[----:B------:R-:W-:Y:S01]  /*b150*/  F2FP.TF32.F32.PACK_B R31, R31 ;  /* 0x0000001fff1f723e */ /* 0x000fe200024050ff */
[----:B------:R-:W-:Y:S01]  /*b160*/  FFMA R16, R27, R20, R0 ;  /* 0x000000141b107223 */ /* 0x000fe20000000000 */
[----:B------:R-:W-:Y:S01]  /*b170*/  LOP3.LUT R0, R43, 0xffffe000, RZ, 0xc0, !PT ;  /* 0xffffe0002b007812 */ /* 0x000fe200078ec0ff */
[C---:B------:R-:W-:Y:S01]  /*b180*/  FMUL R4, R24.reuse, R11 ;  /* 0x0000000b18047220 */ /* 0x040fe20000400000 */
[----:B------:R-:W-:Y:S01]  /*b190*/  FMUL R10, R24, R17 ;  /* 0x00000011180a7220 */ /* 0x000fe20000400000 */
[C---:B------:R-:W-:Y:S01]  /*b1a0*/  FFMA R17, R27.reuse, R21, R2 ;  /* 0x000000151b117223 */ /* 0x040fe20000000002 */
[----:B------:R-:W-:Y:S01]  /*b1b0*/  LOP3.LUT R2, R32, 0xffffe000, RZ, 0xc0, !PT ;  /* 0xffffe00020027812 */ /* 0x000fe200078ec0ff */
[C---:B------:R-:W-:Y:S01]  /*b1c0*/  FMUL R11, R24.reuse, R18 ;  /* 0x00000012180b7220 */ /* 0x040fe20000400000 */
[----:B------:R-:W-:Y:S01]  /*b1d0*/  F2FP.TF32.F32.PACK_B R16, R16 ;  /* 0x00000010ff10723e */ /* 0x000fe200024050ff */
[----:B------:R-:W-:Y:S01]  /*b1e0*/  FFMA R18, R27, R26, R3 ;  /* 0x0000001a1b127223 */ /* 0x000fe20000000003 */
[----:B------:R-:W-:Y:S01]  /*b1f0*/  LOP3.LUT R3, R33, 0xffffe000, RZ, 0xc0, !PT ;  /* 0xffffe00021037812 */ /* 0x000fe200078ec0ff */
[----:B------:R-:W-:Y:S01]  /*b200*/  FMUL R6, R24, R13 ;  /* 0x0000000d18067220 */ /* 0x000fe20000400000 */
[----:B------:R-:W-:Y:S01]  /*b210*/  LOP3.LUT R13, R34, 0xffffe000, RZ, 0xc0, !PT ;  /* 0xffffe000220d7812 */ /* 0x000fe200078ec0ff */
[C---:B------:R-:W-:Y:S01]  /*b220*/  FMUL R7, R24.reuse, R14 ;  /* 0x0000000e18077220 */ /* 0x040fe20000400000 */
[----:B------:R-:W-:Y:S01]  /*b230*/  LOP3.LUT R14, R35, 0xffffe000, RZ, 0xc0, !PT ;  /* 0xffffe000230e7812 */ /* 0x000fe200078ec0ff */
[----:B------:R-:W-:Y:S01]  /*b240*/  FMUL R12, R24, R19 ;  /* 0x00000013180c7220 */ /* 0x000fe20000400000 */
[----:B------:R-:W-:Y:S01]  /*b250*/  F2FP.TF32.F32.PACK_B R17, R17 ;  /* 0x00000011ff11723e */ /* 0x000fe200024050ff */
[C---:B------:R-:W-:Y:S01]  /*b260*/  FFMA R19, R27.reuse, R0, R4 ;  /* 0x000000001b137223 */ /* 0x040fe20000000004 */
[----:B------:R-:W-:Y:S01]  /*b270*/  LOP3.LUT R0, R36, 0xffffe000, RZ, 0xc0, !PT ;  /* 0xffffe00024007812 */ /* 0x000fe200078ec0ff */
        /* <DEDUP_REMOVED lines=8> */
[----:B------:R-:W-:Y:S01]  /*b300*/  FFMA R6, R27, R13, R7 ;  /* 0x0000000d1b067223 */ /* 0x000fe20000000007 */
[----:B------:R-:W-:Y:S01]  /*b310*/  LOP3.LUT R13, R39, 0xffffe000, RZ, 0xc0, !PT ;  /* 0xffffe000270d7812 */ /* 0x000fe200078ec0ff */
[C---:B------:R-:W-:Y:S01]  /*b320*/  FFMA R7, R27.reuse, R14, R8 ;  /* 0x0000000e1b077223 */ /* 0x040fe20000000008 */
[C---:B------:R-:W-:Y:S03]  /*b330*/  FFMA R8, R27.reuse, R0, R9 ;  /* 0x000000001b087223 */ /* 0x040fe60000000009 */
[----:B------:R1:W-:Y:S01]  /*b340*/  STSM.16.M88.4 [R77+0x4400], R16 ;  /* 0x004400104d007844 */ /* 0x0003e20000000200 */
[----:B------:R-:W-:Y:S01]  /*b350*/  F2FP.TF32.F32.PACK_B R4, R4 ;  /* 0x00000004ff04723e */ /* 0x000fe200024050ff */
[C---:B------:R-:W-:Y:S01]  /*b360*/  FFMA R9, R27.reuse, R2, R10 ;  /* 0x000000021b097223 */ /* 0x040fe2000000000a */
[----:B------:R-:W-:Y:S01]  /*b370*/  F2FP.TF32.F32.PACK_B R5, R5 ;  /* 0x00000005ff05723e */ /* 0x000fe200024050ff */
[C---:B------:R-:W-:Y:S01]  /*b380*/  FFMA R10, R27.reuse, R3, R11 ;  /* 0x000000031b0a7223 */ /* 0x040fe2000000000b */
[----:B------:R-:W-:Y:S01]  /*b390*/  FFMA R11, R27, R13, R12 ;  /* 0x0000000d1b0b7223 */ /* 0x000fe2000000000c */
[----:B------:R-:W-:Y:S01]  /*b3a0*/  F2FP.TF32.F32.PACK_B R6, R6 ;  /* 0x00000006ff06723e */ /* 0x000fe200024050ff */
[----:B------:R-:W-:Y:S01]  /*b3b0*/  IMAD.U32 R14, RZ, RZ, UR40 ;  /* 0x00000028ff0e7e24 */ /* 0x000fe2000f8e00ff */
[----:B------:R-:W-:Y:S02]  /*b3c0*/  F2FP.TF32.F32.PACK_B R7, R7 ;  /* 0x00000007ff07723e */ /* 0x000fe400024050ff */
[----:B------:R-:W-:Y:S02]  /*b3d0*/  F2FP.TF32.F32.PACK_B R8, R8 ;  /* 0x00000008ff08723e */ /* 0x000fe400024050ff */
[----:B------:R-:W-:Y:S01]  /*b3e0*/  F2FP.TF32.F32.PACK_B R9, R9 ;  /* 0x00000009ff09723e */ /* 0x000fe200024050ff */
[----:B------:R1:W-:Y:S01]  /*b3f0*/  STSM.16.M88.4 [R79+0x4000], R4 ;  /* 0x004000044f007844 */ /* 0x0003e20000000200 */
        /* <DEDUP_REMOVED lines=12> */
[----:B--2---:R-:W2:Y:S01]  /*b4c0*/  FENCE.VIEW.ASYNC.S ;  /* 0x00000000000073c6 */ /* 0x004ea20000000000 */
[----:B------:R-:W-:Y:S01]  /*b4d0*/  @P6 PRMT R14, R86, 0x654, R14 ;  /* 0x00000654560e6816 */ /* 0x000fe2000000000e */
[----:B--2---:R-:W-:Y:S06]  /*b4e0*/  BAR.SYNC.DEFER_BLOCKING 0x1, 0x80 ;  /* 0x0042000000007b1d */ /* 0x004fec0000010000 */
[----:B------:R-:W-:Y:S05]  /*b4f0*/  @P0 BRA `(.L_x_108) ;  /* 0x00000000002c0947 */ /* 0x000fea0003800000 */
[----:B------:R-:W2:Y:S01]  /*b500*/  LDCU.64 UR6, c[0x0][0x348] ;  /* 0x00006900ff0677ac */ /* 0x000ea20008000a00 */
[----:B------:R-:W-:Y:S02]  /*b510*/  R2UR UR10, R74 ;  /* 0x000000004a0a72ca */ /* 0x000fe400000e0000 */
[----:B------:R-:W-:Y:S01]  /*b520*/  R2UR UR11, R72 ;  /* 0x00000000480b72ca */ /* 0x000fe200000e0000 */
[----:B------:R-:W-:Y:S01]  /*b530*/  UIADD3 UR9, UPT, UPT, UR41, 0x40, URZ ;  /* 0x0000004029097890 */ /* 0x000fe2000fffe0ff */
[----:B------:R-:W-:Y:S01]  /*b540*/  R2UR UR12, R73 ;  /* 0x00000000490c72ca */ /* 0x000fe200000e0000 */
[----:B------:R-:W-:Y:S02]  /*b550*/  UIADD3 UR8, UPT, UPT, UR45, 0x4400, URZ ;  /* 0x000044002d087890 */ /* 0x000fe4000fffe0ff */
[----:B--2---:R-:W-:Y:S04]  /*b560*/  UIADD3 UR4, UP0, UPT, UR6, 0x680, URZ ;  /* 0x0000068006047890 */ /* 0x004fe8000ff1e0ff */
[----:B------:R-:W-:Y:S09]  /*b570*/  UIADD3.X UR5, UPT, UPT, URZ, UR7, URZ, UP0, !UPT ;  /* 0x00000007ff057290 */ /* 0x000ff200087fe4ff */
[----:B------:R2:W-:Y:S01]  /*b580*/  UTMASTG.4D.IM2COL [UR8], [UR4] ;  /* 0x00000008040073b5 */ /* 0x0005e20008058000 */
[----:B------:R0:W-:Y:S01]  /*b590*/  UTMACMDFLUSH ;  /* 0x00000000000079b7 */ /* 0x0001e20000000000 */
[----:B--2---:R-:W-:Y:S04]  /*b5a0*/  DEPBAR.LE SB0, 0x1 ;  /* 0x000080400000791a */ /* 0x004fe80000000000 */
.L_x_108:
[----:B------:R-:W-:Y:S05]  /*b5b0*/  BSYNC.RECONVERGENT B0 ;  /* 0x0000000000007941 */ /* 0x000fea0003800200 */
.L_x_107:
        /* <DEDUP_REMOVED lines=8> */
[----:B--2---:R-:W-:Y:S06]  /*b640*/  @!P6 BRA `(.L_x_110) ;  /* 0x000000000050e947 */ /* 0x004fec0003800000 */
        /* <DEDUP_REMOVED lines=8> */
[----:B------:R-:W-:Y:S04]  /*b6d0*/  SHF.L.U32 R0, R56, 0x1f, RZ ;  /* 0x0000001f38007819 */ /* 0x000fe800000006ff */
[----:B------:R-:W2:Y:S02]  /*b6e0*/  SYNCS.PHASECHK.TRANS64.TRYWAIT P0, [R2+URZ+0x40], R0 ;  /* 0x00004000020075a7 */ /* 0x000ea400080011ff */
[----:B--2---:R-:W-:Y:S05]  /*b6f0*/  @!P0 BRA `(.L_x_113) ;  /* 0x0000001400688947 */ /* 0x004fea0003800000 */
.L_x_112:
[----:B------:R-:W-:Y:S05]  /*b700*/  BSYNC B0 ;  /* 0x0000000000007941 */ /* 0x000fea0003800000 */
.L_x_111:
[----:B------:R-:W-:Y:S11]  /*b710*/  ISETP.NE.AND P0, PT, R85, RZ, PT ;  /* 0x000000ff5500720c */ /* 0x000ff60003f05270 */
[----:B------:R-:W-:Y:S02]  /*b720*/  @!UPT UIADD3 URZ, UPT, UPT, URZ, URZ, URZ ;  /* 0x000000fffffff290 */ /* 0x000fe4000fffe0ff */
[----:B--2---:R-:W-:Y:S01]  /*b730*/  @P0 IADD3 R0, PT, PT, R70, R87, RZ ;  /* 0x0000005746000210 */ /* 0x004fe20007ffe0ff */
[----:B------:R-:W-:Y:S05]  /*b740*/  @P0 WARPSYNC.ALL ;  /* 0x0000000000000948 */ /* 0x000fea0003800000 */
[----:B------:R2:W3:Y:S04]  /*b750*/  @P0 LDSM.16.M88.4 R44, [R82+UR45+0x400] ;  /* 0x0004002d522c083b */ /* 0x0004e80008000200 */
[----:B------:R2:W4:Y:S04]  /*b760*/  @P0 LDSM.16.M88.4 R40, [R3+0x400] ;  /* 0x000400000328083b */ /* 0x0005280000000200 */
[----:B------:R2:W1:Y:S04]  /*b770*/  @P0 LDSM.16.M88.4 R32, [R87+0x400] ;  /* 0x000400005720083b */ /* 0x0004680000000200 */
[----:B------:R2:W1:Y:S02]  /*b780*/  @P0 LDSM.16.M88.4 R36, [R0+0x400] ;  /* 0x000400000024083b */ /* 0x0004640000000200 */
.L_x_110:
[----:B------:R-:W-:Y:S05]  /*b790*/  BSYNC B1 ;  /* 0x0000000000017941 */ /* 0x000fea0003800000 */
.L_x_109:
[----:B--2---:R-:W-:Y:S05]  /*b7a0*/  VIADD R0, R25, 0x60 ;  /* 0x0000006019007836 */ /* 0x004fea0000000000 */
[----:B------:R-:W-:Y:S04]  /*b7b0*/  SHF.R.U32.HI R0, RZ, 0x15, R0 ;  /* 0x00000015ff007819 */ /* 0x000fe80000011600 */
[----:B------:R-:W-:Y:S11]  /*b7c0*/  LOP3.LUT P0, RZ, R0, 0x3, R60, 0x48, !PT ;  /* 0x0000000300ff7812 */ /* 0x000ff6000780483c */
[----:B------:R-:W-:Y:S02]  /*b7d0*/  @!UPT UIADD3 URZ, UPT, UPT, URZ, URZ, URZ ;  /* 0x000000fffffff290 */ /* 0x000fe4000fffe0ff */
[----:B------:R-:W-:Y:S05]  /*b7e0*/  @!P0 BRA `(.L_x_114) ;  /* 0x0000000000408947 */ /* 0x000fea0003800000 */
[----:B------:R-:W2:Y:S01]  /*b7f0*/  LDCU.64 UR8, c[0x4][0x70] ;  /* 0x01000e00ff0877ac */ /* 0x000ea20008000a00 */
[----:B------:R-:W-:Y:S01]  /*b800*/  MOV R3, 0x0 ;  /* 0x0000000000037802 */ /* 0x000fe20000000f00 */
[----:B------:R-:W-:Y:S02]  /*b810*/  HFMA2 R12, -RZ, RZ, 0, 5.9604644775390625e-08 ;  /* 0x00000001ff0c7431 */ /* 0x000fe400000001ff */
[----:B-1----:R-:W-:Y:S02]  /*b820*/  IMAD.MOV.U32 R8, RZ, RZ, 0x192 ;  /* 0x00000192ff087424 */ /* 0x002fe400078e00ff */
[----:B------:R-:W-:Y:S01]  /*b830*/  IMAD.MOV.U32 R13, RZ, RZ, RZ ;  /* 0x000000ffff0d7224 */ /* 0x000fe200078e00ff */
[----:B------:R-:W1:Y:S01]  /*b840*/  LDCU.64 UR6, c[0x4][0x78] ;  /* 0x01000f00ff0677ac */ /* 0x000e620008000a00 */
[----:B------:R-:W3:Y:S01]  /*b850*/  LDC.64 R2, c[0x4][R3] ;  /* 0x0100000003027b82 */ /* 0x000ee20000000a00 */
[----:B------:R-:W5:Y:S01]  /*b860*/  LDCU.64 UR4, c[0x4][0x10] ;  /* 0x01000200ff0477ac */ /* 0x000f620008000a00 */
[----:B--2---:R-:W-:Y:S01]  /*b870*/  MOV R5, UR9 ;  /* 0x0000000900057c02 */ /* 0x004fe20008000f00 */
[----:B------:R-:W-:Y:S01]  /*b880*/  IMAD.U32 R4, RZ, RZ, UR8 ;  /* 0x00000008ff047e24 */ /* 0x000fe2000f8e00ff */
[----:B-1----:R-:W-:Y:S01]  /*b890*/  MOV R7, UR7 ;  /* 0x0000000700077c02 */ /* 0x002fe20008000f00 */
[----:B------:R-:W-:Y:S01]  /*b8a0*/  IMAD.U32 R6, RZ, RZ, UR6 ;  /* 0x00000006ff067e24 */ /* 0x000fe2000f8e00ff */
[----:B-----5:R-:W-:Y:S01]  /*b8b0*/  MOV R11, UR5 ;  /* 0x00000005000b7c02 */ /* 0x020fe20008000f00 */
[----:B------:R-:W-:Y:S02]  /*b8c0*/  IMAD.U32 R10, RZ, RZ, UR4 ;  /* 0x00000004ff0a7e24 */ /* 0x000fe4000f8e00ff */
[----:B------:R-:W-:Y:S07]  /*b8d0*/  LEPC R20, `(.L_x_114) ;  /* 0x000000001014794e */ /* 0x000fee0000000000 */
[----:B---34-:R-:W-:Y:S05]  /*b8e0*/  CALL.ABS.NOINC R2 ;  /* 0x0000000002007343 */ /* 0x018fea0003c00000 */
.L_x_114:
[----:B------:R-:W-:Y:S01]  /*b8f0*/  ISETP.NE.AND P0, PT, R58, RZ, PT ;  /* 0x000000ff3a00720c */ /* 0x000fe20003f05270 */
[----:B------:R-:W-:Y:S05]  /*b900*/  WARPSYNC.ALL ;  /* 0x0000000000007948 */ /* 0x000fea0003800000 */
[----:B------:R-:W-:Y:S01]  /*b910*/  R2UR UR4, R25 ;  /* 0x00000000190472ca */ /* 0x000fe200000e0000 */
[----:B------:R-:W2:Y:S01]  /*b920*/  S2UR UR5, SR_CgaCtaId ;  /* 0x00000000000579c3 */ /* 0x000ea20000008800 */
[----:B---3--:R-:W-:Y:S01]  /*b930*/  LOP3.LUT R0, R44, 0xffffe000, RZ, 0xc0, !PT ;  /* 0xffffe0002c007812 */ /* 0x008fe200078ec0ff */
[----:B------:R-:W-:Y:S01]  /*b940*/  BSSY.RECONVERGENT B0, `(.L_x_115) ;  /* 0x000005d000007945 */ /* 0x000fe20003800200 */
[----:B------:R-:W-:Y:S02]  /*b950*/  LOP3.LUT R2, R45, 0xffffe000, RZ, 0xc0, !PT ;  /* 0xffffe0002d027812 */ /* 0x000fe400078ec0ff */
[----:B------:R-:W-:Y:S02]  /*b960*/  LOP3.LUT R3, R46, 0xffffe000, RZ, 0xc0, !PT ;  /* 0xffffe0002e037812 */ /* 0x000fe400078ec0ff */
[----:B------:R-:W-:Y:S02]  /*b970*/  LOP3.LUT R20, R47, 0xffffe000, RZ, 0xc0, !PT ;  /* 0xffffe0002f147812 */ /* 0x000fe400078ec0ff */
[----:B----4-:R-:W-:Y:S02]  /*b980*/  LOP3.LUT R21, R40, 0xffffe000, RZ, 0xc0, !PT ;  /* 0xffffe00028157812 */ /* 0x010fe400078ec0ff */
[----:B------:R-:W-:Y:S01]  /*b990*/  LOP3.LUT R25, R41, 0xffffe000, RZ, 0xc0, !PT ;  /* 0xffffe00029197812 */ /* 0x000fe200078ec0ff */
[----:B-1----:R-:W1:Y:S01]  /*b9a0*/  LDTM.16dp128bit.x8 R4, tmem[UR4+0x60] ;  /* 0x00006004000479ee */ /* 0x002e620008180000 */
[----:B------:R-:W-:Y:S01]  /*b9b0*/  R2UR UR4, R81 ;  /* 0x00000000510472ca */ /* 0x000fe200000e0000 */
[----:B------:R-:W-:Y:S01]  /*b9c0*/  NOP ;  /* 0x0000000000007918 */ /* 0x000fe20000000000 */
[----:B------:R-:W-:Y:S02]  /*b9d0*/  LOP3.LUT R26, R42, 0xffffe000, RZ, 0xc0, !PT ;  /* 0xffffe0002a1a7812 */ /* 0x000fe400078ec0ff */
[----:B------:R-:W-:Y:S02]  /*b9e0*/  LOP3.LUT R28, R43, 0xffffe000, RZ, 0xc0, !PT ;  /* 0xffffe0002b1c7812 */ /* 0x000fe400078ec0ff */
[----:B------:R-:W-:Y:S02]  /*b9f0*/  LOP3.LUT R29, R32, 0xffffe000, RZ, 0xc0, !PT ;  /* 0xffffe000201d7812 */ /* 0x000fe400078ec0ff */
[----:B------:R-:W-:Y:S02]  /*ba00*/  LOP3.LUT R30, R33, 0xffffe000, RZ, 0xc0, !PT ;  /* 0xffffe000211e7812 */ /* 0x000fe400078ec0ff */
[----:B------:R-:W-:Y:S02]  /*ba10*/  LOP3.LUT R31, R34, 0xffffe000, RZ, 0xc0, !PT ;  /* 0xffffe000221f7812 */ /* 0x000fe400078ec0ff */
[----:B------:R-:W-:Y:S01]  /*ba20*/  LOP3.LUT R32, R35, 0xffffe000, RZ, 0xc0, !PT ;  /* 0xffffe00023207812 */ /* 0x000fe200078ec0ff */
[----:B------:R-:W-:Y:S01]  /*ba30*/  UIADD3 UR4, UPT, UPT, UR4, 0xb0, URZ ;  /* 0x000000b004047890 */ /* 0x000fe2000fffe0ff */
[----:B------:R-:W-:Y:S02]  /*ba40*/  LOP3.LUT R33, R36, 0xffffe000, RZ, 0xc0, !PT ;  /* 0xffffe00024217812 */ /* 0x000fe400078ec0ff */
[----:B------:R-:W-:Y:S02]  /*ba50*/  LOP3.LUT R34, R37, 0xffffe000, RZ, 0xc0, !PT ;  /* 0xffffe00025227812 */ /* 0x000fe400078ec0ff */
[----:B------:R-:W-:Y:S02]  /*ba60*/  LOP3.LUT R35, R38, 0xffffe000, RZ, 0xc0, !PT ;  /* 0xffffe00026237812 */ /* 0x000fe400078ec0ff */
[----:B------:R-:W-:Y:S01]  /*ba70*/  LOP3.LUT R36, R39, 0xffffe000, RZ, 0xc0, !PT ;  /* 0xffffe00027247812 */ /* 0x000fe200078ec0ff */
[C---:B-1----:R-:W-:Y:S01]  /*ba80*/  FMUL R4, R24.reuse, R4 ;  /* 0x0000000418047220 */ /* 0x042fe20000400000 */
[C---:B------:R-:W-:Y:S01]  /*ba90*/  FMUL R5, R24.reuse, R5 ;  /* 0x0000000518057220 */ /* 0x040fe20000400000 */
[C---:B------:R-:W-:Y:S01]  /*baa0*/  FMUL R6, R24.reuse, R6 ;  /* 0x0000000618067220 */ /* 0x040fe20000400000 */
[C---:B------:R-:W-:Y:S01]  /*bab0*/  FMUL R7, R24.reuse, R7 ;  /* 0x0000000718077220 */ /* 0x040fe20000400000 */
[C---:B------:R-:W-:Y:S01]  /*bac0*/  FFMA R4, R27.reuse, R0, R4 ;  /* 0x000000001b047223 */ /* 0x040fe20000000004 */
[C---:B------:R-:W-:Y:S01]  /*bad0*/  FMUL R8, R24.reuse, R8 ;  /* 0x0000000818087220 */ /* 0x040fe20000400000 */
[C---:B------:R-:W-:Y:S01]  /*bae0*/  FFMA R5, R27.reuse, R2, R5 ;  /* 0x000000021b057223 */ /* 0x040fe20000000005 */
[C---:B------:R-:W-:Y:S01]  /*baf0*/  FMUL R9, R24.reuse, R9 ;  /* 0x0000000918097220 */ /* 0x040fe20000400000 */
[C---:B------:R-:W-:Y:S01]  /*bb00*/  FFMA R6, R27.reuse, R3, R6 ;  /* 0x000000031b067223 */ /* 0x040fe20000000006 */
[----:B------:R-:W-:Y:S01]  /*bb10*/  F2FP.TF32.F32.PACK_B R4, R4 ;  /* 0x00000004ff04723e */ /* 0x000fe200024050ff */
[C---:B------:R-:W-:Y:S01]  /*bb20*/  FMUL R10, R24.reuse, R10 ;  /* 0x0000000a180a7220 */ /* 0x040fe20000400000 */
[----:B------:R-:W-:Y:S01]  /*bb30*/  F2FP.TF32.F32.PACK_B R5, R5 ;  /* 0x00000005ff05723e */ /* 0x000fe200024050ff */
[C---:B------:R-:W-:Y:S01]  /*bb40*/  FFMA R7, R27.reuse, R20, R7 ;  /* 0x000000141b077223 */ /* 0x040fe20000000007 */
[C---:B------:R-:W-:Y:S01]  /*bb50*/  FMUL R11, R24.reuse, R11 ;  /* 0x0000000b180b7220 */ /* 0x040fe20000400000 */
[----:B--2---:R-:W-:Y:S01]  /*bb60*/  UPRMT UR4, UR5, 0x654, UR4 ;  /* 0x0000065405047896 */ /* 0x004fe20008000004 */
[C---:B------:R-:W-:Y:S01]  /*bb70*/  FFMA R8, R27.reuse, R21, R8 ;  /* 0x000000151b087223 */ /* 0x040fe20000000008 */
[C---:B------:R-:W-:Y:S01]  /*bb80*/  FMUL R12, R24.reuse, R12 ;  /* 0x0000000c180c7220 */ /* 0x040fe20000400000 */
[C---:B------:R-:W-:Y:S01]  /*bb90*/  FFMA R9, R27.reuse, R25, R9 ;  /* 0x000000191b097223 */ /* 0x040fe20000000009 */
[C---:B------:R-:W-:Y:S01]  /*bba0*/  FMUL R13, R24.reuse, R13 ;  /* 0x0000000d180d7220 */ /* 0x040fe20000400000 */
[C---:B------:R-:W-:Y:S01]  /*bbb0*/  FFMA R10, R27.reuse, R26, R10 ;  /* 0x0000001a1b0a7223 */ /* 0x040fe2000000000a */
[C---:B------:R-:W-:Y:S01]  /*bbc0*/  FMUL R14, R24.reuse, R14 ;  /* 0x0000000e180e7220 */ /* 0x040fe20000400000 */
[C---:B------:R-:W-:Y:S01]  /*bbd0*/  FFMA R11, R27.reuse, R28, R11 ;  /* 0x0000001c1b0b7223 */ /* 0x040fe2000000000b */
[C---:B------:R-:W-:Y:S01]  /*bbe0*/  FMUL R15, R24.reuse, R15 ;  /* 0x0000000f180f7220 */ /* 0x040fe20000400000 */
[----:B------:R-:W-:Y:S01]  /*bbf0*/  F2FP.TF32.F32.PACK_B R6, R6 ;  /* 0x00000006ff06723e */ /* 0x000fe200024050ff */
[C---:B------:R-:W-:Y:S01]  /*bc00*/  FFMA R12, R27.reuse, R29, R12 ;  /* 0x0000001d1b0c7223 */ /* 0x040fe2000000000c */
[----:B------:R-:W-:Y:S01]  /*bc10*/  F2FP.TF32.F32.PACK_B R7, R7 ;  /* 0x00000007ff07723e */ /* 0x000fe200024050ff */
[C---:B------:R-:W-:Y:S01]  /*bc20*/  FMUL R16, R24.reuse, R16 ;  /* 0x0000001018107220 */ /* 0x040fe20000400000 */
[C---:B------:R-:W-:Y:S01]  /*bc30*/  FFMA R13, R27.reuse, R30, R13 ;  /* 0x0000001e1b0d7223 */ /* 0x040fe2000000000d */
[C---:B------:R-:W-:Y:S01]  /*bc40*/  FMUL R17, R24.reuse, R17 ;  /* 0x0000001118117220 */ /* 0x040fe20000400000 */
[C---:B------:R-:W-:Y:S01]  /*bc50*/  FFMA R14, R27.reuse, R31, R14 ;  /* 0x0000001f1b0e7223 */ /* 0x040fe2000000000e */
[C---:B------:R-:W-:Y:S01]  /*bc60*/  FMUL R18, R24.reuse, R18 ;  /* 0x0000001218127220 */ /* 0x040fe20000400000 */
[C---:B------:R-:W-:Y:S01]  /*bc70*/  FFMA R15, R27.reuse, R32, R15 ;  /* 0x000000201b0f7223 */ /* 0x040fe2000000000f */
[----:B------:R-:W-:Y:S01]  /*bc80*/  FMUL R19, R24, R19 ;  /* 0x0000001318137220 */ /* 0x000fe20000400000 */
[----:B------:R-:W-:Y:S01]  /*bc90*/  F2FP.TF32.F32.PACK_B R8, R8 ;  /* 0x00000008ff08723e */ /* 0x000fe200024050ff */
[C---:B------:R-:W-:Y:S01]  /*bca0*/  FFMA R16, R27.reuse, R33, R16 ;  /* 0x000000211b107223 */ /* 0x040fe20000000010 */
[----:B------:R-:W-:Y:S01]  /*bcb0*/  F2FP.TF32.F32.PACK_B R9, R9 ;  /* 0x00000009ff09723e */ /* 0x000fe200024050ff */
[----:B------:R-:W-:Y:S01]  /*bcc0*/  SYNCS.ARRIVE.TRANS64.RED.A1T0 RZ, [UR4], RZ ;  /* 0x000000ffffff79a7 */ /* 0x000fe20008100404 */
[----:B------:R1:W-:Y:S01]  /*bcd0*/  STSM.16.M88.4 [R78+0x6400], R4 ;  /* 0x006400044e007844 */ /* 0x0003e20000000200 */
[----:B------:R-:W-:Y:S01]  /*bce0*/  F2FP.TF32.F32.PACK_B R10, R10 ;  /* 0x0000000aff0a723e */ /* 0x000fe200024050ff */
[C---:B------:R-:W-:Y:S01]  /*bcf0*/  FFMA R17, R27.reuse, R34, R17 ;  /* 0x000000221b117223 */ /* 0x040fe20000000011 */
[----:B------:R-:W-:Y:S01]  /*bd00*/  F2FP.TF32.F32.PACK_B R11, R11 ;  /* 0x0000000bff0b723e */ /* 0x000fe200024050ff */
[C---:B------:R-:W-:Y:S01]  /*bd10*/  FFMA R18, R27.reuse, R35, R18 ;  /* 0x000000231b127223 */ /* 0x040fe20000000012 */
[----:B------:R-:W-:Y:S01]  /*bd20*/  FFMA R19, R27, R36, R19 ;  /* 0x000000241b137223 */ /* 0x000fe20000000013 */
[----:B------:R-:W-:Y:S02]  /*bd30*/  F2FP.TF32.F32.PACK_B R12, R12 ;  /* 0x0000000cff0c723e */ /* 0x000fe400024050ff */
[----:B------:R1:W-:Y:S01]  /*bd40*/  STSM.16.M88.4 [R77+0x6400], R8 ;  /* 0x006400084d007844 */ /* 0x0003e20000000200 */
[----:B------:R-:W-:Y:S02]  /*bd50*/  F2FP.TF32.F32.PACK_B R13, R13 ;  /* 0x0000000dff0d723e */ /* 0x000fe400024050ff */
[----:B------:R-:W-:Y:S02]  /*bd60*/  F2FP.TF32.F32.PACK_B R14, R14 ;  /* 0x0000000eff0e723e */ /* 0x000fe400024050ff */
[----:B------:R-:W-:Y:S02]  /*bd70*/  F2FP.TF32.F32.PACK_B R15, R15 ;  /* 0x0000000fff0f723e */ /* 0x000fe400024050ff */
[----:B------:R-:W-:Y:S02]  /*bd80*/  F2FP.TF32.F32.PACK_B R16, R16 ;  /* 0x00000010ff10723e */ /* 0x000fe400024050ff */
[----:B------:R-:W-:Y:S01]  /*bd90*/  F2FP.TF32.F32.PACK_B R17, R17 ;  /* 0x00000011ff11723e */ /* 0x000fe200024050ff */
[----:B------:R1:W-:Y:S01]  /*bda0*/  STSM.16.M88.4 [R79+0x6000], R12 ;  /* 0x0060000c4f007844 */ /* 0x0003e20000000200 */
[----:B------:R-:W-:Y:S02]  /*bdb0*/  F2FP.TF32.F32.PACK_B R18, R18 ;  /* 0x00000012ff12723e */ /* 0x000fe400024050ff */
[----:B------:R-:W-:Y:S05]  /*bdc0*/  F2FP.TF32.F32.PACK_B R19, R19 ;  /* 0x00000013ff13723e */ /* 0x000fea00024050ff */
[----:B------:R1:W-:Y:S01]  /*bdd0*/  STSM.16.M88.4 [R80+0x6000], R16 ;  /* 0x0060001050007844 */ /* 0x0003e20000000200 */
        /* <DEDUP_REMOVED lines=19> */
.L_x_116:
[----:B------:R-:W-:Y:S05]  /*bf10*/  BSYNC.RECONVERGENT B0 ;  /* 0x0000000000007941 */ /* 0x000fea0003800200 */
.L_x_115:
[----:B------:R-:W-:Y:S01]  /*bf20*/  BAR.SYNC.DEFER_BLOCKING 0x1, 0x80 ;  /* 0x0042000000007b1d */ /* 0x000fe20000010000 */
[----:B------:R-:W-:Y:S01]  /*bf30*/  UISETP.NE.AND UP0, UPT, UR51, -0x4, UPT ;  /* 0xfffffffc3300788c */ /* 0x000fe2000bf05270 */
[----:B------:R-:W-:Y:S08]  /*bf40*/  IADD3 R22, PT, PT, R22, 0x1, RZ ;  /* 0x0000000116167810 */ /* 0x000ff00007ffe0ff */
[----:B------:R-:W-:Y:S05]  /*bf50*/  BRA.U !UP0, `(.L_x_117) ;  /* 0x0000000108247547 */ /* 0x000fea000b800000 */
[----:B------:R-:W-:Y:S01]  /*bf60*/  ISETP.NE.AND P0, PT, R76, RZ, PT ;  /* 0x000000ff4c00720c */ /* 0x000fe20003f05270 */
[----:B------:R-:W-:Y:S01]  /*bf70*/  IMAD.U32 R0, RZ, RZ, UR48 ;  /* 0x00000030ff007e24 */ /* 0x000fe2000f8e00ff */
[----:B------:R-:W-:Y:S04]  /*bf80*/  UIADD3 UR4, UPT, UPT, UR48, 0x1, URZ ;  /* 0x0000000130047890 */ /* 0x000fe8000fffe0ff */
[----:B------:R-:W-:Y:S04]  /*bf90*/  UISETP.NE.AND UP0, UPT, UR4, 0x4, UPT ;  /* 0x000000040400788c */ /* 0x000fe8000bf05270 */
[----:B------:R-:W-:Y:S03]  /*bfa0*/  USEL UR48, UR4, URZ, UP0 ;  /* 0x000000ff04307287 */ /* 0x000fe60008000000 */
[----:B------:R-:W-:Y:S05]  /*bfb0*/  @P0 LEA R0, R0, UR45, 0x3 ;  /* 0x0000002d00000c11 */ /* 0x000fea000f8e18ff */
[----:B------:R-:W-:Y:S05]  /*bfc0*/  @P0 VIADD R0, R0, 0x60 ;  /* 0x0000006000000836 */ /* 0x000fea0000000000 */
[----:B------:R-:W-:Y:S04]  /*bfd0*/  @P0 PRMT R0, R86, 0x654, R0 ;  /* 0x0000065456000816 */ /* 0x000fe80000000000 */
[----:B------:R2:W-:Y:S03]  /*bfe0*/  @P0 SYNCS.ARRIVE.TRANS64.RED.A1T0 RZ, [R0+URZ], RZ ;  /* 0x000000ff00ff09a7 */ /* 0x0005e600081004ff */
.L_x_117:
[----:B------:R-:W-:Y:S01]  /*bff0*/  R2UR UR5, R52 ;  /* 0x00000000340572ca */ /* 0x000fe200000e0000 */
[----:B------:R-:W-:Y:S01]  /*c000*/  UISETP.NE.AND UP0, UPT, UR61, URZ, UPT ;  /* 0x000000ff3d00728c */ /* 0x000fe2000bf05270 */
[----:B------:R-:W-:Y:S01]  /*c010*/  R2UR UR4, R53 ;  /* 0x00000000350472ca */ /* 0x000fe200000e0000 */
[----:B------:R-:W-:Y:S01]  /*c020*/  UIADD3 UR51, UPT, UPT, UR51, 0x4, URZ ;  /* 0x0000000433337890 */ /* 0x000fe2000fffe0ff */
[----:B------:R-:W-:Y:S01]  /*c030*/  ISETP.NE.AND P0, PT, R22, 0x2, PT ;  /* 0x000000021600780c */ /* 0x000fe20003f05270 */
[----:B------:R-:W-:Y:S01]  /*c040*/  UMOV UR50, UR62 ;  /* 0x0000003e00327c82 */ /* 0x000fe20008000000 */
[----:B------:R-:W-:Y:S02]  /*c050*/  LOP3.LUT R54, R54, 0x1, RZ, 0x3c, !PT ;  /* 0x0000000136367812 */ /* 0x000fe400078e3cff */
[----:B--2---:R-:W-:Y:S02]  /*c060*/  SEL R0, RZ, 0x1, P0 ;  /* 0x00000001ff007807 */ /* 0x004fe40000000000 */
[----:B------:R-:W-:Y:S02]  /*c070*/  SEL R22, R22, RZ, P0 ;  /* 0x000000ff16167207 */ /* 0x000fe40000000000 */
[----:B------:R-:W-:Y:S01]  /*c080*/  LOP3.LUT R55, R55, R0, RZ, 0x3c, !PT ;  /* 0x0000000037377212 */ /* 0x000fe200078e3cff */
[----:B------:R-:W-:Y:S02]  /*c090*/  UIADD3 UR21, UPT, UPT, UR36, UR5, URZ ;  /* 0x0000000524157290 */ /* 0x000fe4000fffe0ff */
[----:B------:R-:W-:Y:S01]  /*c0a0*/  UIADD3 UR49, UPT, UPT, UR37, UR4, URZ ;  /* 0x0000000425317290 */ /* 0x000fe2000fffe0ff */
[----:B------:R-:W-:Y:S11]  /*c0b0*/  BRA.U UP0, `(.L_x_118) ;  /* 0xffffffc9004c7547 */ /* 0x000ff6000b83ffff */
[----:B------:R-:W-:-:S09]  /*c0c0*/  UISETP.NE.AND UP0, UPT, UR63, URZ, UPT ;  /* 0x000000ff3f00728c */ /* 0x000fd2000bf05270 */
[----:B------:R-:W-:Y:S05]  /*c0d0*/  BRA.U !UP0, `(.L_x_119) ;  /* 0x0000000108487547 */ /* 0x000fea000b800000 */
[----:B------:R-:W2:Y:S02]  /*c0e0*/  LDCU.64 UR4, c[0x0][0x890] ;  /* 0x00011200ff0477ac */ /* 0x000ea40008000a00 */
[----:B--2---:R-:W-:-:S04]  /*c0f0*/  UISETP.NE.U32.AND UP0, UPT, UR4, URZ, UPT ;  /* 0x000000ff0400728c */ /* 0x004fc8000bf05070 */
[----:B------:R-:W-:-:S09]  /*c100*/  UISETP.NE.AND.EX UP0, UPT, UR5, URZ, UPT, UP0 ;  /* 0x000000ff0500728c */ /* 0x000fd2000bf05300 */
[----:B------:R-:W-:Y:S05]  /*c110*/  BRA.U UP0, `(.L_x_120) ;  /* 0x00000001000c7547 */ /* 0x000fea000b800000 */
[----:B------:R-:W-:-:S13]  /*c120*/  FSETP.NEU.AND P0, PT, R27, RZ, PT ;  /* 0x000000ff1b00720b */ /* 0x000fda0003f0d000 */
[----:B------:R-:W-:Y:S05]  /*c130*/  @!P0 EXIT ;  /* 0x000000000000894d */ /* 0x000fea0003800000 */
[----:B------:R-:W-:Y:S05]  /*c140*/  BRA `(.L_x_119) ;  /* 0x00000000002c7947 */ /* 0x000fea0003800000 */
.L_x_120:
[----:B------:R-:W-:Y:S01]  /*c150*/  ISETP.NE.AND P0, PT, R75, RZ, PT ;  /* 0x000000ff4b00720c */ /* 0x000fe20003f05270 */
[----:B------:R-:W-:-:S12]  /*c160*/  BSSY.RECONVERGENT B0, `(.L_x_119) ;  /* 0x0000009000007945 */ /* 0x000fd80003800200 */
[----:B------:R-:W-:Y:S05]  /*c170*/  @P0 BRA `(.L_x_121) ;  /* 0x0000000000140947 */ /* 0x000fea0003800000 */
[----:B------:R-:W2:Y:S02]  /*c180*/  LDCU.64 UR4, c[0x0][0x888] ;  /* 0x00011100ff0477ac */ /* 0x000ea40008000a00 */
[----:B--2---:R-:W-:-:S04]  /*c190*/  ISETP.NE.U32.AND P0, PT, RZ, UR4, PT ;  /* 0x00000004ff007c0c */ /* 0x004fc8000bf05070 */
[----:B------:R-:W-:-:S13]  /*c1a0*/  ISETP.NE.AND.EX P0, PT, RZ, UR5, PT, P0 ;  /* 0x00000005ff007c0c */ /* 0x000fda000bf05300 */
[----:B------:R-:W-:Y:S05]  /*c1b0*/  @!P0 EXIT ;  /* 0x000000000000894d */ /* 0x000fea0003800000 */
[----:B------:R-:W-:Y:S05]  /*c1c0*/  BRA `(.L_x_122) ;  /* 0x0000000000087947 */ /* 0x000fea0003800000 */
.L_x_121:
[----:B------:R-:W-:-:S13]  /*c1d0*/  FSETP.NEU.AND P0, PT, R27, RZ, PT ;  /* 0x000000ff1b00720b */ /* 0x000fda0003f0d000 */
[----:B------:R-:W-:Y:S05]  /*c1e0*/  @!P0 EXIT ;  /* 0x000000000000894d */ /* 0x000fea0003800000 */
.L_x_122:
[----:B------:R-:W-:Y:S05]  /*c1f0*/  BSYNC.RECONVERGENT B0 ;  /* 0x0000000000007941 */ /* 0x000fea0003800200 */
.L_x_119:
[----:B------:R-:W2:Y:S01]  /*c200*/  S2UR UR5, SR_CgaCtaId ;  /* 0x00000000000579c3 */ /* 0x000ea20000008800 */
[----:B------:R-:W-:Y:S01]  /*c210*/  ULEA UR4, UR48, UR45, 0x3 ;  /* 0x0000002d30047291 */ /* 0x000fe2000f8e18ff */
[----:B------:R-:W-:-:S04]  /*c220*/  DEPBAR.LE SB0, 0x0 ;  /* 0x000080000000791a */ /* 0x000fc80000000000 */
[----:B------:R-:W-:-:S04]  /*c230*/  UIADD3 UR4, UPT, UPT, UR4, 0x60, URZ ;  /* 0x0000006004047890 */ /* 0x000fc8000fffe0ff */
[----:B--2---:R-:W-:-:S09]  /*c240*/  UPRMT UR4, UR5, 0x654, UR4 ;  /* 0x0000065405047896 */ /* 0x004fd20008000004 */
[----:B------:R-:W-:Y:S01]  /*c250*/  SYNCS.ARRIVE.TRANS64.RED.A1T0 RZ, [UR4], RZ ;  /* 0x000000ffffff79a7 */ /* 0x000fe20008100404 */
[----:B------:R-:W-:Y:S05]  /*c260*/  EXIT ;  /* 0x000000000000794d */ /* 0x000fea0003800000 */
.L_x_19:
[----:B------:R-:W-:Y:S11]  /*c270*/  R2UR UR6, R47 ;  /* 0x000000002f0672ca */ /* 0x000ff600000e0000 */
[----:B------:R-:W-:Y:S02]  /*c280*/  @!UPT UIADD3 URZ, UPT, UPT, URZ, URZ, URZ ;  /* 0x000000fffffff290 */ /* 0x000fe4000fffe0ff */
[----:B------:R-:W-:Y:S07]  /*c290*/  MOV R42, UR6 ;  /* 0x00000006002a7c02 */ /* 0x000fee0008000f00 */
.L_x_123:
[----:B-1----:R1:W2:Y:S02]  /*c2a0*/  SYNCS.PHASECHK.TRANS64.TRYWAIT P0, [R42+URZ+0x20], R44 ;  /* 0x0000202c2a0075a7 */ /* 0x0022a400080011ff */
[----:B--2---:R-:W-:Y:S05]  /*c2b0*/  @!P0 NANOSLEEP.SYNCS 0x989680 ;  /* 0x009896800000895d */ /* 0x004fea0003900000 */
[----:B------:R-:W2:Y:S02]  /*c2c0*/  @!P0 SYNCS.PHASECHK.TRANS64 P0, [R42+URZ+0x20], R44 ;  /* 0x0000202c2a0085a7 */ /* 0x000ea400080010ff */
[----:B--2---:R-:W-:Y:S05]  /*c2d0*/  @!P0 BRA `(.L_x_123) ;  /* 0xfffffffc00f08947 */ /* 0x004fea000383ffff */
[----:B------:R-:W-:Y:S05]  /*c2e0*/  BRA `(.L_x_18) ;  /* 0xffffff5c00b07947 */ /* 0x000fea000383ffff */
.L_x_25:
[----:B------:R-:W-:Y:S11]  /*c2f0*/  R2UR UR6, R27 ;  /* 0x000000001b0672ca */ /* 0x000ff600000e0000 */
[----:B------:R-:W-:Y:S02]  /*c300*/  @!UPT UIADD3 URZ, UPT, UPT, URZ, URZ, URZ ;  /* 0x000000fffffff290 */ /* 0x000fe4000fffe0ff */
[----:B------:R-:W-:Y:S07]  /*c310*/  MOV R43, UR6 ;  /* 0x00000006002b7c02 */ /* 0x000fee0008000f00 */
.L_x_124:
[----:B-1----:R1:W2:Y:S02]  /*c320*/  SYNCS.PHASECHK.TRANS64.TRYWAIT P0, [R43+URZ+0x20], R45 ;  /* 0x0000202d2b0075a7 */ /* 0x0022a400080011ff */
[----:B--2---:R-:W-:Y:S05]  /*c330*/  @!P0 NANOSLEEP.SYNCS 0x989680 ;  /* 0x009896800000895d */ /* 0x004fea0003900000 */
[----:B------:R-:W2:Y:S02]  /*c340*/  @!P0 SYNCS.PHASECHK.TRANS64 P0, [R43+URZ+0x20], R45 ;  /* 0x0000202d2b0085a7 */ /* 0x000ea400080010ff */
[----:B--2---:R-:W-:Y:S05]  /*c350*/  @!P0 BRA `(.L_x_124) ;  /* 0xfffffffc00f08947 */ /* 0x004fea000383ffff */
[----:B------:R-:W-:Y:S05]  /*c360*/  BRA `(.L_x_24) ;  /* 0xffffff7c007c7947 */ /* 0x000fea000383ffff */
.L_x_29:
[----:B------:R-:W-:-:S07]  /*c370*/  MOV R0, UR39 ;  /* 0x0000002700007c02 */ /* 0x000fce0008000f00 */
.L_x_125:
[----:B--2---:R2:W3:Y:S02]  /*c380*/  SYNCS.PHASECHK.TRANS64.TRYWAIT P0, [R0+URZ+0x90], R2 ;  /* 0x00009002000075a7 */ /* 0x0044e400080011ff */
[----:B---3--:R-:W-:Y:S05]  /*c390*/  @!P0 NANOSLEEP.SYNCS 0x989680 ;  /* 0x009896800000895d */ /* 0x008fea0003900000 */
[----:B------:R-:W3:Y:S02]  /*c3a0*/  @!P0 SYNCS.PHASECHK.TRANS64 P0, [R0+URZ+0x90], R2 ;  /* 0x00009002000085a7 */ /* 0x000ee400080010ff */
[----:B---3--:R-:W-:Y:S05]  /*c3b0*/  @!P0 BRA `(.L_x_125) ;  /* 0xfffffffc00f08947 */ /* 0x008fea000383ffff */
[----:B------:R-:W-:Y:S05]  /*c3c0*/  BRA `(.L_x_126) ;  /* 0xffffff9000c47947 */ /* 0x000fea000383ffff */
.L_x_33:
[----:B------:R-:W-:-:S07]  /*c3d0*/  MOV R0, UR4 ;  /* 0x0000000400007c02 */ /* 0x000fce0008000f00 */
.L_x_127:
[----:B-1----:R1:W2:Y:S02]  /*c3e0*/  SYNCS.PHASECHK.TRANS64.TRYWAIT P0, [R0+URZ], R2 ;  /* 0x00000002000075a7 */ /* 0x0022a400080011ff */
[----:B--2---:R-:W-:Y:S05]  /*c3f0*/  @!P0 NANOSLEEP.SYNCS 0x989680 ;  /* 0x009896800000895d */ /* 0x004fea0003900000 */
[----:B------:R-:W2:Y:S02]  /*c400*/  @!P0 SYNCS.PHASECHK.TRANS64 P0, [R0+URZ], R2 ;  /* 0x00000002000085a7 */ /* 0x000ea400080010ff */
[----:B--2---:R-:W-:Y:S05]  /*c410*/  @!P0 BRA `(.L_x_127) ;  /* 0xfffffffc00f08947 */ /* 0x004fea000383ffff */
[----:B------:R-:W-:Y:S05]  /*c420*/  BRA `(.L_x_128) ;  /* 0xffffff9800807947 */ /* 0x000fea000383ffff */
.L_x_34:
[----:B------:R-:W-:-:S07]  /*c430*/  MOV R0, UR5 ;  /* 0x0000000500007c02 */ /* 0x000fce0008000f00 */
.L_x_129:
[----:B-1----:R1:W2:Y:S02]  /*c440*/  SYNCS.PHASECHK.TRANS64.TRYWAIT P0, [R0+URZ], R2 ;  /* 0x00000002000075a7 */ /* 0x0022a400080011ff */
[----:B--2---:R-:W-:Y:S05]  /*c450*/  @!P0 NANOSLEEP.SYNCS 0x989680 ;  /* 0x009896800000895d */ /* 0x004fea0003900000 */
[----:B------:R-:W2:Y:S02]  /*c460*/  @!P0 SYNCS.PHASECHK.TRANS64 P0, [R0+URZ], R2 ;  /* 0x00000002000085a7 */ /* 0x000ea400080010ff */
[----:B--2---:R-:W-:Y:S05]  /*c470*/  @!P0 BRA `(.L_x_129) ;  /* 0xfffffffc00f08947 */ /* 0x004fea000383ffff */
[----:B------:R-:W-:Y:S05]  /*c480*/  BRA `(.L_x_130) ;  /* 0xffffff9800907947 */ /* 0x000fea000383ffff */
.L_x_35:
[----:B------:R-:W-:-:S07]  /*c490*/  MOV R0, UR5 ;  /* 0x0000000500007c02 */ /* 0x000fce0008000f00 */
.L_x_131:
[----:B-1----:R1:W2:Y:S02]  /*c4a0*/  SYNCS.PHASECHK.TRANS64.TRYWAIT P0, [R0+URZ], R2 ;  /* 0x00000002000075a7 */ /* 0x0022a400080011ff */
[----:B--2---:R-:W-:Y:S05]  /*c4b0*/  @!P0 NANOSLEEP.SYNCS 0x989680 ;  /* 0x009896800000895d */ /* 0x004fea0003900000 */
[----:B------:R-:W2:Y:S02]  /*c4c0*/  @!P0 SYNCS.PHASECHK.TRANS64 P0, [R0+URZ], R2 ;  /* 0x00000002000085a7 */ /* 0x000ea400080010ff */
[----:B--2---:R-:W-:Y:S05]  /*c4d0*/  @!P0 BRA `(.L_x_131) ;  /* 0xfffffffc00f08947 */ /* 0x004fea000383ffff */
[----:B------:R-:W-:Y:S05]  /*c4e0*/  BRA `(.L_x_132) ;  /* 0xffffff9800a07947 */ /* 0x000fea000383ffff */
.L_x_38:
[----:B------:R-:W-:-:S07]  /*c4f0*/  MOV R4, UR4 ;  /* 0x0000000400047c02 */ /* 0x000fce0008000f00 */
.L_x_133:
[----:B--2---:R2:W3:Y:S02]  /*c500*/  SYNCS.PHASECHK.TRANS64.TRYWAIT P1, [R4+URZ+0x98], R6 ;  /* 0x00009806040075a7 */ /* 0x0044e400080211ff */
[----:B---3--:R-:W-:Y:S05]  /*c510*/  @!P1 NANOSLEEP.SYNCS 0x989680 ;  /* 0x009896800000995d */ /* 0x008fea0003900000 */
[----:B------:R-:W3:Y:S02]  /*c520*/  @!P1 SYNCS.PHASECHK.TRANS64 P1, [R4+URZ+0x98], R6 ;  /* 0x00009806040095a7 */ /* 0x000ee400080210ff */
[----:B---3--:R-:W-:Y:S05]  /*c530*/  @!P1 BRA `(.L_x_133) ;  /* 0xfffffffc00f09947 */ /* 0x008fea000383ffff */
[----:B------:R-:W-:Y:S05]  /*c540*/  BRA `(.L_x_134) ;  /* 0xffffff9c00107947 */ /* 0x000fea000383ffff */
.L_x_39:
[----:B--2---:R-:W-:-:S07]  /*c550*/  MOV R4, UR4 ;  /* 0x0000000400047c02 */ /* 0x004fce0008000f00 */
.L_x_135:
[----:B--2---:R2:W3:Y:S02]  /*c560*/  SYNCS.PHASECHK.TRANS64.TRYWAIT P1, [R4+URZ+0x90], R5 ;  /* 0x00009005040075a7 */ /* 0x0044e400080211ff */
[----:B---3--:R-:W-:Y:S05]  /*c570*/  @!P1 NANOSLEEP.SYNCS 0x989680 ;  /* 0x009896800000995d */ /* 0x008fea0003900000 */
[----:B------:R-:W3:Y:S02]  /*c580*/  @!P1 SYNCS.PHASECHK.TRANS64 P1, [R4+URZ+0x90], R5 ;  /* 0x00009005040095a7 */ /* 0x000ee400080210ff */
[----:B---3--:R-:W-:Y:S05]  /*c590*/  @!P1 BRA `(.L_x_135) ;  /* 0xfffffffc00f09947 */ /* 0x008fea000383ffff */
[----:B------:R-:W-:Y:S05]  /*c5a0*/  BRA `(.L_x_136) ;  /* 0xffffff9c00187947 */ /* 0x000fea000383ffff */
.L_x_47:
[----:B------:R-:W-:-:S07]  /*c5b0*/  MOV R0, UR23 ;  /* 0x0000001700007c02 */ /* 0x000fce0008000f00 */
.L_x_137:
[----:B--2---:R2:W3:Y:S02]  /*c5c0*/  SYNCS.PHASECHK.TRANS64.TRYWAIT P0, [R0+URZ+0x90], R4 ;  /* 0x00009004000075a7 */ /* 0x0044e400080011ff */
[----:B---3--:R-:W-:Y:S05]  /*c5d0*/  @!P0 NANOSLEEP.SYNCS 0x989680 ;  /* 0x009896800000895d */ /* 0x008fea0003900000 */
[----:B------:R-:W3:Y:S02]  /*c5e0*/  @!P0 SYNCS.PHASECHK.TRANS64 P0, [R0+URZ+0x90], R4 ;  /* 0x00009004000085a7 */ /* 0x000ee400080010ff */
[----:B---3--:R-:W-:Y:S05]  /*c5f0*/  @!P0 BRA `(.L_x_137) ;  /* 0xfffffffc00f08947 */ /* 0x008fea000383ffff */
[----:B------:R-:W-:Y:S05]  /*c600*/  BRA `(.L_x_138) ;  /* 0xffffffa000c07947 */ /* 0x000fea000383ffff */
.L_x_48:
[----:B------:R-:W-:-:S07]  /*c610*/  MOV R4, UR27 ;  /* 0x0000001b00047c02 */ /* 0x000fce0008000f00 */
.L_x_139:
[----:B--2---:R2:W3:Y:S02]  /*c620*/  SYNCS.PHASECHK.TRANS64.TRYWAIT P0, [R4+URZ+0xb0], R0 ;  /* 0x0000b000040075a7 */ /* 0x0044e400080011ff */
[----:B---3--:R-:W-:Y:S05]  /*c630*/  @!P0 NANOSLEEP.SYNCS 0x989680 ;  /* 0x009896800000895d */ /* 0x008fea0003900000 */
[----:B------:R-:W3:Y:S02]  /*c640*/  @!P0 SYNCS.PHASECHK.TRANS64 P0, [R4+URZ+0xb0], R0 ;  /* 0x0000b000040085a7 */ /* 0x000ee400080010ff */
[----:B---3--:R-:W-:Y:S05]  /*c650*/  @!P0 BRA `(.L_x_139) ;  /* 0xfffffffc00f08947 */ /* 0x008fea000383ffff */
[----:B------:R-:W-:Y:S05]  /*c660*/  BRA `(.L_x_140) ;  /* 0xffffffa000dc7947 */ /* 0x000fea000383ffff */
.L_x_51:
[----:B--2---:R-:W-:Y:S07]  /*c670*/  MOV R0, UR21 ;  /* 0x0000001500007c02 */ /* 0x004fee0008000f00 */
.L_x_141:
[----:B--2---:R2:W3:Y:S02]  /*c680*/  SYNCS.PHASECHK.TRANS64.TRYWAIT P0, [R0+URZ], R5 ;  /* 0x00000005000075a7 */ /* 0x0044e400080011ff */
[----:B---3--:R-:W-:Y:S05]  /*c690*/  @!P0 NANOSLEEP.SYNCS 0x989680 ;  /* 0x009896800000895d */ /* 0x008fea0003900000 */
[----:B------:R-:W3:Y:S02]  /*c6a0*/  @!P0 SYNCS.PHASECHK.TRANS64 P0, [R0+URZ], R5 ;  /* 0x00000005000085a7 */ /* 0x000ee400080010ff */
[----:B---3--:R-:W-:Y:S05]  /*c6b0*/  @!P0 BRA `(.L_x_141) ;  /* 0xfffffffc00f08947 */ /* 0x008fea000383ffff */
[----:B------:R-:W-:Y:S05]  /*c6c0*/  BRA `(.L_x_50) ;  /* 0xffffffa400007947 */ /* 0x000fea000383ffff */
.L_x_54:
[----:B------:R-:W-:-:S07]  /*c6d0*/  MOV R0, UR4 ;  /* 0x0000000400007c02 */ /* 0x000fce0008000f00 */
.L_x_142:
[----:B--2---:R2:W4:Y:S02]  /*c6e0*/  SYNCS.PHASECHK.TRANS64.TRYWAIT P0, [R0+URZ], R2 ;  /* 0x00000002000075a7 */ /* 0x00452400080011ff */
[----:B----4-:R-:W-:Y:S05]  /*c6f0*/  @!P0 NANOSLEEP.SYNCS 0x989680 ;  /* 0x009896800000895d */ /* 0x010fea0003900000 */
[----:B------:R-:W4:Y:S02]  /*c700*/  @!P0 SYNCS.PHASECHK.TRANS64 P0, [R0+URZ], R2 ;  /* 0x00000002000085a7 */ /* 0x000f2400080010ff */
[----:B----4-:R-:W-:Y:S05]  /*c710*/  @!P0 BRA `(.L_x_142) ;  /* 0xfffffffc00f08947 */ /* 0x010fea000383ffff */
[----:B------:R-:W-:Y:S05]  /*c720*/  BRA `(.L_x_143) ;  /* 0xffffffa800587947 */ /* 0x000fea000383ffff */
.L_x_55:
[----:B------:R-:W-:-:S07]  /*c730*/  MOV R0, UR4 ;  /* 0x0000000400007c02 */ /* 0x000fce0008000f00 */
.L_x_144:
[----:B--2---:R2:W3:Y:S02]  /*c740*/  SYNCS.PHASECHK.TRANS64.TRYWAIT P0, [R0+URZ], R2 ;  /* 0x00000002000075a7 */ /* 0x0044e400080011ff */
[----:B---3--:R-:W-:Y:S05]  /*c750*/  @!P0 NANOSLEEP.SYNCS 0x989680 ;  /* 0x009896800000895d */ /* 0x008fea0003900000 */
[----:B------:R-:W3:Y:S02]  /*c760*/  @!P0 SYNCS.PHASECHK.TRANS64 P0, [R0+URZ], R2 ;  /* 0x00000002000085a7 */ /* 0x000ee400080010ff */
[----:B---3--:R-:W-:Y:S05]  /*c770*/  @!P0 BRA `(.L_x_144) ;  /* 0xfffffffc00f08947 */ /* 0x008fea000383ffff */
[----:B------:R-:W-:Y:S05]  /*c780*/  BRA `(.L_x_145) ;  /* 0xffffffa800647947 */ /* 0x000fea000383ffff */
.L_x_60:
[----:B------:R-:W-:Y:S07]  /*c790*/  MOV R2, UR31 ;  /* 0x0000001f00027c02 */ /* 0x000fee0008000f00 */
.L_x_146:
[----:B-1----:R1:W2:Y:S02]  /*c7a0*/  SYNCS.PHASECHK.TRANS64.TRYWAIT P0, [R2+URZ+0x90], R3 ;  /* 0x00009003020075a7 */ /* 0x0022a400080011ff */
[----:B--2---:R-:W-:Y:S05]  /*c7b0*/  @!P0 NANOSLEEP.SYNCS 0x989680 ;  /* 0x009896800000895d */ /* 0x004fea0003900000 */
[----:B------:R-:W2:Y:S02]  /*c7c0*/  @!P0 SYNCS.PHASECHK.TRANS64 P0, [R2+URZ+0x90], R3 ;  /* 0x00009003020085a7 */ /* 0x000ea400080010ff */
[----:B--2---:R-:W-:Y:S05]  /*c7d0*/  @!P0 BRA `(.L_x_146) ;  /* 0xfffffffc00f08947 */ /* 0x004fea000383ffff */
[----:B------:R-:W-:Y:S05]  /*c7e0*/  BRA `(.L_x_147) ;  /* 0xffffffac00b87947 */ /* 0x000fea000383ffff */
.L_x_63:
[----:B------:R-:W-:Y:S07]  /*c7f0*/  MOV R2, UR31 ;  /* 0x0000001f00027c02 */ /* 0x000fee0008000f00 */
.L_x_148:
[----:B-1----:R1:W2:Y:S02]  /*c800*/  SYNCS.PHASECHK.TRANS64.TRYWAIT P2, [R2+URZ+0x88], R3 ;  /* 0x00008803020075a7 */ /* 0x0022a400080411ff */
[----:B--2---:R-:W-:Y:S05]  /*c810*/  @!P2 NANOSLEEP.SYNCS 0x989680 ;  /* 0x009896800000a95d */ /* 0x004fea0003900000 */
[----:B------:R-:W2:Y:S02]  /*c820*/  @!P2 SYNCS.PHASECHK.TRANS64 P2, [R2+URZ+0x88], R3 ;  /* 0x000088030200a5a7 */ /* 0x000ea400080410ff */
[----:B--2---:R-:W-:Y:S05]  /*c830*/  @!P2 BRA `(.L_x_148) ;  /* 0xfffffffc00f0a947 */ /* 0x004fea000383ffff */
[----:B------:R-:W-:Y:S05]  /*c840*/  BRA `(.L_x_62) ;  /* 0xffffffb4001c7947 */ /* 0x000fea000383ffff */
.L_x_66:
[----:B-1----:R-:W-:Y:S07]  /*c850*/  MOV R2, UR31 ;  /* 0x0000001f00027c02 */ /* 0x002fee0008000f00 */
.L_x_149:
[----:B-1----:R1:W2:Y:S02]  /*c860*/  SYNCS.PHASECHK.TRANS64.TRYWAIT P1, [R2+URZ+0x60], R8 ;  /* 0x00006008020075a7 */ /* 0x0022a400080211ff */
[----:B--2---:R-:W-:Y:S05]  /*c870*/  @!P1 NANOSLEEP.SYNCS 0x989680 ;  /* 0x009896800000995d */ /* 0x004fea0003900000 */
[----:B------:R-:W2:Y:S02]  /*c880*/  @!P1 SYNCS.PHASECHK.TRANS64 P1, [R2+URZ+0x60], R8 ;  /* 0x00006008020095a7 */ /* 0x000ea400080210ff */
[----:B--2---:R-:W-:Y:S05]  /*c890*/  @!P1 BRA `(.L_x_149) ;  /* 0xfffffffc00f09947 */ /* 0x004fea000383ffff */
[----:B------:R-:W-:Y:S05]  /*c8a0*/  BRA `(.L_x_150) ;  /* 0xffffffb400ac7947 */ /* 0x000fea000383ffff */
.L_x_67:
[----:B------:R-:W-:Y:S07]  /*c8b0*/  MOV R2, UR31 ;  /* 0x0000001f00027c02 */ /* 0x000fee0008000f00 */
.L_x_151:
[----:B-1----:R1:W2:Y:S02]  /*c8c0*/  SYNCS.PHASECHK.TRANS64.TRYWAIT P1, [R2+URZ+0x68], R8 ;  /* 0x00006808020075a7 */ /* 0x0022a400080211ff */
[----:B--2---:R-:W-:Y:S05]  /*c8d0*/  @!P1 NANOSLEEP.SYNCS 0x989680 ;  /* 0x009896800000995d */ /* 0x004fea0003900000 */
[----:B------:R-:W2:Y:S02]  /*c8e0*/  @!P1 SYNCS.PHASECHK.TRANS64 P1, [R2+URZ+0x68], R8 ;  /* 0x00006808020095a7 */ /* 0x000ea400080210ff */
[----:B--2---:R-:W-:Y:S05]  /*c8f0*/  @!P1 BRA `(.L_x_151) ;  /* 0xfffffffc00f09947 */ /* 0x004fea000383ffff */
[----:B------:R-:W-:Y:S05]  /*c900*/  BRA `(.L_x_152) ;  /* 0xffffffb400e47947 */ /* 0x000fea000383ffff */
.L_x_68:
[----:B------:R-:W-:Y:S07]  /*c910*/  MOV R2, UR31 ;  /* 0x0000001f00027c02 */ /* 0x000fee0008000f00 */
.L_x_153:
[----:B-1----:R1:W2:Y:S02]  /*c920*/  SYNCS.PHASECHK.TRANS64.TRYWAIT P1, [R2+URZ+0x70], R8 ;  /* 0x00007008020075a7 */ /* 0x0022a400080211ff */
[----:B--2---:R-:W-:Y:S05]  /*c930*/  @!P1 NANOSLEEP.SYNCS 0x989680 ;  /* 0x009896800000995d */ /* 0x004fea0003900000 */
[----:B------:R-:W2:Y:S02]  /*c940*/  @!P1 SYNCS.PHASECHK.TRANS64 P1, [R2+URZ+0x70], R8 ;  /* 0x00007008020095a7 */ /* 0x000ea400080210ff */
[----:B--2---:R-:W-:Y:S05]  /*c950*/  @!P1 BRA `(.L_x_153) ;  /* 0xfffffffc00f09947 */ /* 0x004fea000383ffff */
[----:B------:R-:W-:Y:S05]  /*c960*/  BRA `(.L_x_154) ;  /* 0xffffffb8002c7947 */ /* 0x000fea000383ffff */
.L_x_69:
[----:B------:R-:W-:Y:S07]  /*c970*/  MOV R2, UR31 ;  /* 0x0000001f00027c02 */ /* 0x000fee0008000f00 */
.L_x_155:
[----:B-1----:R1:W2:Y:S02]  /*c980*/  SYNCS.PHASECHK.TRANS64.TRYWAIT P0, [R2+URZ+0x78], R8 ;  /* 0x00007808020075a7 */ /* 0x0022a400080011ff */
[----:B--2---:R-:W-:Y:S05]  /*c990*/  @!P0 NANOSLEEP.SYNCS 0x989680 ;  /* 0x009896800000895d */ /* 0x004fea0003900000 */
[----:B------:R-:W2:Y:S02]  /*c9a0*/  @!P0 SYNCS.PHASECHK.TRANS64 P0, [R2+URZ+0x78], R8 ;  /* 0x00007808020085a7 */ /* 0x000ea400080010ff */
[----:B--2---:R-:W-:Y:S05]  /*c9b0*/  @!P0 BRA `(.L_x_155) ;  /* 0xfffffffc00f08947 */ /* 0x004fea000383ffff */
[----:B------:R-:W-:Y:S05]  /*c9c0*/  BRA `(.L_x_156) ;  /* 0xffffffb8007c7947 */ /* 0x000fea000383ffff */
.L_x_71:
[----:B-1----:R-:W-:-:S07]  /*c9d0*/  MOV R0, UR31 ;  /* 0x0000001f00007c02 */ /* 0x002fce0008000f00 */
.L_x_157:
[----:B-1----:R1:W2:Y:S02]  /*c9e0*/  SYNCS.PHASECHK.TRANS64.TRYWAIT P0, [R0+URZ+0x60], R2 ;  /* 0x00006002000075a7 */ /* 0x0022a400080011ff */
[----:B--2---:R-:W-:Y:S05]  /*c9f0*/  @!P0 NANOSLEEP.SYNCS 0x989680 ;  /* 0x009896800000895d */ /* 0x004fea0003900000 */
[----:B------:R-:W2:Y:S02]  /*ca00*/  @!P0 SYNCS.PHASECHK.TRANS64 P0, [R0+URZ+0x60], R2 ;  /* 0x00006002000085a7 */ /* 0x000ea400080010ff */
[----:B--2---:R-:W-:Y:S05]  /*ca10*/  @!P0 BRA `(.L_x_157) ;  /* 0xfffffffc00f08947 */ /* 0x004fea000383ffff */
[----:B------:R-:W-:Y:S05]  /*ca20*/  BRA `(.L_x_158) ;  /* 0xffffffb800e07947 */ /* 0x000fea000383ffff */
.L_x_72:
[----:B-1----:R-:W-:-:S07]  /*ca30*/  MOV R0, UR31 ;  /* 0x0000001f00007c02 */ /* 0x002fce0008000f00 */
.L_x_159:
[----:B-1----:R1:W2:Y:S02]  /*ca40*/  SYNCS.PHASECHK.TRANS64.TRYWAIT P0, [R0+URZ+0x68], R2 ;  /* 0x00006802000075a7 */ /* 0x0022a400080011ff */
[----:B--2---:R-:W-:Y:S05]  /*ca50*/  @!P0 NANOSLEEP.SYNCS 0x989680 ;  /* 0x009896800000895d */ /* 0x004fea0003900000 */
[----:B------:R-:W2:Y:S02]  /*ca60*/  @!P0 SYNCS.PHASECHK.TRANS64 P0, [R0+URZ+0x68], R2 ;  /* 0x00006802000085a7 */ /* 0x000ea400080010ff */
[----:B--2---:R-:W-:Y:S05]  /*ca70*/  @!P0 BRA `(.L_x_159) ;  /* 0xfffffffc00f08947 */ /* 0x004fea000383ffff */
[----:B------:R-:W-:Y:S05]  /*ca80*/  BRA `(.L_x_160) ;  /* 0xffffffb800d07947 */ /* 0x000fea000383ffff */
.L_x_73:
[----:B-1----:R-:W-:-:S07]  /*ca90*/  MOV R0, UR31 ;  /* 0x0000001f00007c02 */ /* 0x002fce0008000f00 */
.L_x_161:
[----:B-1----:R1:W2:Y:S02]  /*caa0*/  SYNCS.PHASECHK.TRANS64.TRYWAIT P0, [R0+URZ+0x70], R2 ;  /* 0x00007002000075a7 */ /* 0x0022a400080011ff */
[----:B--2---:R-:W-:Y:S05]  /*cab0*/  @!P0 NANOSLEEP.SYNCS 0x989680 ;  /* 0x009896800000895d */ /* 0x004fea0003900000 */
[----:B------:R-:W2:Y:S02]  /*cac0*/  @!P0 SYNCS.PHASECHK.TRANS64 P0, [R0+URZ+0x70], R2 ;  /* 0x00007002000085a7 */ /* 0x000ea400080010ff */
[----:B--2---:R-:W-:Y:S05]  /*cad0*/  @!P0 BRA `(.L_x_161) ;  /* 0xfffffffc00f08947 */ /* 0x004fea000383ffff */
[----:B------:R-:W-:Y:S05]  /*cae0*/  BRA `(.L_x_162) ;  /* 0xffffffb800c07947 */ /* 0x000fea000383ffff */
.L_x_75:
[----:B------:R-:W-:Y:S07]  /*caf0*/  MOV R0, UR45 ;  /* 0x0000002d00007c02 */ /* 0x000fee0008000f00 */
.L_x_163:
[----:B-1----:R1:W2:Y:S02]  /*cb00*/  SYNCS.PHASECHK.TRANS64.TRYWAIT P0, [R0+URZ+0x90], R2 ;  /* 0x00009002000075a7 */ /* 0x0022a400080011ff */
[----:B--2---:R-:W-:Y:S05]  /*cb10*/  @!P0 NANOSLEEP.SYNCS 0x989680 ;  /* 0x009896800000895d */ /* 0x004fea0003900000 */
[----:B------:R-:W2:Y:S02]  /*cb20*/  @!P0 SYNCS.PHASECHK.TRANS64 P0, [R0+URZ+0x90], R2 ;  /* 0x00009002000085a7 */ /* 0x000ea400080010ff */
[----:B--2---:R-:W-:Y:S05]  /*cb30*/  @!P0 BRA `(.L_x_163) ;  /* 0xfffffffc00f08947 */ /* 0x004fea000383ffff */
[----:B------:R-:W-:Y:S05]  /*cb40*/  BRA `(.L_x_164) ;  /* 0xffffffbc00b47947 */ /* 0x000fea000383ffff */
.L_x_86:
[----:B-1----:R-:W-:Y:S04]  /*cb50*/  MOV R2, UR45 ;  /* 0x0000002d00027c02 */ /* 0x002fe80008000f00 */
[----:B------:R1:W3:Y:S03]  /*cb60*/  SYNCS.PHASECHK.TRANS64.TRYWAIT P1, [R2+URZ+0x40], R3 ;  /* 0x00004003020075a7 */ /* 0x0002e600080211ff */
[----:B---3--:R-:W-:Y:S05]  /*cb70*/  @!P1 NANOSLEEP.SYNCS 0x989680 ;  /* 0x009896800000995d */ /* 0x008fea0003900000 */
[----:B------:R-:W3:Y:S02]  /*cb80*/  @!P1 SYNCS.PHASECHK.TRANS64 P1, [R2+URZ+0x40], R3 ;  /* 0x00004003020095a7 */ /* 0x000ee400080210ff */
[----:B---3--:R-:W-:Y:S05]  /*cb90*/  @!P1 BRA `(.L_x_86) ;  /* 0xfffffffc00ec9947 */ /* 0x008fea000383ffff */
[----:B------:R-:W-:Y:S05]  /*cba0*/  BRA `(.L_x_85) ;  /* 0xffffffcc00987947 */ /* 0x000fea000383ffff */
.L_x_88:
[----:B-1----:R1:W4:Y:S02]  /*cbb0*/  SYNCS.PHASECHK.TRANS64.TRYWAIT P0, [R81+URZ+0xa0], R0 ;  /* 0x0000a000510075a7 */ /* 0x00232400080011ff */
[----:B----4-:R-:W-:Y:S05]  /*cbc0*/  @!P0 NANOSLEEP.SYNCS 0x989680 ;  /* 0x009896800000895d */ /* 0x010fea0003900000 */
[----:B------:R-:W4:Y:S02]  /*cbd0*/  @!P0 SYNCS.PHASECHK.TRANS64 P0, [R81+URZ+0xa0], R0 ;  /* 0x0000a000510085a7 */ /* 0x000f2400080010ff */
[----:B----4-:R-:W-:Y:S05]  /*cbe0*/  @!P0 BRA `(.L_x_88) ;  /* 0xfffffffc00f08947 */ /* 0x010fea000383ffff */
[----:B------:R-:W-:Y:S05]  /*cbf0*/  BRA `(.L_x_87) ;  /* 0xffffffcc00c47947 */ /* 0x000fea000383ffff */
.L_x_97:
[----:B-1----:R1:W2:Y:S02]  /*cc00*/  SYNCS.PHASECHK.TRANS64.TRYWAIT P0, [R2+URZ+0x40], R0 ;  /* 0x00004000020075a7 */ /* 0x0022a400080011ff */
[----:B--2---:R-:W-:Y:S05]  /*cc10*/  @!P0 NANOSLEEP.SYNCS 0x989680 ;  /* 0x009896800000895d */ /* 0x004fea0003900000 */
[----:B------:R-:W2:Y:S02]  /*cc20*/  @!P0 SYNCS.PHASECHK.TRANS64 P0, [R2+URZ+0x40], R0 ;  /* 0x00004000020085a7 */ /* 0x000ea400080010ff */
[----:B--2---:R-:W-:Y:S05]  /*cc30*/  @!P0 BRA `(.L_x_97) ;  /* 0xfffffffc00f08947 */ /* 0x004fea000383ffff */
[----:B------:R-:W-:Y:S05]  /*cc40*/  BRA `(.L_x_96) ;  /* 0xffffffd400f07947 */ /* 0x000fea000383ffff */
.L_x_105:
[----:B-1----:R1:W2:Y:S02]  /*cc50*/  SYNCS.PHASECHK.TRANS64.TRYWAIT P0, [R2+URZ+0x40], R5 ;  /* 0x00004005020075a7 */ /* 0x0022a400080011ff */
[----:B--2---:R-:W-:Y:S05]  /*cc60*/  @!P0 NANOSLEEP.SYNCS 0x989680 ;  /* 0x009896800000895d */ /* 0x004fea0003900000 */
[----:B------:R-:W2:Y:S02]  /*cc70*/  @!P0 SYNCS.PHASECHK.TRANS64 P0, [R2+URZ+0x40], R5 ;  /* 0x00004005020085a7 */ /* 0x000ea400080010ff */
[----:B--2---:R-:W-:Y:S05]  /*cc80*/  @!P0 BRA `(.L_x_105) ;  /* 0xfffffffc00f08947 */ /* 0x004fea000383ffff */
[----:B------:R-:W-:Y:S05]  /*cc90*/  BRA `(.L_x_104) ;  /* 0xffffffe0003c7947 */ /* 0x000fea000383ffff */
.L_x_113:
[----:B--2---:R2:W3:Y:S02]  /*cca0*/  SYNCS.PHASECHK.TRANS64.TRYWAIT P0, [R2+URZ+0x40], R0 ;  /* 0x00004000020075a7 */ /* 0x0044e400080011ff */
[----:B---3--:R-:W-:Y:S05]  /*ccb0*/  @!P0 NANOSLEEP.SYNCS 0x989680 ;  /* 0x009896800000895d */ /* 0x008fea0003900000 */
[----:B------:R-:W3:Y:S02]  /*ccc0*/  @!P0 SYNCS.PHASECHK.TRANS64 P0, [R2+URZ+0x40], R0 ;  /* 0x00004000020085a7 */ /* 0x000ee400080010ff */
[----:B---3--:R-:W-:Y:S05]  /*ccd0*/  @!P0 BRA `(.L_x_113) ;  /* 0xfffffffc00f08947 */ /* 0x008fea000383ffff */
[----:B------:R-:W-:Y:S05]  /*cce0*/  BRA `(.L_x_112) ;  /* 0xffffffe800847947 */ /* 0x000fea000383ffff */
        .weak           $__internal_0_$__cuda_sm10x_tcgen05_guardrail_trap_col_being_dealloced_not_returned_by_alloc
        .type           $__internal_0_$__cuda_sm10x_tcgen05_guardrail_trap_col_being_dealloced_not_returned_by_alloc,@function
        .size           $__internal_0_$__cuda_sm10x_tcgen05_guardrail_trap_col_being_dealloced_not_returned_by_alloc,($__internal_1_$__cuda_sm10x_tcgen05_guardrail_trap_phase_invalid_during_alloc - $__internal_0_$__cuda_sm10x_tcgen05_guardrail_trap_col_being_dealloced_not_returned_by_alloc)
$__internal_0_$__cuda_sm10x_tcgen05_guardrail_trap_col_being_dealloced_not_returned_by_alloc:
[----:B------:R-:W-:Y:S05]  /*ccf0*/  BPT.TRAP 0x1 ;  /* 0x000000040000795c */ /* 0x000fea0000300000 */
[----:B------:R-:W-:-:S04]  /*cd00*/  HFMA2 R3, -RZ, RZ, 0, 0 ;  /* 0x00000000ff037431 */ /* 0x000fc800000001ff */
[----:B------:R-:W-:Y:S05]  /*cd10*/  RET.REL.NODEC R2 `(_ZN7cutlass13device_kernelINS_4conv6kernel13ConvUniversalINS1_16ConvProblemShapeILNS1_8OperatorE0ELi2EEENS1_10collective14CollectiveConvINS1_47MainloopSm100TmaUmmaWarpSpecializedImplicitGemmILS5_0ELi4ELi2ELi1ELi2EN4cute5tupleIJNSA_1CILi1EEESD_SD_EEEEENSB_IJNSC_ILi64EEENSC_ILi128EEENSB_IJSG_EEEEEENS_10tfloat32_tESK_NSA_8TiledMMAINSA_8MMA_AtomIJNSA_17SM100_MMA_TF32_SSISK_SK_fLi64ELi128ELNSA_4UMMA5MajorE0ELSP_0ELNSO_7ScaleInE0ELSQ_0EEEEEENSA_6LayoutISE_NSB_IJNSC_ILi0EEESU_SU_EEEEENSB_IJNSA_10UnderscoreESX_SX_EEEEENS7_6detail27Sm100ImplicitGemmTileTraitsINSA_20SM90_TMA_LOAD_IM2COLENSA_14ComposedLayoutINSA_7SwizzleILi3ELi4ELi3EEENSA_18smem_ptr_flag_bitsILi32EEENST_INSB_IJNSC_ILi8EEENSC_ILi32EEEEEENSB_IJS19_SD_EEEEEEEvEENS11_INSA_13SM90_TMA_LOADES1D_vEEEENS_8epilogue10collective18CollectiveEpilogueINS1I_23Sm100TmaWarpSpecializedILi4ELi2ELi16ELb1ELb0EEEJSJ_NSB_IJNST_ISG_SD_EENST_IS19_SD_EEEEESK_NSB_IJNSB_IJlllEEESD_SU_EEESK_S1R_NS1I_6fusion15FusionCallbacksIS1M_NS1S_17LinearCombinationISK_fSK_fLNS_15FloatRoundStyleE2EEESJ_S1P_JEEENSA_5SM1004TMEM4LOAD26SM100_TMEM_LOAD_16dp128b8xES12_S1D_NSA_17SM75_U32x4_LDSM_NENSA_21SM90_TMA_STORE_IM2COLES1D_NSA_17SM90_U32x4_STSM_NENSA_39AutoVectorizingCopyWithAssumedAlignmentILi128EEEEEEvvEEEEvNT_6ParamsE) ;  /* 0xffffff3002b87950 */ /* 0x000fea0003c3ffff */
        .weak           $__internal_1_$__cuda_sm10x_tcgen05_guardrail_trap_phase_invalid_during_alloc
        .type           $__internal_1_$__cuda_sm10x_tcgen05_guardrail_trap_phase_invalid_during_alloc,@function
        .size           $__internal_1_$__cuda_sm10x_tcgen05_guardrail_trap_phase_invalid_during_alloc,($__internal_2_$__cuda_sm10x_tcgen05_guardrail_trap_unallocated_columns_being_dealloced - $__internal_1_$__cuda_sm10x_tcgen05_guardrail_trap_phase_invalid_during_alloc)
$__internal_1_$__cuda_sm10x_tcgen05_guardrail_trap_phase_invalid_during_alloc:
[----:B------:R-:W-:Y:S05]  /*cd20*/  BPT.TRAP 0x1 ;  /* 0x000000040000795c */ /* 0x000fea0000300000 */
[----:B------:R-:W-:-:S04]  /*cd30*/  MOV R3, 0x0 ;  /* 0x0000000000037802 */ /* 0x000fc80000000f00 */
[----:B------:R-:W-:Y:S05]  /*cd40*/  RET.REL.NODEC R2 `(_ZN7cutlass13device_kernelINS_4conv6kernel13ConvUniversalINS1_16ConvProblemShapeILNS1_8OperatorE0ELi2EEENS1_10collective14CollectiveConvINS1_47MainloopSm100TmaUmmaWarpSpecializedImplicitGemmILS5_0ELi4ELi2ELi1ELi2EN4cute5tupleIJNSA_1CILi1EEESD_SD_EEEEENSB_IJNSC_ILi64EEENSC_ILi128EEENSB_IJSG_EEEEEENS_10tfloat32_tESK_NSA_8TiledMMAINSA_8MMA_AtomIJNSA_17SM100_MMA_TF32_SSISK_SK_fLi64ELi128ELNSA_4UMMA5MajorE0ELSP_0ELNSO_7ScaleInE0ELSQ_0EEEEEENSA_6LayoutISE_NSB_IJNSC_ILi0EEESU_SU_EEEEENSB_IJNSA_10UnderscoreESX_SX_EEEEENS7_6detail27Sm100ImplicitGemmTileTraitsINSA_20SM90_TMA_LOAD_IM2COLENSA_14ComposedLayoutINSA_7SwizzleILi3ELi4ELi3EEENSA_18smem_ptr_flag_bitsILi32EEENST_INSB_IJNSC_ILi8EEENSC_ILi32EEEEEENSB_IJS19_SD_EEEEEEEvEENS11_INSA_13SM90_TMA_LOADES1D_vEEEENS_8epilogue10collective18CollectiveEpilogueINS1I_23Sm100TmaWarpSpecializedILi4ELi2ELi16ELb1ELb0EEEJSJ_NSB_IJNST_ISG_SD_EENST_IS19_SD_EEEEESK_NSB_IJNSB_IJlllEEESD_SU_EEESK_S1R_NS1I_6fusion15FusionCallbacksIS1M_NS1S_17LinearCombinationISK_fSK_fLNS_15FloatRoundStyleE2EEESJ_S1P_JEEENSA_5SM1004TMEM4LOAD26SM100_TMEM_LOAD_16dp128b8xES12_S1D_NSA_17SM75_U32x4_LDSM_NENSA_21SM90_TMA_STORE_IM2COLES1D_NSA_17SM90_U32x4_STSM_NENSA_39AutoVectorizingCopyWithAssumedAlignmentILi128EEEEEEvvEEEEvNT_6ParamsE) ;  /* 0xffffff3002ac7950 */ /* 0x000fea0003c3ffff */
        .weak           $__internal_2_$__cuda_sm10x_tcgen05_guardrail_trap_unallocated_columns_being_dealloced
        .type           $__internal_2_$__cuda_sm10x_tcgen05_guardrail_trap_unallocated_columns_being_dealloced,@function
        .size           $__internal_2_$__cuda_sm10x_tcgen05_guardrail_trap_unallocated_columns_being_dealloced,(.L_x_166 - $__internal_2_$__cuda_sm10x_tcgen05_guardrail_trap_unallocated_columns_being_dealloced)
$__internal_2_$__cuda_sm10x_tcgen05_guardrail_trap_unallocated_columns_being_dealloced:
[----:B------:R-:W-:Y:S05]  /*cd50*/  BPT.TRAP 0x1 ;  /* 0x000000040000795c */ /* 0x000fea0000300000 */
[----:B------:R-:W-:-:S04]  /*cd60*/  HFMA2 R3, -RZ, RZ, 0, 0 ;  /* 0x00000000ff037431 */ /* 0x000fc800000001ff */
[----:B------:R-:W-:Y:S05]  /*cd70*/  RET.REL.NODEC R2 `(_ZN7cutlass13device_kernelINS_4conv6kernel13ConvUniversalINS1_16ConvProblemShapeILNS1_8OperatorE0ELi2EEENS1_10collective14CollectiveConvINS1_47MainloopSm100TmaUmmaWarpSpecializedImplicitGemmILS5_0ELi4ELi2ELi1ELi2EN4cute5tupleIJNSA_1CILi1EEESD_SD_EEEEENSB_IJNSC_ILi64EEENSC_ILi128EEENSB_IJSG_EEEEEENS_10tfloat32_tESK_NSA_8TiledMMAINSA_8MMA_AtomIJNSA_17SM100_MMA_TF32_SSISK_SK_fLi64ELi128ELNSA_4UMMA5MajorE0ELSP_0ELNSO_7ScaleInE0ELSQ_0EEEEEENSA_6LayoutISE_NSB_IJNSC_ILi0EEESU_SU_EEEEENSB_IJNSA_10UnderscoreESX_SX_EEEEENS7_6detail27Sm100ImplicitGemmTileTraitsINSA_20SM90_TMA_LOAD_IM2COLENSA_14ComposedLayoutINSA_7SwizzleILi3ELi4ELi3EEENSA_18smem_ptr_flag_bitsILi32EEENST_INSB_IJNSC_ILi8EEENSC_ILi32EEEEEENSB_IJS19_SD_EEEEEEEvEENS11_INSA_13SM90_TMA_LOADES1D_vEEEENS_8epilogue10collective18CollectiveEpilogueINS1I_23Sm100TmaWarpSpecializedILi4ELi2ELi16ELb1ELb0EEEJSJ_NSB_IJNST_ISG_SD_EENST_IS19_SD_EEEEESK_NSB_IJNSB_IJlllEEESD_SU_EEESK_S1R_NS1I_6fusion15FusionCallbacksIS1M_NS1S_17LinearCombinationISK_fSK_fLNS_15FloatRoundStyleE2EEESJ_S1P_JEEENSA_5SM1004TMEM4LOAD26SM100_TMEM_LOAD_16dp128b8xES12_S1D_NSA_17SM75_U32x4_LDSM_NENSA_21SM90_TMA_STORE_IM2COLES1D_NSA_17SM90_U32x4_STSM_NENSA_39AutoVectorizingCopyWithAssumedAlignmentILi128EEEEEEvvEEEEvNT_6ParamsE) ;  /* 0xffffff3002a07950 */ /* 0x000fea0003c3ffff */
.L_x_165:
[----:B------:R-:W-:-:S00]  /*cd80*/  BRA `(.L_x_165) ;  /* 0xfffffffc00fc7947 */ /* 0x000fc0000383ffff */
[----:B------:R-:W-:-:S00]  /*cd90*/  NOP ;  /* 0x0000000000007918 */ /* 0x000fc00000000000 */
        /* <DEDUP_REMOVED lines=14> */
.L_x_166:


//--------------------- .nv.global.init           --------------------------
	.section	.nv.global.init,"aw",@progbits
.nv.global.init:
	.type		$str$29,@object
	.size		$str$29,($str$30 - $str$29)
$str$29:
        /*0000*/ 	.byte	0x28, 0x61, 0x64, 0x64, 0x72, 0x65, 0x73, 0x73, 0x20, 0x26, 0x20, 0x6d, 0x61, 0x73, 0x6b, 0x29
        /*0010*/ 	.byte	0x20, 0x3d, 0x3d, 0x20, 0x30, 0x00
	.type		$str$30,@object
	.size		$str$30,($str$28 - $str$30)
$str$30:
        /*0016*/ 	.byte	0x2f, 0x74, 0x6d, 0x70, 0x2f, 0x63, 0x75, 0x74, 0x6c, 0x61, 0x73, 0x73, 0x5f, 0x73, 0x77, 0x65
        /*0026*/ 	.byte	0x65, 0x70, 0x5f, 0x73, 0x72, 0x63, 0x2f, 0x69, 0x6e, 0x63, 0x6c, 0x75, 0x64, 0x65, 0x2f, 0x63
        /*0036*/ 	.byte	0x75, 0x74, 0x65, 0x2f, 0x70, 0x6f, 0x69, 0x6e, 0x74, 0x65, 0x72, 0x5f, 0x66, 0x6c, 0x61, 0x67
        /*0046*/ 	.byte	0x67, 0x65, 0x64, 0x2e, 0x68, 0x70, 0x70, 0x00
	.type		$str$28,@object
	.size		$str$28,($str$27 - $str$28)
$str$28:
        /*004e*/ 	.byte	0x2f, 0x74, 0x6d, 0x70, 0x2f, 0x63, 0x75, 0x74, 0x6c, 0x61, 0x73, 0x73, 0x5f, 0x73, 0x77, 0x65
        /*005e*/ 	.byte	0x65, 0x70, 0x5f, 0x73, 0x72, 0x63, 0x2f, 0x69, 0x6e, 0x63, 0x6c, 0x75, 0x64, 0x65, 0x2f, 0x63
        /*006e*/ 	.byte	0x75, 0x74, 0x65, 0x2f, 0x61, 0x74, 0x6f, 0x6d, 0x2f, 0x63, 0x6f, 0x70, 0x79, 0x5f, 0x74, 0x72
        /*007e*/ 	.byte	0x61, 0x69, 0x74, 0x73, 0x5f, 0x73, 0x6d, 0x31, 0x30, 0x30, 0x2e, 0x68, 0x70, 0x70, 0x00
	.type		$str$27,@object
	.size		$str$27,(__unnamed_1 - $str$27)
$str$27:
        /*008d*/ 	.byte	0x28, 0x28, 0x75, 0x69, 0x6e, 0x74, 0x33, 0x32, 0x5f, 0x74, 0x28, 0x74, 0x68, 0x72, 0x65, 0x61
        /*009d*/ 	.byte	0x64, 0x49, 0x64, 0x78, 0x2e, 0x78, 0x29, 0x20, 0x2f, 0x20, 0x33, 0x32, 0x29, 0x20, 0x25, 0x20
        /*00ad*/ 	.byte	0x34, 0x29, 0x20, 0x3d, 0x3d, 0x20, 0x28, 0x28, 0x28, 0x74, 0x6d, 0x65, 0x6d, 0x5f, 0x61, 0x64
        /*00bd*/ 	.byte	0x64, 0x72, 0x20, 0x3e, 0x3e, 0x20, 0x31, 0x36, 0x29, 0x20, 0x2f, 0x20, 0x33, 0x32, 0x29, 0x20
        /*00cd*/ 	.byte	0x25, 0x20, 0x34, 0x29, 0x00
	.type		__unnamed_1,@object
	.size		__unnamed_1,(__unnamed_2 - __unnamed_1)
__unnamed_1:
        /*00d2*/ 	.byte	0x61, 0x75, 0x74, 0x6f, 0x20, 0x63, 0x75, 0x74, 0x65, 0x3a, 0x3a, 0x61, 0x73, 0x5f, 0x70, 0x6f
        /* <DEDUP_REMOVED lines=24> */
        /*0262*/ 	.byte	0x30, 0x34, 0x38, 0x3e, 0x3e, 0x3e, 0x3e, 0x5d, 0x00
	.type		__unnamed_2,@object
	.size		__unnamed_2,(.L_2 - __unnamed_2)
__unnamed_2:
        /* <DEDUP_REMOVED lines=45> */
        /*053b*/ 	.byte	0x3e, 0x3e, 0x3e, 0x5d, 0x00
.L_2:


//--------------------- .nv.shared._ZN7cutlass13device_kernelINS_4conv6kernel13ConvUniversalINS1_16ConvProblemShapeILNS1_8OperatorE0ELi2EEENS1_10collective14CollectiveConvINS1_47MainloopSm100TmaUmmaWarpSpecializedImplicitGemmILS5_0ELi4ELi2ELi1ELi2EN4cute5tupleIJNSA_1CILi1EEESD_SD_EEEEENSB_IJNSC_ILi64EEENSC_ILi128EEENSB_IJSG_EEEEEENS_10tfloat32_tESK_NSA_8TiledMMAINSA_8MMA_AtomIJNSA_17SM100_MMA_TF32_SSISK_SK_fLi64ELi128ELNSA_4UMMA5MajorE0ELSP_0ELNSO_7ScaleInE0ELSQ_0EEEEEENSA_6LayoutISE_NSB_IJNSC_ILi0EEESU_SU_EEEEENSB_IJNSA_10UnderscoreESX_SX_EEEEENS7_6detail27Sm100ImplicitGemmTileTraitsINSA_20SM90_TMA_LOAD_IM2COLENSA_14ComposedLayoutINSA_7SwizzleILi3ELi4ELi3EEENSA_18smem_ptr_flag_bitsILi32EEENST_INSB_IJNSC_ILi8EEENSC_ILi32EEEEEENSB_IJS19_SD_EEEEEEEvEENS11_INSA_13SM90_TMA_LOADES1D_vEEEENS_8epilogue10collective18CollectiveEpilogueINS1I_23Sm100TmaWarpSpecializedILi4ELi2ELi16ELb1ELb0EEEJSJ_NSB_IJNST_ISG_SD_EENST_IS19_SD_EEEEESK_NSB_IJNSB_IJlllEEESD_SU_EEESK_S1R_NS1I_6fusion15FusionCallbacksIS1M_NS1S_17LinearCombinationISK_fSK_fLNS_15FloatRoundStyleE2EEESJ_S1P_JEEENSA_5SM1004TMEM4LOAD26SM100_TMEM_LOAD_16dp128b8xES12_S1D_NSA_17SM75_U32x4_LDSM_NENSA_21SM90_TMA_STORE_IM2COLES1D_NSA_17SM90_U32x4_STSM_NENSA_39AutoVectorizingCopyWithAssumedAlignmentILi128EEEEEEvvEEEEvNT_6ParamsE --------------------------
	.section	.nv.shared._ZN7cutlass13device_kernelINS_4conv6kernel13ConvUniversalINS1_16ConvProblemShapeILNS1_8OperatorE0ELi2EEENS1_10collective14CollectiveConvINS1_47MainloopSm100TmaUmmaWarpSpecializedImplicitGemmILS5_0ELi4ELi2ELi1ELi2EN4cute5tupleIJNSA_1CILi1EEESD_SD_EEEEENSB_IJNSC_ILi64EEENSC_ILi128EEENSB_IJSG_EEEEEENS_10tfloat32_tESK_NSA_8TiledMMAINSA_8MMA_AtomIJNSA_17SM100_MMA_TF32_SSISK_SK_fLi64ELi128ELNSA_4UMMA5MajorE0ELSP_0ELNSO_7ScaleInE0ELSQ_0EEEEEENSA_6LayoutISE_NSB_IJNSC_ILi0EEESU_SU_EEEEENSB_IJNSA_10UnderscoreESX_SX_EEEEENS7_6detail27Sm100ImplicitGemmTileTraitsINSA_20SM90_TMA_LOAD_IM2COLENSA_14ComposedLayoutINSA_7SwizzleILi3ELi4ELi3EEENSA_18smem_ptr_flag_bitsILi32EEENST_INSB_IJNSC_ILi8EEENSC_ILi32EEEEEENSB_IJS19_SD_EEEEEEEvEENS11_INSA_13SM90_TMA_LOADES1D_vEEEENS_8epilogue10collective18CollectiveEpilogueINS1I_23Sm100TmaWarpSpecializedILi4ELi2ELi16ELb1ELb0EEEJSJ_NSB_IJNST_ISG_SD_EENST_IS19_SD_EEEEESK_NSB_IJNSB_IJlllEEESD_SU_EEESK_S1R_NS1I_6fusion15FusionCallbacksIS1M_NS1S_17LinearCombinationISK_fSK_fLNS_15FloatRoundStyleE2EEESJ_S1P_JEEENSA_5SM1004TMEM4LOAD26SM100_TMEM_LOAD_16dp128b8xES12_S1D_NSA_17SM75_U32x4_LDSM_NENSA_21SM90_TMA_STORE_IM2COLES1D_NSA_17SM90_U32x4_STSM_NENSA_39AutoVectorizingCopyWithAssumedAlignmentILi128EEEEEEvvEEEEvNT_6ParamsE,"aw",@nobits
	.sectionflags	@""
	.align	16
	.zero		1024


//--------------------- .nv.shared.reserved.0     --------------------------
	.section	.nv.shared.reserved.0,"aw",@nobits
	.weak		__nv_reservedSMEM_offset_0_alias
	.size		__nv_reservedSMEM_offset_0_alias, 0, 64
	.other		__nv_reservedSMEM_offset_0_alias,@"STO_CUDA_RESERVED_SHARED STV_DEFAULT"
__nv_reservedSMEM_offset_0_alias:
	.zero		0
.nv.shared.reserved.0:
	.zero		64
	.weak		__nv_reservedSMEM_tcgen05_partition
	.type		__nv_reservedSMEM_tcgen05_partition,@object
	.size		__nv_reservedSMEM_tcgen05_partition,(.L_0 - __nv_reservedSMEM_tcgen05_partition)
__nv_reservedSMEM_tcgen05_partition:
	.zero		32
.L_0:


//--------------------- .nv.global                --------------------------
	.section	.nv.global,"aw",@nobits
.nv.global:
	.type		_ZN39_INTERNAL_508a7f32_4_k_cu_7cde0e42_31954cute1_E,@object
	.size		_ZN39_INTERNAL_508a7f32_4_k_cu_7cde0e42_31954cute1_E,(_ZN39_INTERNAL_508a7f32_4_k_cu_7cde0e42_31954cuda3std3__45__cpo6cbeginE - _ZN39_INTERNAL_508a7f32_4_k_cu_7cde0e42_31954cute1_E)
_ZN39_INTERNAL_508a7f32_4_k_cu_7cde0e42_31954cute1_E:
	.zero		1
	.type		_ZN39_INTERNAL_508a7f32_4_k_cu_7cde0e42_31954cuda3std3__45__cpo6cbeginE,@object
	.size		_ZN39_INTERNAL_508a7f32_4_k_cu_7cde0e42_31954cuda3std3__45__cpo6cbeginE,(_ZN39_INTERNAL_508a7f32_4_k_cu_7cde0e42_31954cuda3std3__48in_placeE - _ZN39_INTERNAL_508a7f32_4_k_cu_7cde0e42_31954cuda3std3__45__cpo6cbeginE)
_ZN39_INTERNAL_508a7f32_4_k_cu_7cde0e42_31954cuda3std3__45__cpo6cbeginE:
	.zero		1
	.type		_ZN39_INTERNAL_508a7f32_4_k_cu_7cde0e42_31954cuda3std3__48in_placeE,@object
	.size		_ZN39_INTERNAL_508a7f32_4_k_cu_7cde0e42_31954cuda3std3__48in_placeE,(_ZN39_INTERNAL_508a7f32_4_k_cu_7cde0e42_31954cuda3std6ranges3__45__cpo9iter_moveE - _ZN39_INTERNAL_508a7f32_4_k_cu_7cde0e42_31954cuda3std3__48in_placeE)
_ZN39_INTERNAL_508a7f32_4_k_cu_7cde0e42_31954cuda3std3__48in_placeE:
	.zero		1
	.type		_ZN39_INTERNAL_508a7f32_4_k_cu_7cde0e42_31954cuda3std6ranges3__45__cpo9iter_moveE,@object
	.size		_ZN39_INTERNAL_508a7f32_4_k_cu_7cde0e42_31954cuda3std6ranges3__45__cpo9iter_moveE,(_ZN39_INTERNAL_508a7f32_4_k_cu_7cde0e42_31954cuda3std3__45__cpo5beginE - _ZN39_INTERNAL_508a7f32_4_k_cu_7cde0e42_31954cuda3std6ranges3__45__cpo9iter_moveE)
_ZN39_INTERNAL_508a7f32_4_k_cu_7cde0e42_31954cuda3std6ranges3__45__cpo9iter_moveE:
	.zero		1
	.type		_ZN39_INTERNAL_508a7f32_4_k_cu_7cde0e42_31954cuda3std3__45__cpo5beginE,@object
	.size		_ZN39_INTERNAL_508a7f32_4_k_cu_7cde0e42_31954cuda3std3__45__cpo5beginE,(_ZN39_INTERNAL_508a7f32_4_k_cu_7cde0e42_31954cuda3std3__441_GLOBAL__N__508a7f32_4_k_cu_7cde0e42_31956ignoreE - _ZN39_INTERNAL_508a7f32_4_k_cu_7cde0e42_31954cuda3std3__45__cpo5beginE)
_ZN39_INTERNAL_508a7f32_4_k_cu_7cde0e42_31954cuda3std3__45__cpo5beginE:
	.zero		1
	.type		_ZN39_INTERNAL_508a7f32_4_k_cu_7cde0e42_31954cuda3std3__441_GLOBAL__N__508a7f32_4_k_cu_7cde0e42_31956ignoreE,@object
	.size		_ZN39_INTERNAL_508a7f32_4_k_cu_7cde0e42_31954cuda3std3__441_GLOBAL__N__508a7f32_4_k_cu_7cde0e42_31956ignoreE,(_ZN39_INTERNAL_508a7f32_4_k_cu_7cde0e42_31954cute7productE - _ZN39_INTERNAL_508a7f32_4_k_cu_7cde0e42_31954cuda3std3__441_GLOBAL__N__508a7f32_4_k_cu_7cde0e42_31956ignoreE)
_ZN39_INTERNAL_508a7f32_4_k_cu_7cde0e42_31954cuda3std3__441_GLOBAL__N__508a7f32_4_k_cu_7cde0e42_31956ignoreE:
	.zero		1
	.type		_ZN39_INTERNAL_508a7f32_4_k_cu_7cde0e42_31954cute7productE,@object
	.size		_ZN39_INTERNAL_508a7f32_4_k_cu_7cde0e42_31954cute7productE,(_ZN39_INTERNAL_508a7f32_4_k_cu_7cde0e42_31954cuda3std3__45__cpo3endE - _ZN39_INTERNAL_508a7f32_4_k_cu_7cde0e42_31954cute7productE)
_ZN39_INTERNAL_508a7f32_4_k_cu_7cde0e42_31954cute7productE:
	.zero		1
	.type		_ZN39_INTERNAL_508a7f32_4_k_cu_7cde0e42_31954cuda3std3__45__cpo3endE,@object
	.size		_ZN39_INTERNAL_508a7f32_4_k_cu_7cde0e42_31954cuda3std3__45__cpo3endE,(_ZN39_INTERNAL_508a7f32_4_k_cu_7cde0e42_31954cuda3std3__419piecewise_constructE - _ZN39_INTERNAL_508a7f32_4_k_cu_7cde0e42_31954cuda3std3__45__cpo3endE)
_ZN39_INTERNAL_508a7f32_4_k_cu_7cde0e42_31954cuda3std3__45__cpo3endE:
	.zero		1
	.type		_ZN39_INTERNAL_508a7f32_4_k_cu_7cde0e42_31954cuda3std3__419piecewise_constructE,@object
	.size		_ZN39_INTERNAL_508a7f32_4_k_cu_7cde0e42_31954cuda3std3__419piecewise_constructE,(_ZN39_INTERNAL_508a7f32_4_k_cu_7cde0e42_31954cuda3std3__45__cpo4cendE - _ZN39_INTERNAL_508a7f32_4_k_cu_7cde0e42_31954cuda3std3__419piecewise_constructE)
_ZN39_INTERNAL_508a7f32_4_k_cu_7cde0e42_31954cuda3std3__419piecewise_constructE:
	.zero		1
	.type		_ZN39_INTERNAL_508a7f32_4_k_cu_7cde0e42_31954cuda3std3__45__cpo4cendE,@object
	.size		_ZN39_INTERNAL_508a7f32_4_k_cu_7cde0e42_31954cuda3std3__45__cpo4cendE,(_ZN39_INTERNAL_508a7f32_4_k_cu_7cde0e42_31954cuda3std6ranges3__45__cpo4swapE - _ZN39_INTERNAL_508a7f32_4_k_cu_7cde0e42_31954cuda3std3__45__cpo4cendE)
_ZN39_INTERNAL_508a7f32_4_k_cu_7cde0e42_31954cuda3std3__45__cpo4cendE:
	.zero		1
	.type		_ZN39_INTERNAL_508a7f32_4_k_cu_7cde0e42_31954cuda3std6ranges3__45__cpo4swapE,@object
	.size		_ZN39_INTERNAL_508a7f32_4_k_cu_7cde0e42_31954cuda3std6ranges3__45__cpo4swapE,(.L_10 - _ZN39_INTERNAL_508a7f32_4_k_cu_7cde0e42_31954cuda3std6ranges3__45__cpo4swapE)
_ZN39_INTERNAL_508a7f32_4_k_cu_7cde0e42_31954cuda3std6ranges3__45__cpo4swapE:
	.zero		1
.L_10:


//--------------------- .nv.constant0._ZN7cutlass13device_kernelINS_4conv6kernel13ConvUniversalINS1_16ConvProblemShapeILNS1_8OperatorE0ELi2EEENS1_10collective14CollectiveConvINS1_47MainloopSm100TmaUmmaWarpSpecializedImplicitGemmILS5_0ELi4ELi2ELi1ELi2EN4cute5tupleIJNSA_1CILi1EEESD_SD_EEEEENSB_IJNSC_ILi64EEENSC_ILi128EEENSB_IJSG_EEEEEENS_10tfloat32_tESK_NSA_8TiledMMAINSA_8MMA_AtomIJNSA_17SM100_MMA_TF32_SSISK_SK_fLi64ELi128ELNSA_4UMMA5MajorE0ELSP_0ELNSO_7ScaleInE0ELSQ_0EEEEEENSA_6LayoutISE_NSB_IJNSC_ILi0EEESU_SU_EEEEENSB_IJNSA_10UnderscoreESX_SX_EEEEENS7_6detail27Sm100ImplicitGemmTileTraitsINSA_20SM90_TMA_LOAD_IM2COLENSA_14ComposedLayoutINSA_7SwizzleILi3ELi4ELi3EEENSA_18smem_ptr_flag_bitsILi32EEENST_INSB_IJNSC_ILi8EEENSC_ILi32EEEEEENSB_IJS19_SD_EEEEEEEvEENS11_INSA_13SM90_TMA_LOADES1D_vEEEENS_8epilogue10collective18CollectiveEpilogueINS1I_23Sm100TmaWarpSpecializedILi4ELi2ELi16ELb1ELb0EEEJSJ_NSB_IJNST_ISG_SD_EENST_IS19_SD_EEEEESK_NSB_IJNSB_IJlllEEESD_SU_EEESK_S1R_NS1I_6fusion15FusionCallbacksIS1M_NS1S_17LinearCombinationISK_fSK_fLNS_15FloatRoundStyleE2EEESJ_S1P_JEEENSA_5SM1004TMEM4LOAD26SM100_TMEM_LOAD_16dp128b8xES12_S1D_NSA_17SM75_U32x4_LDSM_NENSA_21SM90_TMA_STORE_IM2COLES1D_NSA_17SM90_U32x4_STSM_NENSA_39AutoVectorizingCopyWithAssumedAlignmentILi128EEEEEEvvEEEEvNT_6ParamsE --------------------------
	.section	.nv.constant0._ZN7cutlass13device_kernelINS_4conv6kernel13ConvUniversalINS1_16ConvProblemShapeILNS1_8OperatorE0ELi2EEENS1_10collective14CollectiveConvINS1_47MainloopSm100TmaUmmaWarpSpecializedImplicitGemmILS5_0ELi4ELi2ELi1ELi2EN4cute5tupleIJNSA_1CILi1EEESD_SD_EEEEENSB_IJNSC_ILi64EEENSC_ILi128EEENSB_IJSG_EEEEEENS_10tfloat32_tESK_NSA_8TiledMMAINSA_8MMA_AtomIJNSA_17SM100_MMA_TF32_SSISK_SK_fLi64ELi128ELNSA_4UMMA5MajorE0ELSP_0ELNSO_7ScaleInE0ELSQ_0EEEEEENSA_6LayoutISE_NSB_IJNSC_ILi0EEESU_SU_EEEEENSB_IJNSA_10UnderscoreESX_SX_EEEEENS7_6detail27Sm100ImplicitGemmTileTraitsINSA_20SM90_TMA_LOAD_IM2COLENSA_14ComposedLayoutINSA_7SwizzleILi3ELi4ELi3EEENSA_18smem_ptr_flag_bitsILi32EEENST_INSB_IJNSC_ILi8EEENSC_ILi32EEEEEENSB_IJS19_SD_EEEEEEEvEENS11_INSA_13SM90_TMA_LOADES1D_vEEEENS_8epilogue10collective18CollectiveEpilogueINS1I_23Sm100TmaWarpSpecializedILi4ELi2ELi16ELb1ELb0EEEJSJ_NSB_IJNST_ISG_SD_EENST_IS19_SD_EEEEESK_NSB_IJNSB_IJlllEEESD_SU_EEESK_S1R_NS1I_6fusion15FusionCallbacksIS1M_NS1S_17LinearCombinationISK_fSK_fLNS_15FloatRoundStyleE2EEESJ_S1P_JEEENSA_5SM1004TMEM4LOAD26SM100_TMEM_LOAD_16dp128b8xES12_S1D_NSA_17SM75_U32x4_LDSM_NENSA_21SM90_TMA_STORE_IM2COLES1D_NSA_17SM90_U32x4_STSM_NENSA_39AutoVectorizingCopyWithAssumedAlignmentILi128EEEEEEvvEEEEvNT_6ParamsE,"a",@progbits
	.sectionflags	@""
	.align	4
.nv.constant0._ZN7cutlass13device_kernelINS_4conv6kernel13ConvUniversalINS1_16ConvProblemShapeILNS1_8OperatorE0ELi2EEENS1_10collective14CollectiveConvINS1_47MainloopSm100TmaUmmaWarpSpecializedImplicitGemmILS5_0ELi4ELi2ELi1ELi2EN4cute5tupleIJNSA_1CILi1EEESD_SD_EEEEENSB_IJNSC_ILi64EEENSC_ILi128EEENSB_IJSG_EEEEEENS_10tfloat32_tESK_NSA_8TiledMMAINSA_8MMA_AtomIJNSA_17SM100_MMA_TF32_SSISK_SK_fLi64ELi128ELNSA_4UMMA5MajorE0ELSP_0ELNSO_7ScaleInE0ELSQ_0EEEEEENSA_6LayoutISE_NSB_IJNSC_ILi0EEESU_SU_EEEEENSB_IJNSA_10UnderscoreESX_SX_EEEEENS7_6detail27Sm100ImplicitGemmTileTraitsINSA_20SM90_TMA_LOAD_IM2COLENSA_14ComposedLayoutINSA_7SwizzleILi3ELi4ELi3EEENSA_18smem_ptr_flag_bitsILi32EEENST_INSB_IJNSC_ILi8EEENSC_ILi32EEEEEENSB_IJS19_SD_EEEEEEEvEENS11_INSA_13SM90_TMA_LOADES1D_vEEEENS_8epilogue10collective18CollectiveEpilogueINS1I_23Sm100TmaWarpSpecializedILi4ELi2ELi16ELb1ELb0EEEJSJ_NSB_IJNST_ISG_SD_EENST_IS19_SD_EEEEESK_NSB_IJNSB_IJlllEEESD_SU_EEESK_S1R_NS1I_6fusion15FusionCallbacksIS1M_NS1S_17LinearCombinationISK_fSK_fLNS_15FloatRoundStyleE2EEESJ_S1P_JEEENSA_5SM1004TMEM4LOAD26SM100_TMEM_LOAD_16dp128b8xES12_S1D_NSA_17SM75_U32x4_LDSM_NENSA_21SM90_TMA_STORE_IM2COLES1D_NSA_17SM90_U32x4_STSM_NENSA_39AutoVectorizingCopyWithAssumedAlignmentILi128EEEEEEvvEEEEvNT_6ParamsE:
	.zero		2944


//--------------------- SYMBOLS --------------------------

	.type		.nv.reservedSmem.offset0,@object
	.size		.nv.reservedSmem.offset0,0x4
	.type		.nv.reservedSmem.cap,@object
	.size		.nv.reservedSmem.cap,0x4
	.type		__assertfail,@function
